// auto-generated by cutlass_sweep.gemm — config: {"arch": "sm_90", "cluster_m": 2, "cluster_n": 1, "dtype": "int8", "dtype_b": "int8", "layout": "nt", "stages": 0, "tile_k": 128, "tile_m": 192, "tile_n": 512}
#include "cutlass/cutlass.h"
#include "cutlass/gemm/collective/collective_builder.hpp"
#include "cutlass/gemm/device/gemm_universal_adapter.h"
#include "cutlass/gemm/kernel/gemm_universal.hpp"
#include "cutlass/epilogue/collective/collective_builder.hpp"

using ElemA = int8_t;
using ElemB = int8_t;
using ElemCD = int8_t;
using Acc  = int32_t;
using TileShape    = cute::Shape<cute::_192, cute::_512, cute::_128>;
using ClusterShape = cute::Shape<cute::_2, cute::_1, cute::_1>;

using CollectiveEpilogue = typename cutlass::epilogue::collective::CollectiveBuilder<
    cutlass::arch::Sm90, cutlass::arch::OpClassTensorOp,
    TileShape, ClusterShape,
    cutlass::epilogue::collective::EpilogueTileAuto,
    Acc, Acc,
    ElemCD, cutlass::layout::RowMajor, 128 / cutlass::sizeof_bits<ElemCD>::value,
    ElemCD, cutlass::layout::RowMajor, 128 / cutlass::sizeof_bits<ElemCD>::value,
    cutlass::epilogue::collective::EpilogueScheduleAuto
  >::CollectiveOp;

using CollectiveMainloop = typename cutlass::gemm::collective::CollectiveBuilder<
    cutlass::arch::Sm90, cutlass::arch::OpClassTensorOp,
    ElemA, cutlass::layout::RowMajor, 128 / cutlass::sizeof_bits<ElemA>::value,
    ElemB, cutlass::layout::ColumnMajor, 128 / cutlass::sizeof_bits<ElemB>::value,
    Acc,
    TileShape, ClusterShape,
    cutlass::gemm::collective::StageCountAutoCarveout<static_cast<int>(sizeof(typename CollectiveEpilogue::SharedStorage))>,
    cutlass::gemm::collective::KernelScheduleAuto
  >::CollectiveOp;

using GemmKernel = cutlass::gemm::kernel::GemmUniversal<
    cute::Shape<int,int,int,int>,
    CollectiveMainloop,
    CollectiveEpilogue
>;
using Gemm = cutlass::gemm::device::GemmUniversalAdapter<GemmKernel>;

// Force the device kernel symbol into the cubin without needing a host main.
auto* _anchor = &cutlass::device_kernel<GemmKernel>;


// ===== COMPILED SASS (sm_90a) =====

	.target	sm_90a

	.elftype	@"ET_EXEC"


//--------------------- .note.nv.tkinfo           --------------------------
	.section	.note.nv.tkinfo,"",@"SHT_NOTE"
	.sectionflags	@"SHF_NOTE_NV_TKINFO"
	.tkinfo
        /*0018*/ 	.word	0x00000002
        /*0030*/ 	.string	""
        /*0030*/ 	.string	"ptxas"
        /*0030*/ 	.string	"Cuda compilation tools, release 13.0, V13.0.88"
        /*0030*/ 	.string	"Build cuda_13.0.r13.0/compiler.36424714_0"
        /*0030*/ 	.string	"-arch sm_90a -m 64 "



//--------------------- .note.nv.cuinfo           --------------------------
	.section	.note.nv.cuinfo,"",@"SHT_NOTE"
	.sectionflags	@"SHF_NOTE_NV_CUINFO"
        /*0018*/ 	.short	0x0002
        /*001a*/ 	.short	0x005a
        /*001c*/ 	.short	0x0082
	.zero		2


//--------------------- .nv.info                  --------------------------
	.section	.nv.info,"",@"SHT_CUDA_INFO"
	.align	4


	//----- nvinfo : EIATTR_REGCOUNT
	.align		4
        /*0000*/ 	.byte	0x04, 0x2f
        /*0002*/ 	.short	(.L_15 - .L_14)
	.align		4
.L_14:
        /*0004*/ 	.word	index@(_ZN7cutlass13device_kernelINS_4gemm6kernel13GemmUniversalIN4cute5tupleIJiiiiEEENS1_10collective13CollectiveMmaINS1_34MainloopSm90TmaGmmaWarpSpecializedILi2ENS5_IJNS4_1CILi2EEENSA_ILi1EEESC_EEENS1_35KernelTmaWarpSpecializedCooperativeEEENS5_IJNSA_ILi192EEENSA_ILi512EEENSA_ILi128EEEEEEaNS5_IJlSC_lEEEaSK_NS4_8TiledMMAINS4_8MMA_AtomIJNS4_4SM904GMMA27MMA_64x256x32_S32S8S8_SS_TNEEEENS4_6LayoutISD_NS5_IJSC_NSA_ILi0EEESS_EEEEENS5_IJNS4_10UnderscoreESV_SV_EEEEENS4_13SM90_TMA_LOADENS4_14ComposedLayoutINS4_7SwizzleILi3ELi4ELi3EEENS4_18smem_ptr_flag_bitsILi8EEENSR_INS5_IJNSA_ILi8EEESI_EEENS5_IJSI_SC_EEEEEEEvNS4_8identityENS4_23SM90_TMA_LOAD_MULTICASTES18_vS19_EENS_8epilogue10collective6detail29Sm90TmaWarpSpecializedAdapterINS1D_15DefaultEpilogueIaSK_SK_NS1C_6thread17LinearCombinationIaLi1EiiLNS1H_9ScaleType4KindE0ELNS_15FloatRoundStyleE2EaEENS1_15EpilogueDefaultEEEEEvvEEEEvNT_6ParamsE)
        /*0008*/ 	.word	0x000000a8


	//----- nvinfo : EIATTR_FRAME_SIZE
	.align		4
.L_15:
        /*000c*/ 	.byte	0x04, 0x11
        /*000e*/ 	.short	(.L_17 - .L_16)
	.align		4
.L_16:
        /*0010*/ 	.word	index@(_ZN7cutlass13device_kernelINS_4gemm6kernel13GemmUniversalIN4cute5tupleIJiiiiEEENS1_10collective13CollectiveMmaINS1_34MainloopSm90TmaGmmaWarpSpecializedILi2ENS5_IJNS4_1CILi2EEENSA_ILi1EEESC_EEENS1_35KernelTmaWarpSpecializedCooperativeEEENS5_IJNSA_ILi192EEENSA_ILi512EEENSA_ILi128EEEEEEaNS5_IJlSC_lEEEaSK_NS4_8TiledMMAINS4_8MMA_AtomIJNS4_4SM904GMMA27MMA_64x256x32_S32S8S8_SS_TNEEEENS4_6LayoutISD_NS5_IJSC_NSA_ILi0EEESS_EEEEENS5_IJNS4_10UnderscoreESV_SV_EEEEENS4_13SM90_TMA_LOADENS4_14ComposedLayoutINS4_7SwizzleILi3ELi4ELi3EEENS4_18smem_ptr_flag_bitsILi8EEENSR_INS5_IJNSA_ILi8EEESI_EEENS5_IJSI_SC_EEEEEEEvNS4_8identityENS4_23SM90_TMA_LOAD_MULTICASTES18_vS19_EENS_8epilogue10collective6detail29Sm90TmaWarpSpecializedAdapterINS1D_15DefaultEpilogueIaSK_SK_NS1C_6thread17LinearCombinationIaLi1EiiLNS1H_9ScaleType4KindE0ELNS_15FloatRoundStyleE2EaEENS1_15EpilogueDefaultEEEEEvvEEEEvNT_6ParamsE)
        /*0014*/ 	.word	0x00001af8


	//----- nvinfo : EIATTR_MIN_STACK_SIZE
	.align		4
.L_17:
        /*0018*/ 	.byte	0x04, 0x12
        /*001a*/ 	.short	(.L_19 - .L_18)
	.align		4
.L_18:
        /*001c*/ 	.word	index@(_ZN7cutlass13device_kernelINS_4gemm6kernel13GemmUniversalIN4cute5tupleIJiiiiEEENS1_10collective13CollectiveMmaINS1_34MainloopSm90TmaGmmaWarpSpecializedILi2ENS5_IJNS4_1CILi2EEENSA_ILi1EEESC_EEENS1_35KernelTmaWarpSpecializedCooperativeEEENS5_IJNSA_ILi192EEENSA_ILi512EEENSA_ILi128EEEEEEaNS5_IJlSC_lEEEaSK_NS4_8TiledMMAINS4_8MMA_AtomIJNS4_4SM904GMMA27MMA_64x256x32_S32S8S8_SS_TNEEEENS4_6LayoutISD_NS5_IJSC_NSA_ILi0EEESS_EEEEENS5_IJNS4_10UnderscoreESV_SV_EEEEENS4_13SM90_TMA_LOADENS4_14ComposedLayoutINS4_7SwizzleILi3ELi4ELi3EEENS4_18smem_ptr_flag_bitsILi8EEENSR_INS5_IJNSA_ILi8EEESI_EEENS5_IJSI_SC_EEEEEEEvNS4_8identityENS4_23SM90_TMA_LOAD_MULTICASTES18_vS19_EENS_8epilogue10collective6detail29Sm90TmaWarpSpecializedAdapterINS1D_15DefaultEpilogueIaSK_SK_NS1C_6thread17LinearCombinationIaLi1EiiLNS1H_9ScaleType4KindE0ELNS_15FloatRoundStyleE2EaEENS1_15EpilogueDefaultEEEEEvvEEEEvNT_6ParamsE)
        /*0020*/ 	.word	0x00001af8
.L_19:


//--------------------- .nv.compat                --------------------------
	.section	.nv.compat,"",@"SHT_CUDA_COMPAT_INFO"
	.align	4
        /*0000*/ 	.byte	0x02, 0x09, 0x01, 0x00, 0x02, 0x02, 0x04, 0x00, 0x02, 0x05, 0x05, 0x00, 0x03, 0x07, 0x01, 0x01
        /*0010*/ 	.byte	0x02, 0x03, 0x01, 0x00, 0x02, 0x06, 0x01, 0x00, 0x04, 0x0b, 0x08, 0x00, 0x00, 0x00, 0x00, 0x00
        /*0020*/ 	.byte	0x00, 0x00, 0x00, 0x00


//--------------------- .nv.info._ZN7cutlass13device_kernelINS_4gemm6kernel13GemmUniversalIN4cute5tupleIJiiiiEEENS1_10collective13CollectiveMmaINS1_34MainloopSm90TmaGmmaWarpSpecializedILi2ENS5_IJNS4_1CILi2EEENSA_ILi1EEESC_EEENS1_35KernelTmaWarpSpecializedCooperativeEEENS5_IJNSA_ILi192EEENSA_ILi512EEENSA_ILi128EEEEEEaNS5_IJlSC_lEEEaSK_NS4_8TiledMMAINS4_8MMA_AtomIJNS4_4SM904GMMA27MMA_64x256x32_S32S8S8_SS_TNEEEENS4_6LayoutISD_NS5_IJSC_NSA_ILi0EEESS_EEEEENS5_IJNS4_10UnderscoreESV_SV_EEEEENS4_13SM90_TMA_LOADENS4_14ComposedLayoutINS4_7SwizzleILi3ELi4ELi3EEENS4_18smem_ptr_flag_bitsILi8EEENSR_INS5_IJNSA_ILi8EEESI_EEENS5_IJSI_SC_EEEEEEEvNS4_8identityENS4_23SM90_TMA_LOAD_MULTICASTES18_vS19_EENS_8epilogue10collective6detail29Sm90TmaWarpSpecializedAdapterINS1D_15DefaultEpilogueIaSK_SK_NS1C_6thread17LinearCombinationIaLi1EiiLNS1H_9ScaleType4KindE0ELNS_15FloatRoundStyleE2EaEENS1_15EpilogueDefaultEEEEEvvEEEEvNT_6ParamsE --------------------------
	.section	.nv.info._ZN7cutlass13device_kernelINS_4gemm6kernel13GemmUniversalIN4cute5tupleIJiiiiEEENS1_10collective13CollectiveMmaINS1_34MainloopSm90TmaGmmaWarpSpecializedILi2ENS5_IJNS4_1CILi2EEENSA_ILi1EEESC_EEENS1_35KernelTmaWarpSpecializedCooperativeEEENS5_IJNSA_ILi192EEENSA_ILi512EEENSA_ILi128EEEEEEaNS5_IJlSC_lEEEaSK_NS4_8TiledMMAINS4_8MMA_AtomIJNS4_4SM904GMMA27MMA_64x256x32_S32S8S8_SS_TNEEEENS4_6LayoutISD_NS5_IJSC_NSA_ILi0EEESS_EEEEENS5_IJNS4_10UnderscoreESV_SV_EEEEENS4_13SM90_TMA_LOADENS4_14ComposedLayoutINS4_7SwizzleILi3ELi4ELi3EEENS4_18smem_ptr_flag_bitsILi8EEENSR_INS5_IJNSA_ILi8EEESI_EEENS5_IJSI_SC_EEEEEEEvNS4_8identityENS4_23SM90_TMA_LOAD_MULTICASTES18_vS19_EENS_8epilogue10collective6detail29Sm90TmaWarpSpecializedAdapterINS1D_15DefaultEpilogueIaSK_SK_NS1C_6thread17LinearCombinationIaLi1EiiLNS1H_9ScaleType4KindE0ELNS_15FloatRoundStyleE2EaEENS1_15EpilogueDefaultEEEEEvvEEEEvNT_6ParamsE,"",@"SHT_CUDA_INFO"
	.sectionflags	@""
	.align	4


	//----- nvinfo : EIATTR_CUDA_API_VERSION
	.align		4
        /*0000*/ 	.byte	0x04, 0x37
        /*0002*/ 	.short	(.L_21 - .L_20)
.L_20:
        /*0004*/ 	.word	0x00000082


	//----- nvinfo : EIATTR_KPARAM_INFO
	.align		4
.L_21:
        /*0008*/ 	.byte	0x04, 0x17
        /*000a*/ 	.short	(.L_23 - .L_22)
.L_22:
        /*000c*/ 	.word	0x00000000
        /*0010*/ 	.short	0x0000
        /*0012*/ 	.short	0x0070
        /*0014*/ 	.byte	0x00, 0xf0, 0x01, 0x10


	//----- nvinfo : EIATTR_SPARSE_MMA_MASK
	.align		4
.L_23:
        /*0018*/ 	.byte	0x03, 0x50
        /*001a*/ 	.short	0x0000


	//----- nvinfo : EIATTR_MAXREG_COUNT
	.align		4
        /*001c*/ 	.byte	0x03, 0x1b
        /*001e*/ 	.short	0x00a8


	//----- nvinfo : EIATTR_NUM_BARRIERS
	.align		4
        /*0020*/ 	.byte	0x02, 0x4c
        /*0022*/ 	.byte	0x01
	.zero		1


	//----- nvinfo : EIATTR_EXTERNS
	.align		4
        /*0024*/ 	.byte	0x04, 0x0f
        /*0026*/ 	.short	(.L_25 - .L_24)


	//   ....[0]....
	.align		4
.L_24:
        /*0028*/ 	.word	index@(__assertfail)


	//----- nvinfo : EIATTR_ANNOTATIONS
	.align		4
.L_25:
        /*002c*/ 	.byte	0x04, 0x55
        /*002e*/ 	.short	(.L_27 - .L_26)


	//   ....[0]....
.L_26:
        /*0030*/ 	.word	0x00000001
        /*0034*/ 	.byte	0x80, 0x07, 0x00, 0x00, 0x01, 0x00, 0x00, 0x00, 0xc0, 0x08, 0x00, 0x00, 0x01, 0x00, 0x00, 0x00
        /* <DEDUP_REMOVED lines=2800> */
        /*af44*/ 	.byte	0xa0, 0x79, 0x03, 0x00, 0x01, 0x00, 0x00, 0x00, 0xb0, 0x7f, 0x03, 0x00


	//----- nvinfo : EIATTR_MERCURY_ISA_VERSION
	.align		4
.L_27:
        /*af50*/ 	.byte	0x03, 0x5f
        /*af52*/ 	.short	0x0101


	//----- nvinfo : EIATTR_INT_WARP_WIDE_INSTR_OFFSETS
	.align		4
        /*af54*/ 	.byte	0x04, 0x31
        /*af56*/ 	.short	(.L_29 - .L_28)


	//   ....[0]....
.L_28:
        /*af58*/ 	.word	0x00000450


	//   ....[1]....
        /*af5c*/ 	.word	0x00000480


	//   ....[2]....
        /*af60*/ 	.word	0x00000640


	//   ....[3]....
        /*af64*/ 	.word	0x0001ad40


	//----- nvinfo : EIATTR_COOP_GROUP_MASK_REGIDS
	.align		4
.L_29:
        /*af68*/ 	.byte	0x04, 0x29
        /*af6a*/ 	.short	(.L_31 - .L_30)


	//   ....[0]....
.L_30:
        /*af6c*/ 	.word	0xffffffff


	//   ....[1]....
        /*af70*/ 	.word	0xffffffff


	//   ....[2]....
        /*af74*/ 	.word	0xffffffff


	//   ....[3]....
        /*af78*/ 	.word	0xffffffff


	//   ....[4]....
        /*af7c*/ 	.word	0xffffffff


	//   ....[5]....
        /*af80*/ 	.word	0xffffffff


	//----- nvinfo : EIATTR_COOP_GROUP_INSTR_OFFSETS
	.align		4
.L_31:
        /*af84*/ 	.byte	0x04, 0x28
        /*af86*/ 	.short	(.L_33 - .L_32)


	//   ....[0]....
.L_32:
        /*af88*/ 	.word	0x00000070


	//   ....[1]....
        /*af8c*/ 	.word	0x00000080


	//   ....[2]....
        /*af90*/ 	.word	0x00000140


	//   ....[3]....
        /*af94*/ 	.word	0x000002a0


	//   ....[4]....
        /*af98*/ 	.word	0x000007d0


	//   ....[5]....
        /*af9c*/ 	.word	0x00001260


	//----- nvinfo : EIATTR_REG_RECONFIG
	.align		4
.L_33:
        /*afa0*/ 	.byte	0x01, 0x54
	.zero		2


	//----- nvinfo : EIATTR_SYSCALL_OFFSETS
	.align		4
        /*afa4*/ 	.byte	0x04, 0x46
        /*afa6*/ 	.short	(.L_35 - .L_34)


	//   ....[0]....
.L_34:
        /*afa8*/ 	.word	0x00001420


	//----- nvinfo : EIATTR_MBARRIER_INSTR_OFFSETS
	.align		4
.L_35:
        /*afac*/ 	.byte	0x04, 0x39
        /*afae*/ 	.short	(.L_37 - .L_36)


	//   ....[0]....
.L_36:
        /*afb0*/ 	.word	0x00000240
        /*afb4*/ 	.word	0x000000ff
        /*afb8*/ 	.word	0x00000000
        /*afbc*/ 	.short	0x0100
        /*afbe*/ 	.byte	0x08
	.zero		1


	//   ....[1]....
        /*afc0*/ 	.word	0x00000250
        /*afc4*/ 	.word	0x000000ff
        /*afc8*/ 	.word	0x00000010
        /*afcc*/ 	.short	0x0100
        /*afce*/ 	.byte	0x08
	.zero		1


	//   ....[2]....
        /*afd0*/ 	.word	0x00000260
        /*afd4*/ 	.word	0x000000ff
        /*afd8*/ 	.word	0x00000008
        /*afdc*/ 	.short	0x0100
        /*afde*/ 	.byte	0x08
	.zero		1


	//   ....[3]....
        /*afe0*/ 	.word	0x00000270
        /*afe4*/ 	.word	0x000000ff
        /*afe8*/ 	.word	0x00000018
        /*afec*/ 	.short	0x0100
        /*afee*/ 	.byte	0x08
	.zero		1


	//   ....[4]....
        /*aff0*/ 	.word	0x000006c0
        /*aff4*/ 	.word	0x000000ff
        /*aff8*/ 	.word	0x00000030
        /*affc*/ 	.short	0x0100
        /*affe*/ 	.byte	0x06
	.zero		1


	//   ....[5]....
        /*b000*/ 	.word	0x00000750
        /*b004*/ 	.word	0x000000ff
        /*b008*/ 	.word	0x00000038
        /*b00c*/ 	.short	0x0100
        /*b00e*/ 	.byte	0x06
	.zero		1


	//   ....[6]....
        /*b010*/ 	.word	0x00001500
        /*b014*/ 	.word	0x00000003
        /*b018*/ 	.word	0x00000000
        /*b01c*/ 	.short	0x010a
        /*b01e*/ 	.byte	0x3f
	.zero		1


	//   ....[7]....
        /*b020*/ 	.word	0x00001540
        /*b024*/ 	.word	0x00000003
        /*b028*/ 	.word	0x00000000
        /*b02c*/ 	.short	0x010a
        /*b02e*/ 	.byte	0x3f
	.zero		1


	//   ....[8]....
        /*b030*/ 	.word	0x0000d300
        /*b034*/ 	.word	0x00000005
        /*b038*/ 	.word	0x00000000
        /*b03c*/ 	.short	0x010a
        /*b03e*/ 	.byte	0x3f
	.zero		1


	//   ....[9]....
        /*b040*/ 	.word	0x0000d340
        /*b044*/ 	.word	0x00000005
        /*b048*/ 	.word	0x00000000
        /*b04c*/ 	.short	0x010a
        /*b04e*/ 	.byte	0x3f
	.zero		1


	//   ....[10]....
        /*b050*/ 	.word	0x0001abd0
        /*b054*/ 	.word	0x00000005
        /*b058*/ 	.word	0x00000000
        /*b05c*/ 	.short	0x0101
        /*b05e*/ 	.byte	0x3f
	.zero		1


	//   ....[11]....
        /*b060*/ 	.word	0x0001adc0
        /*b064*/ 	.word	0x00000000
        /*b068*/ 	.word	0x00000000
        /*b06c*/ 	.short	0x0101
        /*b06e*/ 	.byte	0x3f
	.zero		1


	//   ....[12]....
        /*b070*/ 	.word	0x00037510
        /*b074*/ 	.word	0x0000000e
        /*b078*/ 	.word	0x00000010
        /*b07c*/ 	.short	0x010a
        /*b07e*/ 	.byte	0x3f
	.zero		1


	//   ....[13]....
        /*b080*/ 	.word	0x00037910
        /*b084*/ 	.word	0x00000002
        /*b088*/ 	.word	0x00000038
        /*b08c*/ 	.short	0x0101
        /*b08e*/ 	.byte	0x3f
	.zero		1


	//   ....[14]....
        /*b090*/ 	.word	0x00038060
        /*b094*/ 	.word	0x00000005
        /*b098*/ 	.word	0x00000000
        /*b09c*/ 	.short	0x010a
        /*b09e*/ 	.byte	0x3f
	.zero		1


	//   ....[15]....
        /*b0a0*/ 	.word	0x000380f0
        /*b0a4*/ 	.word	0x00000003
        /*b0a8*/ 	.word	0x00000000
        /*b0ac*/ 	.short	0x010a
        /*b0ae*/ 	.byte	0x3f
	.zero		1


	//   ....[16]....
        /*b0b0*/ 	.word	0x00038150
        /*b0b4*/ 	.word	0x00000003
        /*b0b8*/ 	.word	0x00000000
        /*b0bc*/ 	.short	0x010a
        /*b0be*/ 	.byte	0x3f
	.zero		1


	//   ....[17]....
        /*b0c0*/ 	.word	0x000381a0
        /*b0c4*/ 	.word	0x00000005
        /*b0c8*/ 	.word	0x00000000
        /*b0cc*/ 	.short	0x010a
        /*b0ce*/ 	.byte	0x3f
	.zero		1


	//   ....[18]....
        /*b0d0*/ 	.word	0x00038270
        /*b0d4*/ 	.word	0x0000000e
        /*b0d8*/ 	.word	0x00000010
        /*b0dc*/ 	.short	0x010a
        /*b0de*/ 	.byte	0x3f
	.zero		1


	//   ....[19]....
        /*b0e0*/ 	.word	0x00038340
        /*b0e4*/ 	.word	0x00000005
        /*b0e8*/ 	.word	0x00000000
        /*b0ec*/ 	.short	0x010a
        /*b0ee*/ 	.byte	0x3f
	.zero		1


	//----- nvinfo : EIATTR_NUM_MBARRIERS
	.align		4
.L_37:
        /*b0f0*/ 	.byte	0x03, 0x38
        /*b0f2*/ 	.short	0x0006


	//----- nvinfo : EIATTR_EXIT_INSTR_OFFSETS
	.align		4
        /*b0f4*/ 	.byte	0x04, 0x1c
        /*b0f6*/ 	.short	(.L_39 - .L_38)


	//   ....[0]....
.L_38:
        /*b0f8*/ 	.word	0x00000950


	//   ....[1]....
        /*b0fc*/ 	.word	0x00001180


	//   ....[2]....
        /*b100*/ 	.word	0x00036bd0


	//   ....[3]....
        /*b104*/ 	.word	0x00037180


	//   ....[4]....
        /*b108*/ 	.word	0x00038140


	//----- nvinfo : EIATTR_MAX_THREADS
	.align		4
.L_39:
        /*b10c*/ 	.byte	0x04, 0x05
        /*b10e*/ 	.short	(.L_41 - .L_40)
.L_40:
        /*b110*/ 	.word	0x00000180
        /*b114*/ 	.word	0x00000001
        /*b118*/ 	.word	0x00000001


	//----- nvinfo : EIATTR_CRS_STACK_SIZE
	.align		4
.L_41:
        /*b11c*/ 	.byte	0x04, 0x1e
        /*b11e*/ 	.short	(.L_43 - .L_42)
.L_42:
        /*b120*/ 	.word	0x00000000


	//----- nvinfo : EIATTR_CBANK_PARAM_SIZE
	.align		4
.L_43:
        /*b124*/ 	.byte	0x03, 0x19
        /*b126*/ 	.short	0x0470


	//----- nvinfo : EIATTR_PARAM_CBANK
	.align		4
        /*b128*/ 	.byte	0x04, 0x0a
        /*b12a*/ 	.short	(.L_45 - .L_44)
	.align		4
.L_44:
        /*b12c*/ 	.word	index@(.nv.constant0._ZN7cutlass13device_kernelINS_4gemm6kernel13GemmUniversalIN4cute5tupleIJiiiiEEENS1_10collective13CollectiveMmaINS1_34MainloopSm90TmaGmmaWarpSpecializedILi2ENS5_IJNS4_1CILi2EEENSA_ILi1EEESC_EEENS1_35KernelTmaWarpSpecializedCooperativeEEENS5_IJNSA_ILi192EEENSA_ILi512EEENSA_ILi128EEEEEEaNS5_IJlSC_lEEEaSK_NS4_8TiledMMAINS4_8MMA_AtomIJNS4_4SM904GMMA27MMA_64x256x32_S32S8S8_SS_TNEEEENS4_6LayoutISD_NS5_IJSC_NSA_ILi0EEESS_EEEEENS5_IJNS4_10UnderscoreESV_SV_EEEEENS4_13SM90_TMA_LOADENS4_14ComposedLayoutINS4_7SwizzleILi3ELi4ELi3EEENS4_18smem_ptr_flag_bitsILi8EEENSR_INS5_IJNSA_ILi8EEESI_EEENS5_IJSI_SC_EEEEEEEvNS4_8identityENS4_23SM90_TMA_LOAD_MULTICASTES18_vS19_EENS_8epilogue10collective6detail29Sm90TmaWarpSpecializedAdapterINS1D_15DefaultEpilogueIaSK_SK_NS1C_6thread17LinearCombinationIaLi1EiiLNS1H_9ScaleType4KindE0ELNS_15FloatRoundStyleE2EaEENS1_15EpilogueDefaultEEEEEvvEEEEvNT_6ParamsE)
        /*b130*/ 	.short	0x0210
        /*b132*/ 	.short	0x0470


	//----- nvinfo : EIATTR_SW_WAR
	.align		4
.L_45:
        /*b134*/ 	.byte	0x04, 0x36
        /*b136*/ 	.short	(.L_47 - .L_46)
.L_46:
        /*b138*/ 	.word	0x00000008
.L_47:


//--------------------- .nv.callgraph             --------------------------
	.section	.nv.callgraph,"",@"SHT_CUDA_CALLGRAPH"
	.align	4
	.sectionentsize	8
	.align		4
        /*0000*/ 	.word	0x00000000
	.align		4
        /*0004*/ 	.word	0xffffffff
	.align		4
        /*0008*/ 	.word	index@(_ZN7cutlass13device_kernelINS_4gemm6kernel13GemmUniversalIN4cute5tupleIJiiiiEEENS1_10collective13CollectiveMmaINS1_34MainloopSm90TmaGmmaWarpSpecializedILi2ENS5_IJNS4_1CILi2EEENSA_ILi1EEESC_EEENS1_35KernelTmaWarpSpecializedCooperativeEEENS5_IJNSA_ILi192EEENSA_ILi512EEENSA_ILi128EEEEEEaNS5_IJlSC_lEEEaSK_NS4_8TiledMMAINS4_8MMA_AtomIJNS4_4SM904GMMA27MMA_64x256x32_S32S8S8_SS_TNEEEENS4_6LayoutISD_NS5_IJSC_NSA_ILi0EEESS_EEEEENS5_IJNS4_10UnderscoreESV_SV_EEEEENS4_13SM90_TMA_LOADENS4_14ComposedLayoutINS4_7SwizzleILi3ELi4ELi3EEENS4_18smem_ptr_flag_bitsILi8EEENSR_INS5_IJNSA_ILi8EEESI_EEENS5_IJSI_SC_EEEEEEEvNS4_8identityENS4_23SM90_TMA_LOAD_MULTICASTES18_vS19_EENS_8epilogue10collective6detail29Sm90TmaWarpSpecializedAdapterINS1D_15DefaultEpilogueIaSK_SK_NS1C_6thread17LinearCombinationIaLi1EiiLNS1H_9ScaleType4KindE0ELNS_15FloatRoundStyleE2EaEENS1_15EpilogueDefaultEEEEEvvEEEEvNT_6ParamsE)
	.align		4
        /*000c*/ 	.word	index@(__assertfail)
	.align		4
        /*0010*/ 	.word	0x00000000
	.align		4
        /*0014*/ 	.word	0xfffffffe
	.align		4
        /*0018*/ 	.word	0x00000000
	.align		4
        /*001c*/ 	.word	0xfffffffd
	.align		4
        /*0020*/ 	.word	0x00000000
	.align		4
        /*0024*/ 	.word	0xfffffffc


//--------------------- .nv.constant4             --------------------------
	.section	.nv.constant4,"a",@progbits
	.align	8
	.align		8
.nv.constant4:
        /*0000*/ 	.dword	__assertfail
	.align		8
        /*0008*/ 	.dword	__unnamed_1
	.align		8
        /*0010*/ 	.dword	_ZN40_INTERNAL_5a87fa1a_4_k_cu_68e1818d_167704cuda3std3__45__cpo5beginE
	.align		8
        /*0018*/ 	.dword	_ZN40_INTERNAL_5a87fa1a_4_k_cu_68e1818d_167704cuda3std3__45__cpo3endE
	.align		8
        /*0020*/ 	.dword	_ZN40_INTERNAL_5a87fa1a_4_k_cu_68e1818d_167704cuda3std3__45__cpo6cbeginE
	.align		8
        /*0028*/ 	.dword	_ZN40_INTERNAL_5a87fa1a_4_k_cu_68e1818d_167704cuda3std3__45__cpo4cendE
	.align		8
        /*0030*/ 	.dword	_ZN40_INTERNAL_5a87fa1a_4_k_cu_68e1818d_167704cuda3std3__442_GLOBAL__N__5a87fa1a_4_k_cu_68e1818d_167706ignoreE
	.align		8
        /*0038*/ 	.dword	_ZN40_INTERNAL_5a87fa1a_4_k_cu_68e1818d_167704cuda3std3__419piecewise_constructE
	.align		8
        /*0040*/ 	.dword	_ZN40_INTERNAL_5a87fa1a_4_k_cu_68e1818d_167704cuda3std3__48in_placeE
	.align		8
        /*0048*/ 	.dword	_ZN40_INTERNAL_5a87fa1a_4_k_cu_68e1818d_167704cuda3std6ranges3__45__cpo4swapE
	.align		8
        /*0050*/ 	.dword	_ZN40_INTERNAL_5a87fa1a_4_k_cu_68e1818d_167704cuda3std6ranges3__45__cpo9iter_moveE
	.align		8
        /*0058*/ 	.dword	_ZN40_INTERNAL_5a87fa1a_4_k_cu_68e1818d_167704cute7productE
	.align		8
        /*0060*/ 	.dword	_ZN40_INTERNAL_5a87fa1a_4_k_cu_68e1818d_167704cute1_E
	.align		8
        /*0068*/ 	.dword	$str$22
	.align		8
        /*0070*/ 	.dword	$str$23


//--------------------- .text._ZN7cutlass13device_kernelINS_4gemm6kernel13GemmUniversalIN4cute5tupleIJiiiiEEENS1_10collective13CollectiveMmaINS1_34MainloopSm90TmaGmmaWarpSpecializedILi2ENS5_IJNS4_1CILi2EEENSA_ILi1EEESC_EEENS1_35KernelTmaWarpSpecializedCooperativeEEENS5_IJNSA_ILi192EEENSA_ILi512EEENSA_ILi128EEEEEEaNS5_IJlSC_lEEEaSK_NS4_8TiledMMAINS4_8MMA_AtomIJNS4_4SM904GMMA27MMA_64x256x32_S32S8S8_SS_TNEEEENS4_6LayoutISD_NS5_IJSC_NSA_ILi0EEESS_EEEEENS5_IJNS4_10UnderscoreESV_SV_EEEEENS4_13SM90_TMA_LOADENS4_14ComposedLayoutINS4_7SwizzleILi3ELi4ELi3EEENS4_18smem_ptr_flag_bitsILi8EEENSR_INS5_IJNSA_ILi8EEESI_EEENS5_IJSI_SC_EEEEEEEvNS4_8identityENS4_23SM90_TMA_LOAD_MULTICASTES18_vS19_EENS_8epilogue10collective6detail29Sm90TmaWarpSpecializedAdapterINS1D_15DefaultEpilogueIaSK_SK_NS1C_6thread17LinearCombinationIaLi1EiiLNS1H_9ScaleType4KindE0ELNS_15FloatRoundStyleE2EaEENS1_15EpilogueDefaultEEEEEvvEEEEvNT_6ParamsE --------------------------
	.section	.text._ZN7cutlass13device_kernelINS_4gemm6kernel13GemmUniversalIN4cute5tupleIJiiiiEEENS1_10collective13CollectiveMmaINS1_34MainloopSm90TmaGmmaWarpSpecializedILi2ENS5_IJNS4_1CILi2EEENSA_ILi1EEESC_EEENS1_35KernelTmaWarpSpecializedCooperativeEEENS5_IJNSA_ILi192EEENSA_ILi512EEENSA_ILi128EEEEEEaNS5_IJlSC_lEEEaSK_NS4_8TiledMMAINS4_8MMA_AtomIJNS4_4SM904GMMA27MMA_64x256x32_S32S8S8_SS_TNEEEENS4_6LayoutISD_NS5_IJSC_NSA_ILi0EEESS_EEEEENS5_IJNS4_10UnderscoreESV_SV_EEEEENS4_13SM90_TMA_LOADENS4_14ComposedLayoutINS4_7SwizzleILi3ELi4ELi3EEENS4_18smem_ptr_flag_bitsILi8EEENSR_INS5_IJNSA_ILi8EEESI_EEENS5_IJSI_SC_EEEEEEEvNS4_8identityENS4_23SM90_TMA_LOAD_MULTICASTES18_vS19_EENS_8epilogue10collective6detail29Sm90TmaWarpSpecializedAdapterINS1D_15DefaultEpilogueIaSK_SK_NS1C_6thread17LinearCombinationIaLi1EiiLNS1H_9ScaleType4KindE0ELNS_15FloatRoundStyleE2EaEENS1_15EpilogueDefaultEEEEEvvEEEEvNT_6ParamsE,"ax",@progbits
	.align	128
.text._ZN7cutlass13device_kernelINS_4gemm6kernel13GemmUniversalIN4cute5tupleIJiiiiEEENS1_10collective13CollectiveMmaINS1_34MainloopSm90TmaGmmaWarpSpecializedILi2ENS5_IJNS4_1CILi2EEENSA_ILi1EEESC_EEENS1_35KernelTmaWarpSpecializedCooperativeEEENS5_IJNSA_ILi192EEENSA_ILi512EEENSA_ILi128EEEEEEaNS5_IJlSC_lEEEaSK_NS4_8TiledMMAINS4_8MMA_AtomIJNS4_4SM904GMMA27MMA_64x256x32_S32S8S8_SS_TNEEEENS4_6LayoutISD_NS5_IJSC_NSA_ILi0EEESS_EEEEENS5_IJNS4_10UnderscoreESV_SV_EEEEENS4_13SM90_TMA_LOADENS4_14ComposedLayoutINS4_7SwizzleILi3ELi4ELi3EEENS4_18smem_ptr_flag_bitsILi8EEENSR_INS5_IJNSA_ILi8EEESI_EEENS5_IJSI_SC_EEEEEEEvNS4_8identityENS4_23SM90_TMA_LOAD_MULTICASTES18_vS19_EENS_8epilogue10collective6detail29Sm90TmaWarpSpecializedAdapterINS1D_15DefaultEpilogueIaSK_SK_NS1C_6thread17LinearCombinationIaLi1EiiLNS1H_9ScaleType4KindE0ELNS_15FloatRoundStyleE2EaEENS1_15EpilogueDefaultEEEEEvvEEEEvNT_6ParamsE:
        .type           _ZN7cutlass13device_kernelINS_4gemm6kernel13GemmUniversalIN4cute5tupleIJiiiiEEENS1_10collective13CollectiveMmaINS1_34MainloopSm90TmaGmmaWarpSpecializedILi2ENS5_IJNS4_1CILi2EEENSA_ILi1EEESC_EEENS1_35KernelTmaWarpSpecializedCooperativeEEENS5_IJNSA_ILi192EEENSA_ILi512EEENSA_ILi128EEEEEEaNS5_IJlSC_lEEEaSK_NS4_8TiledMMAINS4_8MMA_AtomIJNS4_4SM904GMMA27MMA_64x256x32_S32S8S8_SS_TNEEEENS4_6LayoutISD_NS5_IJSC_NSA_ILi0EEESS_EEEEENS5_IJNS4_10UnderscoreESV_SV_EEEEENS4_13SM90_TMA_LOADENS4_14ComposedLayoutINS4_7SwizzleILi3ELi4ELi3EEENS4_18smem_ptr_flag_bitsILi8EEENSR_INS5_IJNSA_ILi8EEESI_EEENS5_IJSI_SC_EEEEEEEvNS4_8identityENS4_23SM90_TMA_LOAD_MULTICASTES18_vS19_EENS_8epilogue10collective6detail29Sm90TmaWarpSpecializedAdapterINS1D_15DefaultEpilogueIaSK_SK_NS1C_6thread17LinearCombinationIaLi1EiiLNS1H_9ScaleType4KindE0ELNS_15FloatRoundStyleE2EaEENS1_15EpilogueDefaultEEEEEvvEEEEvNT_6ParamsE,@function
        .size           _ZN7cutlass13device_kernelINS_4gemm6kernel13GemmUniversalIN4cute5tupleIJiiiiEEENS1_10collective13CollectiveMmaINS1_34MainloopSm90TmaGmmaWarpSpecializedILi2ENS5_IJNS4_1CILi2EEENSA_ILi1EEESC_EEENS1_35KernelTmaWarpSpecializedCooperativeEEENS5_IJNSA_ILi192EEENSA_ILi512EEENSA_ILi128EEEEEEaNS5_IJlSC_lEEEaSK_NS4_8TiledMMAINS4_8MMA_AtomIJNS4_4SM904GMMA27MMA_64x256x32_S32S8S8_SS_TNEEEENS4_6LayoutISD_NS5_IJSC_NSA_ILi0EEESS_EEEEENS5_IJNS4_10UnderscoreESV_SV_EEEEENS4_13SM90_TMA_LOADENS4_14ComposedLayoutINS4_7SwizzleILi3ELi4ELi3EEENS4_18smem_ptr_flag_bitsILi8EEENSR_INS5_IJNSA_ILi8EEESI_EEENS5_IJSI_SC_EEEEEEEvNS4_8identityENS4_23SM90_TMA_LOAD_MULTICASTES18_vS19_EENS_8epilogue10collective6detail29Sm90TmaWarpSpecializedAdapterINS1D_15DefaultEpilogueIaSK_SK_NS1C_6thread17LinearCombinationIaLi1EiiLNS1H_9ScaleType4KindE0ELNS_15FloatRoundStyleE2EaEENS1_15EpilogueDefaultEEEEEvvEEEEvNT_6ParamsE,(.L_x_1093 - _ZN7cutlass13device_kernelINS_4gemm6kernel13GemmUniversalIN4cute5tupleIJiiiiEEENS1_10collective13CollectiveMmaINS1_34MainloopSm90TmaGmmaWarpSpecializedILi2ENS5_IJNS4_1CILi2EEENSA_ILi1EEESC_EEENS1_35KernelTmaWarpSpecializedCooperativeEEENS5_IJNSA_ILi192EEENSA_ILi512EEENSA_ILi128EEEEEEaNS5_IJlSC_lEEEaSK_NS4_8TiledMMAINS4_8MMA_AtomIJNS4_4SM904GMMA27MMA_64x256x32_S32S8S8_SS_TNEEEENS4_6LayoutISD_NS5_IJSC_NSA_ILi0EEESS_EEEEENS5_IJNS4_10UnderscoreESV_SV_EEEEENS4_13SM90_TMA_LOADENS4_14ComposedLayoutINS4_7SwizzleILi3ELi4ELi3EEENS4_18smem_ptr_flag_bitsILi8EEENSR_INS5_IJNSA_ILi8EEESI_EEENS5_IJSI_SC_EEEEEEEvNS4_8identityENS4_23SM90_TMA_LOAD_MULTICASTES18_vS19_EENS_8epilogue10collective6detail29Sm90TmaWarpSpecializedAdapterINS1D_15DefaultEpilogueIaSK_SK_NS1C_6thread17LinearCombinationIaLi1EiiLNS1H_9ScaleType4KindE0ELNS_15FloatRoundStyleE2EaEENS1_15EpilogueDefaultEEEEEvvEEEEvNT_6ParamsE)
        .other          _ZN7cutlass13device_kernelINS_4gemm6kernel13GemmUniversalIN4cute5tupleIJiiiiEEENS1_10collective13CollectiveMmaINS1_34MainloopSm90TmaGmmaWarpSpecializedILi2ENS5_IJNS4_1CILi2EEENSA_ILi1EEESC_EEENS1_35KernelTmaWarpSpecializedCooperativeEEENS5_IJNSA_ILi192EEENSA_ILi512EEENSA_ILi128EEEEEEaNS5_IJlSC_lEEEaSK_NS4_8TiledMMAINS4_8MMA_AtomIJNS4_4SM904GMMA27MMA_64x256x32_S32S8S8_SS_TNEEEENS4_6LayoutISD_NS5_IJSC_NSA_ILi0EEESS_EEEEENS5_IJNS4_10UnderscoreESV_SV_EEEEENS4_13SM90_TMA_LOADENS4_14ComposedLayoutINS4_7SwizzleILi3ELi4ELi3EEENS4_18smem_ptr_flag_bitsILi8EEENSR_INS5_IJNSA_ILi8EEESI_EEENS5_IJSI_SC_EEEEEEEvNS4_8identityENS4_23SM90_TMA_LOAD_MULTICASTES18_vS19_EENS_8epilogue10collective6detail29Sm90TmaWarpSpecializedAdapterINS1D_15DefaultEpilogueIaSK_SK_NS1C_6thread17LinearCombinationIaLi1EiiLNS1H_9ScaleType4KindE0ELNS_15FloatRoundStyleE2EaEENS1_15EpilogueDefaultEEEEEvvEEEEvNT_6ParamsE,@"STO_CUDA_ENTRY STV_DEFAULT"
_ZN7cutlass13device_kernelINS_4gemm6kernel13GemmUniversalIN4cute5tupleIJiiiiEEENS1_10collective13CollectiveMmaINS1_34MainloopSm90TmaGmmaWarpSpecializedILi2ENS5_IJNS4_1CILi2EEENSA_ILi1EEESC_EEENS1_35KernelTmaWarpSpecializedCooperativeEEENS5_IJNSA_ILi192EEENSA_ILi512EEENSA_ILi128EEEEEEaNS5_IJlSC_lEEEaSK_NS4_8TiledMMAINS4_8MMA_AtomIJNS4_4SM904GMMA27MMA_64x256x32_S32S8S8_SS_TNEEEENS4_6LayoutISD_NS5_IJSC_NSA_ILi0EEESS_EEEEENS5_IJNS4_10UnderscoreESV_SV_EEEEENS4_13SM90_TMA_LOADENS4_14ComposedLayoutINS4_7SwizzleILi3ELi4ELi3EEENS4_18smem_ptr_flag_bitsILi8EEENSR_INS5_IJNSA_ILi8EEESI_EEENS5_IJSI_SC_EEEEEEEvNS4_8identityENS4_23SM90_TMA_LOAD_MULTICASTES18_vS19_EENS_8epilogue10collective6detail29Sm90TmaWarpSpecializedAdapterINS1D_15DefaultEpilogueIaSK_SK_NS1C_6thread17LinearCombinationIaLi1EiiLNS1H_9ScaleType4KindE0ELNS_15FloatRoundStyleE2EaEENS1_15EpilogueDefaultEEEEEvvEEEEvNT_6ParamsE:
[----:B------:R-:W0:Y:S02]  /*0000*/  LDC R1, c[0x0][0x28] ;  /* 0x00000a00ff017b82 */ /* 0x000e240000000800 */
[----:B0-----:R-:W-:Y:S01]  /*0010*/  VIADD R1, R1, 0xffffe508 ;  /* 0xffffe50801017836 */ /* 0x001fe20000000000 */
[----:B------:R-:W0:Y:S01]  /*0020*/  S2R R6, SR_TID.X ;  /* 0x0000000000067919 */ /* 0x000e220000002100 */
[----:B------:R-:W-:Y:S01]  /*0030*/  ELECT P0, URZ, PT ;  /* 0x00000000003f782f */ /* 0x000fe20003800000 */
[----:B------:R-:W-:Y:S01]  /*0040*/  BSSY B0, `(.L_x_0) ;  /* 0x000000f000007945 */ /* 0x000fe20003800000 */
[--C-:B0-----:R-:W-:Y:S02]  /*0050*/  SHF.R.U32.HI R0, RZ, 0x5, R6.reuse ;  /* 0x00000005ff007819 */ /* 0x101fe40000011606 */
[----:B------:R-:W-:-:S03]  /*0060*/  SHF.R.U32.HI R3, RZ, 0x7, R6 ;  /* 0x00000007ff037819 */ /* 0x000fc60000011606 */
[----:B------:R-:W0:Y:S04]  /*0070*/  SHFL.IDX PT, R2, R0, RZ, 0x1f ;  /* 0x00001fff00027589 */ /* 0x000e2800000e0000 */
[----:B------:R1:W2:Y:S01]  /*0080*/  SHFL.IDX PT, R5, R3, RZ, 0x1f ;  /* 0x00001fff03057589 */ /* 0x0002a200000e0000 */
[----:B0-----:R-:W-:-:S13]  /*0090*/  ISETP.NE.OR P0, PT, R2, RZ, !P0 ;  /* 0x000000ff0200720c */ /* 0x001fda0004705670 */
[----:B-12---:R-:W-:Y:S05]  /*00a0*/  @P0 BRA `(.L_x_1) ;  /* 0x0000000000200947 */ /* 0x006fea0003800000 */
[----:B------:R-:W-:Y:S02]  /*00b0*/  ULDC.64 UR4, c[0x0][0x198] ;  /* 0x0000660000047ab9 */ /* 0x000fe40000000a00 */
[----:B------:R-:W-:Y:S02]  /*00c0*/  UIADD3 UR6, UP0, UR4, 0xf0, URZ ;  /* 0x000000f004067890 */ /* 0x000fe4000ff1e03f */
[----:B------:R-:W-:Y:S02]  /*00d0*/  UIADD3 UR4, UP1, UR4, 0x1f0, URZ ;  /* 0x000001f004047890 */ /* 0x000fe4000ff3e03f */
[----:B------:R-:W-:Y:S02]  /*00e0*/  UIADD3.X UR7, URZ, UR5, URZ, UP0, !UPT ;  /* 0x000000053f077290 */ /* 0x000fe400087fe43f */
[----:B------:R-:W-:-:S07]  /*00f0*/  UIADD3.X UR5, URZ, UR5, URZ, UP1, !UPT ;  /* 0x000000053f057290 */ /* 0x000fce0008ffe43f */
[----:B------:R0:W-:Y:S02]  /*0100*/  UTMACCTL.PF [UR6] ;  /* 0x00000000060079b9 */ /* 0x0001e40008040000 */
[----:B------:R0:W-:Y:S02]  /*0110*/  UTMACCTL.PF [UR4] ;  /* 0x00000000040079b9 */ /* 0x0001e40008040000 */
[----:B0-----:R-:W-:Y:S01]  /*0120*/  NOP ;  /* 0x0000000000007918 */ /* 0x001fe20000000000 */
.L_x_1:
[----:B------:R-:W-:Y:S05]  /*0130*/  BSYNC B0 ;  /* 0x0000000000007941 */ /* 0x000fea0003800000 */
.L_x_0:
[----:B------:R-:W0:Y:S02]  /*0140*/  SHFL.IDX PT, R3, R0, RZ, 0x1f ;  /* 0x00001fff00037589 */ /* 0x000e2400000e0000 */
[----:B0-----:R-:W-:-:S13]  /*0150*/  ISETP.NE.AND P0, PT, R3, RZ, PT ;  /* 0x000000ff0300720c */ /* 0x001fda0003f05270 */
[----:B------:R-:W-:Y:S05]  /*0160*/  @P0 BRA `(.L_x_2) ;  /* 0x0000000000480947 */ /* 0x000fea0003800000 */
[----:B------:R-:W0:Y:S01]  /*0170*/  S2UR UR8, SR_CgaCtaId ;  /* 0x00000000000879c3 */ /* 0x000e220000008800 */
[----:B------:R-:W-:Y:S01]  /*0180*/  UMOV UR4, 0x400 ;  /* 0x0000040000047882 */ /* 0x000fe20000000000 */
[----:B------:R-:W-:Y:S01]  /*0190*/  UMOV UR5, 0x1 ;  /* 0x0000000100057882 */ /* 0x000fe20000000000 */
[----:B------:R-:W-:Y:S01]  /*01a0*/  UMOV UR6, 0x4 ;  /* 0x0000000400067882 */ /* 0x000fe20000000000 */
[----:B------:R-:W-:Y:S01]  /*01b0*/  ELECT P0, URZ, PT ;  /* 0x00000000003f782f */ /* 0x000fe20003800000 */
[----:B------:R-:W-:-:S04]  /*01c0*/  UIADD3 UR6, -UR6, 0x100000, URZ ;  /* 0x0010000006067890 */ /* 0x000fc8000fffe13f */
[----:B------:R-:W-:Y:S02]  /*01d0*/  USHF.L.U32 UR7, UR6, 0xb, URZ ;  /* 0x0000000b06077899 */ /* 0x000fe4000800063f */
[----:B------:R-:W-:Y:S02]  /*01e0*/  USHF.L.U32 UR6, UR6, 0x1, URZ ;  /* 0x0000000106067899 */ /* 0x000fe4000800063f */
[----:B0-----:R-:W-:Y:S02]  /*01f0*/  ULEA UR8, UR8, UR4, 0x18 ;  /* 0x0000000408087291 */ /* 0x001fe4000f8ec03f */
[----:B------:R-:W-:-:S04]  /*0200*/  UIADD3 UR4, -UR5, 0x100000, URZ ;  /* 0x0010000005047890 */ /* 0x000fc8000fffe13f */
[----:B------:R-:W-:Y:S02]  /*0210*/  USHF.L.U32 UR5, UR4, 0xb, URZ ;  /* 0x0000000b04057899 */ /* 0x000fe4000800063f */
[----:B------:R-:W-:Y:S01]  /*0220*/  USHF.L.U32 UR4, UR4, 0x1, URZ ;  /* 0x0000000104047899 */ /* 0x000fe2000800063f */
[----:B------:R-:W0:Y:S11]  /*0230*/  FENCE.VIEW.ASYNC.S ;  /* 0x00000000000073c6 */ /* 0x000e360000000000 */
[----:B0-----:R0:W1:Y:S01]  /*0240*/  SYNCS.EXCH.64 URZ, [UR8], UR4 ;  /* 0x00000004083f75b2 */ /* 0x0010620008000100 */
[----:B------:R0:W2:Y:S01]  /*0250*/  SYNCS.EXCH.64 URZ, [UR8+0x10], UR6 ;  /* 0x00001006083f75b2 */ /* 0x0000a20008000100 */
[----:B------:R0:W3:Y:S01]  /*0260*/  SYNCS.EXCH.64 URZ, [UR8+0x8], UR4 ;  /* 0x00000804083f75b2 */ /* 0x0000e20008000100 */
[----:B------:R0:W4:Y:S01]  /*0270*/  SYNCS.EXCH.64 URZ, [UR8+0x18], UR6 ;  /* 0x00001806083f75b2 */ /* 0x0001220008000100 */
[----:B------:R-:W-:Y:S01]  /*0280*/  NOP ;  /* 0x0000000000007918 */ /* 0x000fe20000000000 */
.L_x_2:
[----:B------:R-:W-:Y:S01]  /*0290*/  SHF.R.S32.HI R4, RZ, 0x1f, R6 ;  /* 0x0000001fff047819 */ /* 0x000fe20000011406 */
[----:B------:R-:W5:Y:S01]  /*02a0*/  SHFL.IDX PT, R0, R0, RZ, 0x1f ;  /* 0x00001fff00007589 */ /* 0x000f6200000e0000 */
[----:B0-----:R-:W0:Y:S01]  /*02b0*/  S2UR UR8, SR_CTAID.X ;  /* 0x00000000000879c3 */ /* 0x001e220000002500 */
[----:B------:R-:W-:Y:S02]  /*02c0*/  ELECT P0, URZ, PT ;  /* 0x00000000003f782f */ /* 0x000fe40003800000 */
[----:B------:R-:W-:Y:S01]  /*02d0*/  LEA.HI R4, R4, R6, RZ, 0x7 ;  /* 0x0000000604047211 */ /* 0x000fe200078f38ff */
[----:B------:R-:W-:Y:S01]  /*02e0*/  ULDC UR4, c[0x0][0x150] ;  /* 0x0000540000047ab9 */ /* 0x000fe20000000800 */
[----:B------:R-:W-:Y:S01]  /*02f0*/  NOP ;  /* 0x0000000000007918 */ /* 0x000fe20000000000 */
[----:B------:R-:W-:Y:S01]  /*0300*/  NOP ;  /* 0x0000000000007918 */ /* 0x000fe20000000000 */
[----:B------:R-:W-:Y:S01]  /*0310*/  LOP3.LUT R4, R4, 0xffffff80, RZ, 0xc0, !PT ;  /* 0xffffff8004047812 */ /* 0x000fe200078ec0ff */
[----:B------:R-:W-:Y:S01]  /*0320*/  IMAD.MOV.U32 R19, RZ, RZ, 0x1 ;  /* 0x00000001ff137424 */ /* 0x000fe200078e00ff */
[----:B------:R-:W1:Y:S01]  /*0330*/  LDC R10, c[0x0][0x144] ;  /* 0x00005100ff0a7b82 */ /* 0x000e620000000800 */
[----:B------:R-:W-:-:S02]  /*0340*/  ISETP.NE.AND P3, PT, R5, RZ, PT ;  /* 0x000000ff0500720c */ /* 0x000fc40003f65270 */
[----:B------:R-:W-:Y:S01]  /*0350*/  IMAD.IADD R8, R6, 0x1, -R4 ;  /* 0x0000000106087824 */ /* 0x000fe200078e0a04 */
[----:B------:R-:W-:Y:S01]  /*0360*/  SHF.R.S32.HI R6, RZ, 0x1f, R3 ;  /* 0x0000001fff067819 */ /* 0x000fe20000011403 */
[----:B------:R-:W2:Y:S03]  /*0370*/  S2R R4, SR_CTAID.Y ;  /* 0x0000000000047919 */ /* 0x000ea60000002600 */
[----:B------:R-:W-:Y:S01]  /*0380*/  SHF.R.S32.HI R7, RZ, 0x1f, R8 ;  /* 0x0000001fff077819 */ /* 0x000fe20000011408 */
[----:B------:R-:W3:Y:S01]  /*0390*/  LDC R12, c[0x0][0x140] ;  /* 0x00005000ff0c7b82 */ /* 0x000ee20000000800 */
[----:B------:R-:W-:Y:S02]  /*03a0*/  LEA.HI R6, R6, R3, RZ, 0x2 ;  /* 0x0000000306067211 */ /* 0x000fe400078f10ff */
[----:B------:R-:W-:Y:S02]  /*03b0*/  LEA.HI R7, R7, R8, RZ, 0x3 ;  /* 0x0000000807077211 */ /* 0x000fe400078f18ff */
[----:B------:R-:W-:-:S02]  /*03c0*/  LOP3.LUT R6, R6, 0x3ffffffc, RZ, 0xc0, !PT ;  /* 0x3ffffffc06067812 */ /* 0x000fc400078ec0ff */
[----:B-----5:R-:W-:Y:S02]  /*03d0*/  ISETP.NE.OR P0, PT, R0, RZ, !P0 ;  /* 0x000000ff0000720c */ /* 0x020fe40004705670 */
[--C-:B------:R-:W-:Y:S01]  /*03e0*/  SHF.R.S32.HI R0, RZ, 0x3, R7.reuse ;  /* 0x00000003ff007819 */ /* 0x100fe20000011407 */
[----:B------:R-:W-:Y:S01]  /*03f0*/  IMAD.IADD R6, R3, 0x1, -R6 ;  /* 0x0000000103067824 */ /* 0x000fe200078e0a06 */
[----:B0-----:R-:W-:Y:S02]  /*0400*/  I2FP.F32.U32 R9, UR8 ;  /* 0x0000000800097c45 */ /* 0x001fe40008201000 */
[----:B------:R-:W-:-:S03]  /*0410*/  SHF.R.S32.HI R7, RZ, 0x1f, R7 ;  /* 0x0000001fff077819 */ /* 0x000fc60000011407 */
[----:B------:R-:W-:Y:S01]  /*0420*/  FMUL R9, R9, UR4 ;  /* 0x0000000409097c20 */ /* 0x000fe20008400000 */
[----:B------:R-:W-:Y:S01]  /*0430*/  LEA.HI R7, R7, R0, RZ, 0x2 ;  /* 0x0000000007077211 */ /* 0x000fe200078f10ff */
[----:B------:R-:W-:Y:S02]  /*0440*/  ULDC UR4, c[0x0][0x154] ;  /* 0x0000550000047ab9 */ /* 0x000fe40000000800 */
[----:B------:R-:W-:Y:S01]  /*0450*/  VOTEU.ALL UP0, P0 ;  /* 0x00000000003f7886 */ /* 0x000fe20000000000 */
[----:B------:R-:W-:Y:S01]  /*0460*/  LOP3.LUT R7, R7, 0xfffffffc, RZ, 0xc0, !PT ;  /* 0xfffffffc07077812 */ /* 0x000fe200078ec0ff */
[----:B------:R-:W0:Y:S01]  /*0470*/  F2I.U32.TRUNC.NTZ R9, R9 ;  /* 0x0000000900097305 */ /* 0x000e22000020f000 */
[----:B------:R-:W-:Y:S01]  /*0480*/  VOTEU.ALL UP1, P0 ;  /* 0x00000000003f7886 */ /* 0x000fe20000020000 */
[----:B---3--:R-:W-:Y:S01]  /*0490*/  ISETP.EQ.U32.AND P2, PT, R12, 0x1, PT ;  /* 0x000000010c00780c */ /* 0x008fe20003f42070 */
[----:B------:R-:W3:Y:S01]  /*04a0*/  @!UP0 S2UR UR7, SR_CgaCtaId ;  /* 0x00000000000789c3 */ /* 0x000ee20000008800 */
[----:B------:R-:W-:Y:S01]  /*04b0*/  IADD3 R7, R0, -R7, RZ ;  /* 0x8000000700077210 */ /* 0x000fe20007ffe0ff */
[----:B------:R-:W-:Y:S01]  /*04c0*/  @!UP0 UMOV UR6, 0x400 ;  /* 0x0000040000068882 */ /* 0x000fe20000000000 */
[----:B--2---:R-:W-:-:S03]  /*04d0*/  I2FP.F32.U32 R3, R4 ;  /* 0x0000000400037245 */ /* 0x004fc60000201000 */
[----:B------:R-:W-:Y:S02]  /*04e0*/  IMAD R156, R6, 0x4, R7 ;  /* 0x00000004069c7824 */ /* 0x000fe400078e0207 */
[----:B------:R-:W-:Y:S01]  /*04f0*/  FMUL R11, R3, UR4 ;  /* 0x00000004030b7c20 */ /* 0x000fe20008400000 */
[----:B------:R-:W2:Y:S01]  /*0500*/  LDC R7, c[0x0][0x148] ;  /* 0x00005200ff077b82 */ /* 0x000ea20000000800 */
[----:B------:R-:W-:Y:S01]  /*0510*/  SHF.R.S32.HI R3, RZ, 0x1f, R2 ;  /* 0x0000001fff037819 */ /* 0x000fe20000011402 */
[----:B------:R-:W-:Y:S01]  /*0520*/  UMOV UR4, 0x20 ;  /* 0x0000002000047882 */ /* 0x000fe20000000000 */
[----:B------:R-:W-:Y:S01]  /*0530*/  LEA.HI R0, R156, R156, RZ, 0x1 ;  /* 0x0000009c9c007211 */ /* 0x000fe200078f08ff */
[----:B------:R-:W-:-:S04]  /*0540*/  @!UP0 UIADD3 UR4, -UR4, 0x100000, URZ ;  /* 0x0010000004048890 */ /* 0x000fc8000fffe13f */
[----:B------:R-:W-:Y:S02]  /*0550*/  @!UP0 USHF.L.U32 UR5, UR4, 0xb, URZ ;  /* 0x0000000b04058899 */ /* 0x000fe4000800063f */
[----:B------:R-:W-:Y:S01]  /*0560*/  @!UP0 USHF.L.U32 UR4, UR4, 0x1, URZ ;  /* 0x0000000104048899 */ /* 0x000fe2000800063f */
[----:B0-----:R-:W-:Y:S01]  /*0570*/  IADD3 R13, -R9, RZ, RZ ;  /* 0x000000ff090d7210 */ /* 0x001fe20007ffe1ff */
[----:B------:R-:W0:Y:S01]  /*0580*/  F2I.U32.TRUNC.NTZ R11, R11 ;  /* 0x0000000b000b7305 */ /* 0x000e22000020f000 */
[----:B------:R-:W-:Y:S02]  /*0590*/  LOP3.LUT R9, R0, 0xfffffffe, RZ, 0xc0, !PT ;  /* 0xfffffffe00097812 */ /* 0x000fe400078ec0ff */
[----:B------:R-:W-:Y:S01]  /*05a0*/  LEA.HI R3, R3, R2, RZ, 0x2 ;  /* 0x0000000203037211 */ /* 0x000fe200078f10ff */
[----:B-1----:R-:W-:Y:S01]  /*05b0*/  IMAD R6, R10, R13, UR8 ;  /* 0x000000080a067e24 */ /* 0x002fe2000f8e020d */
[----:B------:R-:W-:Y:S01]  /*05c0*/  IADD3 R10, R5, -0x1, RZ ;  /* 0xffffffff050a7810 */ /* 0x000fe20007ffe0ff */
[----:B------:R-:W-:Y:S01]  /*05d0*/  IMAD.IADD R9, R156, 0x1, -R9 ;  /* 0x000000019c097824 */ /* 0x000fe200078e0a09 */
[----:B------:R-:W-:-:S02]  /*05e0*/  LOP3.LUT R3, R3, 0xfffffffc, RZ, 0xc0, !PT ;  /* 0xfffffffc03037812 */ /* 0x000fc400078ec0ff */
[----:B------:R-:W-:Y:S01]  /*05f0*/  ISETP.GE.U32.AND P6, PT, R10, 0x2, PT ;  /* 0x000000020a00780c */ /* 0x000fe20003fc6070 */
[----:B---3--:R-:W-:Y:S01]  /*0600*/  @!UP0 ULEA UR6, UR7, UR6, 0x18 ;  /* 0x0000000607068291 */ /* 0x008fe2000f8ec03f */
[----:B------:R-:W-:Y:S01]  /*0610*/  ISETP.NE.AND P4, PT, R9, R6, PT ;  /* 0x000000060900720c */ /* 0x000fe20003f85270 */
[----:B------:R-:W-:Y:S01]  /*0620*/  IMAD.SHL.U32 R9, R156, 0x4, RZ ;  /* 0x000000049c097824 */ /* 0x000fe200078e00ff */
[----:B------:R-:W-:Y:S01]  /*0630*/  IADD3 R0, R2, -R3, RZ ;  /* 0x8000000302007210 */ /* 0x000fe20007ffe0ff */
[----:B------:R-:W-:Y:S01]  /*0640*/  VOTEU.ALL UP0, P0 ;  /* 0x00000000003f7886 */ /* 0x000fe20000000000 */
[----:B0-----:R-:W-:Y:S01]  /*0650*/  IMAD.MOV R14, RZ, RZ, -R11 ;  /* 0x000000ffff0e7224 */ /* 0x001fe200078e0a0b */
[----:B------:R-:W-:Y:S02]  /*0660*/  LOP3.LUT P0, RZ, R8, 0x7, RZ, 0xc0, !PT ;  /* 0x0000000708ff7812 */ /* 0x000fe4000780c0ff */
[----:B------:R-:W-:Y:S01]  /*0670*/  LOP3.LUT R156, R156, 0xc, R9, 0x78, !PT ;  /* 0x0000000c9c9c7812 */ /* 0x000fe200078e7809 */
[----:B--2---:R-:W-:Y:S01]  /*0680*/  IMAD R3, R7, R14, R4 ;  /* 0x0000000e07037224 */ /* 0x004fe200078e0204 */
[----:B------:R-:W-:-:S02]  /*0690*/  ISETP.NE.AND P1, PT, R0, 0x3, PT ;  /* 0x000000030000780c */ /* 0x000fc40003f25270 */
[C---:B------:R-:W-:Y:S01]  /*06a0*/  ISETP.LT.U32.AND P0, PT, R156.reuse, 0x2, !P0 ;  /* 0x000000029c00780c */ /* 0x040fe20004701070 */
[----:B------:R-:W0:Y:S02]  /*06b0*/  FENCE.VIEW.ASYNC.S ;  /* 0x00000000000073c6 */ /* 0x000e240000000000 */
[----:B0-----:R0:W1:Y:S01]  /*06c0*/  @!UP0 SYNCS.EXCH.64 URZ, [UR6+0x30], UR4 ;  /* 0x00003004063f85b2 */ /* 0x0010620008000100 */
[----:B------:R-:W-:Y:S02]  /*06d0*/  @P4 LEA.HI R2, R156, R156, RZ, 0x1 ;  /* 0x0000009c9c024211 */ /* 0x000fe400078f08ff */
[----:B------:R-:W-:Y:S02]  /*06e0*/  ISETP.EQ.OR P1, PT, R0, RZ, !P1 ;  /* 0x000000ff0000720c */ /* 0x000fe40004f22670 */
[----:B------:R-:W-:Y:S02]  /*06f0*/  @P4 SHF.R.S32.HI R2, RZ, 0x1, R2 ;  /* 0x00000001ff024819 */ /* 0x000fe40000011402 */
[----:B------:R-:W-:-:S02]  /*0700*/  ISETP.EQ.AND P1, PT, R5, RZ, P1 ;  /* 0x000000ff0500720c */ /* 0x000fc40000f22270 */
[----:B------:R-:W-:Y:S02]  /*0710*/  @P4 ISETP.NE.AND P5, PT, R2, R3, PT ;  /* 0x000000030200420c */ /* 0x000fe40003fa5270 */
[----:B------:R-:W-:Y:S02]  /*0720*/  SEL R2, RZ, 0x1, !P1 ;  /* 0x00000001ff027807 */ /* 0x000fe40004800000 */
[----:B------:R-:W-:Y:S02]  /*0730*/  SEL R8, RZ, 0x1, !P0 ;  /* 0x00000001ff087807 */ /* 0x000fe40004000000 */
[----:B------:R-:W-:Y:S01]  /*0740*/  SEL R2, R2, 0x2, P6 ;  /* 0x0000000202027807 */ /* 0x000fe20003000000 */
[----:B------:R0:W2:Y:S01]  /*0750*/  @!UP1 SYNCS.EXCH.64 URZ, [UR6+0x38], UR4 ;  /* 0x00003804063f95b2 */ /* 0x0000a20008000100 */
[----:B------:R-:W-:Y:S01]  /*0760*/  @P4 SEL R19, RZ, 0x1, P5 ;  /* 0x00000001ff134807 */ /* 0x000fe20002800000 */
[----:B------:R-:W-:Y:S02]  /*0770*/  NOP ;  /* 0x0000000000007918 */ /* 0x000fe40000000000 */
[----:B------:R0:W-:Y:S01]  /*0780*/  STL [R1+0x600], R2 ;  /* 0x0006000201007387 */ /* 0x0001e20000100800 */
[----:B------:R-:W-:Y:S01]  /*0790*/  LOP3.LUT R19, R19, R8, RZ, 0xc0, !PT ;  /* 0x0000000813137212 */ /* 0x000fe200078ec0ff */
[----:B------:R-:W-:Y:S06]  /*07a0*/  @!P2 BRA `(.L_x_3) ;  /* 0x000000000008a947 */ /* 0x000fec0003800000 */
[----:B-12-4-:R-:W-:Y:S01]  /*07b0*/  UCGABAR_ARV ;  /* 0x00000000000079c7 */ /* 0x016fe20008000000 */
[----:B------:R-:W-:Y:S05]  /*07c0*/  BRA `(.L_x_4) ;  /* 0x0000000000047947 */ /* 0x000fea0003800000 */
.L_x_3:
[----:B-12-4-:R-:W-:Y:S01]  /*07d0*/  NOP ;  /* 0x0000000000007918 */ /* 0x016fe20000000000 */
.L_x_4:
[----:B0-----:R-:W0:Y:S01]  /*07e0*/  LDC R2, c[0x0][0x65c] ;  /* 0x00019700ff027b82 */ /* 0x001e220000000800 */
[----:B------:R-:W-:Y:S01]  /*07f0*/  IMAD.MOV.U32 R3, RZ, RZ, RZ ;  /* 0x000000ffff037224 */ /* 0x000fe200078e00ff */
[----:B0-----:R-:W-:Y:S01]  /*0800*/  ISETP.NE.AND P1, PT, R2, 0x1, PT ;  /* 0x000000010200780c */ /* 0x001fe20003f25270 */
[----:B------:R-:W-:-:S12]  /*0810*/  IMAD.U32 R2, RZ, RZ, UR8 ;  /* 0x00000008ff027e24 */ /* 0x000fd8000f8e00ff */
[----:B------:R-:W0:Y:S01]  /*0820*/  @P1 LDC R9, c[0x0][0x10] ;  /* 0x00000400ff091b82 */ /* 0x000e220000000800 */
[----:B------:R-:W-:Y:S01]  /*0830*/  @P1 IMAD.MOV.U32 R5, RZ, RZ, RZ ;  /* 0x000000ffff051224 */ /* 0x000fe200078e00ff */
[----:B------:R-:W-:-:S06]  /*0840*/  @P1 MOV R13, RZ ;  /* 0x000000ff000d1202 */ /* 0x000fcc0000000f00 */
[----:B------:R-:W1:Y:S01]  /*0850*/  @!P1 LDC R11, c[0x0][0xc] ;  /* 0x00000300ff0b9b82 */ /* 0x000e620000000800 */
[----:B0-----:R-:W-:-:S04]  /*0860*/  @P1 IMAD.WIDE.U32 R8, R9, UR8, R4 ;  /* 0x0000000809081c25 */ /* 0x001fc8000f8e0004 */
[----:B------:R-:W-:Y:S01]  /*0870*/  @P1 IMAD.MOV.U32 R15, RZ, RZ, R8 ;  /* 0x000000ffff0f1224 */ /* 0x000fe200078e0008 */
[----:B------:R-:W-:Y:S01]  /*0880*/  @P1 IADD3 R18, R9, R13, RZ ;  /* 0x0000000d09121210 */ /* 0x000fe20007ffe0ff */
[----:B-1----:R-:W-:-:S04]  /*0890*/  @!P1 IMAD.WIDE.U32 R2, R4, R11, R2 ;  /* 0x0000000b04029225 */ /* 0x002fc800078e0002 */
[----:B------:R-:W-:Y:S02]  /*08a0*/  @!P1 IMAD.MOV.U32 R15, RZ, RZ, R2 ;  /* 0x000000ffff0f9224 */ /* 0x000fe400078e0002 */
[----:B------:R-:W-:-:S03]  /*08b0*/  @!P1 IMAD.MOV.U32 R18, RZ, RZ, R3 ;  /* 0x000000ffff129224 */ /* 0x000fc600078e0003 */
[----:B------:R0:W-:Y:S04]  /*08c0*/  STL [R1+0x608], R15 ;  /* 0x0006080f01007387 */ /* 0x0001e80000100800 */
[----:B------:R0:W-:Y:S01]  /*08d0*/  STL [R1+0x604], R18 ;  /* 0x0006041201007387 */ /* 0x0001e20000100800 */
[----:B------:R-:W-:Y:S05]  /*08e0*/  @!P2 BRA `(.L_x_5) ;  /* 0x00000000000ca947 */ /* 0x000fea0003800000 */
[----:B------:R-:W-:Y:S01]  /*08f0*/  UCGABAR_WAIT ;  /* 0x0000000000007dc7 */ /* 0x000fe20008000000 */
[----:B------:R-:W-:Y:S01]  /*0900*/  CCTL.IVALL ;  /* 0x00000000ff00798f */ /* 0x000fe20002000000 */
[----:B------:R-:W-:Y:S05]  /*0910*/  BRA `(.L_x_6) ;  /* 0x0000000000047947 */ /* 0x000fea0003800000 */
.L_x_5:
[----:B------:R-:W-:Y:S06]  /*0920*/  BAR.SYNC.DEFER_BLOCKING 0x0 ;  /* 0x0000000000007b1d */ /* 0x000fec0000010000 */
.L_x_6:
[----:B------:R-:W-:Y:S05]  /*0930*/  @!P3 BRA `(.L_x_7) ;  /* 0x0000036000a8b947 */ /* 0x000fea0003800000 */
[----:B------:R-:W-:-:S13]  /*0940*/  ISETP.GT.U32.AND P0, PT, R10, 0x1, PT ;  /* 0x000000010a00780c */ /* 0x000fda0003f04070 */
[----:B------:R-:W-:Y:S05]  /*0950*/  @P0 EXIT ;  /* 0x000000000000094d */ /* 0x000fea0003800000 */
[----:B------:R-:W-:Y:S01]  /*0960*/  ULDC.64 UR4, c[0x0][0x650] ;  /* 0x0001940000047ab9 */ /* 0x000fe20000000a00 */
[----:B------:R-:W-:Y:S01]  /*0970*/  PRMT R0, RZ, 0x7610, R0 ;  /* 0x00007610ff007816 */ /* 0x000fe20000000000 */
[----:B------:R-:W-:Y:S01]  /*0980*/  IMAD.MOV.U32 R152, RZ, RZ, -0x1 ;  /* 0xffffffffff987424 */ /* 0x000fe200078e00ff */
[----:B------:R-:W-:Y:S01]  /*0990*/  ISETP.GE.U32.AND P0, PT, R15, UR4, PT ;  /* 0x000000040f007c0c */ /* 0x000fe2000bf06070 */
[----:B------:R-:W-:Y:S01]  /*09a0*/  IMAD.MOV.U32 R22, RZ, RZ, -0x1 ;  /* 0xffffffffff167424 */ /* 0x000fe200078e00ff */
[----:B------:R-:W-:Y:S02]  /*09b0*/  MOV R23, 0xffffffff ;  /* 0xffffffff00177802 */ /* 0x000fe40000000f00 */
[----:B------:R-:W-:-:S13]  /*09c0*/  ISETP.GE.U32.AND.EX P0, PT, R18, UR5, PT, P0 ;  /* 0x0000000512007c0c */ /* 0x000fda000bf06100 */
[----:B------:R-:W-:Y:S05]  /*09d0*/  @P0 BRA `(.L_x_8) ;  /* 0x0000000400300947 */ /* 0x000fea0003800000 */
[----:B------:R-:W1:Y:S01]  /*09e0*/  LDC.64 R16, c[0x0][0x628] ;  /* 0x00018a00ff107b82 */ /* 0x000e620000000a00 */
[----:B------:R-:W-:Y:S01]  /*09f0*/  MOV R2, R15 ;  /* 0x0000000f00027202 */ /* 0x000fe20000000f00 */
[----:B------:R-:W-:-:S06]  /*0a00*/  IMAD.MOV.U32 R3, RZ, RZ, R18 ;  /* 0x000000ffff037224 */ /* 0x000fcc00078e0012 */
[----:B------:R-:W2:Y:S08]  /*0a10*/  LDC R0, c[0x0][0x630] ;  /* 0x00018c00ff007b82 */ /* 0x000eb00000000800 */
[----:B------:R-:W3:Y:S01]  /*0a20*/  LDC.64 R20, c[0x0][0x620] ;  /* 0x00018800ff147b82 */ /* 0x000ee20000000a00 */
[----:B-1----:R-:W-:-:S04]  /*0a30*/  ISETP.NE.U32.AND P0, PT, R16, RZ, PT ;  /* 0x000000ff1000720c */ /* 0x002fc80003f05070 */
[----:B------:R-:W-:-:S13]  /*0a40*/  ISETP.NE.AND.EX P0, PT, R17, RZ, PT, P0 ;  /* 0x000000ff1100720c */ /* 0x000fda0003f05300 */
[----:B--23--:R-:W-:Y:S05]  /*0a50*/  @!P0 BRA `(.L_x_9) ;  /* 0x0000000000288947 */ /* 0x00cfea0003800000 */
[----:B------:R-:W1:Y:S02]  /*0a60*/  LDC R11, c[0x0][0x634] ;  /* 0x00018d00ff0b7b82 */ /* 0x000e640000000800 */
[----:B-1----:R-:W-:-:S05]  /*0a70*/  IADD3 R11, P0, R15, R11, RZ ;  /* 0x0000000b0f0b7210 */ /* 0x002fca0007f1e0ff */
[----:B------:R-:W-:-:S04]  /*0a80*/  IMAD.X R13, RZ, RZ, R18, P0 ;  /* 0x000000ffff0d7224 */ /* 0x000fc800000e0612 */
[----:B------:R-:W-:-:S04]  /*0a90*/  IMAD.WIDE.U32 R2, R13, R16, RZ ;  /* 0x000000100d027225 */ /* 0x000fc800078e00ff */
[----:B------:R-:W-:-:S04]  /*0aa0*/  IMAD.WIDE.U32 R8, P0, R11, R17, R2 ;  /* 0x000000110b087225 */ /* 0x000fc80007800002 */
[----:B------:R-:W-:Y:S01]  /*0ab0*/  IMAD.WIDE.U32 R2, R11, R16, RZ ;  /* 0x000000100b027225 */ /* 0x000fe200078e00ff */
[----:B------:R-:W-:-:S03]  /*0ac0*/  IADD3.X R11, RZ, RZ, RZ, P0, !PT ;  /* 0x000000ffff0b7210 */ /* 0x000fc600007fe4ff */
[----:B------:R-:W-:Y:S01]  /*0ad0*/  IMAD.MOV.U32 R10, RZ, RZ, R9 ;  /* 0x000000ffff0a7224 */ /* 0x000fe200078e0009 */
[----:B------:R-:W-:-:S05]  /*0ae0*/  IADD3 RZ, P0, R3, R8, RZ ;  /* 0x0000000803ff7210 */ /* 0x000fca0007f1e0ff */
[----:B------:R-:W-:-:S08]  /*0af0*/  IMAD.WIDE.U32.X R2, R13, R17, R10, P0 ;  /* 0x000000110d027225 */ /* 0x000fd000000e040a */
.L_x_9:
[----:B------:R-:W1:Y:S01]  /*0b00*/  LDC.64 R16, c[0x0][0x640] ;  /* 0x00019000ff107b82 */ /* 0x000e620000000a00 */
[--C-:B------:R-:W-:Y:S01]  /*0b10*/  SHF.R.U64 R22, R2, R0, R3.reuse ;  /* 0x0000000002167219 */ /* 0x100fe20000001203 */
[----:B------:R-:W-:Y:S01]  /*0b20*/  IMAD R25, R7, R14, R4 ;  /* 0x0000000e07197224 */ /* 0x000fe200078e0204 */
[----:B------:R-:W-:Y:S02]  /*0b30*/  SHF.R.U32.HI R0, RZ, R0, R3 ;  /* 0x00000000ff007219 */ /* 0x000fe40000011603 */
[----:B------:R-:W-:Y:S02]  /*0b40*/  IADD3 R5, P0, RZ, -R22, RZ ;  /* 0x80000016ff057210 */ /* 0x000fe40007f1e0ff */
[----:B------:R-:W-:Y:S01]  /*0b50*/  MOV R2, R15 ;  /* 0x0000000f00027202 */ /* 0x000fe20000000f00 */
[----:B------:R-:W2:Y:S02]  /*0b60*/  LDC R8, c[0x0][0x618] ;  /* 0x00018600ff087b82 */ /* 0x000ea40000000800 */
[----:B------:R-:W-:-:S04]  /*0b70*/  IMAD.X R3, RZ, RZ, ~R0, P0 ;  /* 0x000000ffff037224 */ /* 0x000fc800000e0e00 */
[-C--:B------:R-:W-:Y:S02]  /*0b80*/  IMAD R0, R3, R20.reuse, RZ ;  /* 0x0000001403007224 */ /* 0x080fe400078e02ff */
[----:B------:R-:W3:Y:S01]  /*0b90*/  LDC R12, c[0x0][0x608] ;  /* 0x00018200ff0c7b82 */ /* 0x000ee20000000800 */
[----:B------:R-:W-:Y:S02]  /*0ba0*/  IMAD.MOV.U32 R3, RZ, RZ, R18 ;  /* 0x000000ffff037224 */ /* 0x000fe400078e0012 */
[----:B------:R-:W-:-:S05]  /*0bb0*/  IMAD.WIDE.U32 R2, R5, R20, R2 ;  /* 0x0000001405027225 */ /* 0x000fca00078e0002 */
[----:B------:R-:W4:Y:S01]  /*0bc0*/  LDC R13, c[0x0][0x658] ;  /* 0x00019600ff0d7b82 */ /* 0x000f220000000800 */
[----:B------:R-:W-:Y:S01]  /*0bd0*/  IMAD R5, R5, R21, R0 ;  /* 0x0000001505057224 */ /* 0x000fe200078e0200 */
[----:B-1----:R-:W-:Y:S02]  /*0be0*/  ISETP.NE.U32.AND P0, PT, R16, RZ, PT ;  /* 0x000000ff1000720c */ /* 0x002fe40003f05070 */
[----:B------:R-:W-:Y:S01]  /*0bf0*/  MOV R0, 0xffffffff ;  /* 0xffffffff00007802 */ /* 0x000fe20000000f00 */
[----:B------:R-:W-:Y:S01]  /*0c00*/  IMAD.IADD R3, R3, 0x1, R5 ;  /* 0x0000000103037824 */ /* 0x000fe200078e0205 */
[----:B------:R-:W-:Y:S02]  /*0c10*/  ISETP.NE.AND.EX P0, PT, R17, RZ, PT, P0 ;  /* 0x000000ff1100720c */ /* 0x000fe40003f05300 */
[----:B------:R-:W1:Y:S02]  /*0c20*/  LDC R23, c[0x0][0x600] ;  /* 0x00018000ff177b82 */ /* 0x000e640000000800 */
[----:B--2---:R-:W-:-:S02]  /*0c30*/  SHF.R.U64 R10, R2, R8, R3 ;  /* 0x00000008020a7219 */ /* 0x004fc40000001203 */
[----:B------:R-:W-:-:S04]  /*0c40*/  SHF.R.U32.HI R3, RZ, R8, R3 ;  /* 0x00000008ff037219 */ /* 0x000fc80000011603 */
[----:B0-----:R-:W0:Y:S01]  /*0c50*/  LDC R15, c[0x0][0x648] ;  /* 0x00019200ff0f7b82 */ /* 0x001e220000000800 */
[-CC-:B---3--:R-:W-:Y:S02]  /*0c60*/  SHF.R.U64 R20, R10, R12.reuse, R3.reuse ;  /* 0x0000000c0a147219 */ /* 0x188fe40000001203 */
[----:B------:R-:W-:Y:S01]  /*0c70*/  SHF.R.U32.HI R2, RZ, R12, R3 ;  /* 0x0000000cff027219 */ /* 0x000fe20000011603 */
[----:B------:R-:W-:-:S04]  /*0c80*/  IMAD.MOV.U32 R12, RZ, RZ, 0x1 ;  /* 0x00000001ff0c7424 */ /* 0x000fc800078e00ff */
[----:B------:R-:W2:Y:S01]  /*0c90*/  LDC R21, c[0x0][0x638] ;  /* 0x00018e00ff157b82 */ /* 0x000ea20000000800 */
[-CC-:B----4-:R-:W-:Y:S02]  /*0ca0*/  SHF.R.U64 R14, R20, R13.reuse, R2.reuse ;  /* 0x0000000d140e7219 */ /* 0x190fe40000001202 */
[-C--:B------:R-:W-:Y:S02]  /*0cb0*/  SHF.L.U32 R0, R0, R13.reuse, RZ ;  /* 0x0000000d00007219 */ /* 0x080fe400000006ff */
[----:B------:R-:W-:Y:S01]  /*0cc0*/  SHF.R.U32.HI R3, RZ, R13, R2 ;  /* 0x0000000dff037219 */ /* 0x000fe20000011602 */
[----:B------:R-:W-:Y:S01]  /*0cd0*/  IMAD.MOV.U32 R2, RZ, RZ, R14 ;  /* 0x000000ffff027224 */ /* 0x000fe200078e000e */
[----:B------:R-:W-:Y:S01]  /*0ce0*/  LOP3.LUT R7, RZ, R0, RZ, 0x33, !PT ;  /* 0x00000000ff077212 */ /* 0x000fe200078e33ff */
[----:B------:R-:W3:Y:S01]  /*0cf0*/  LDC R18, c[0x0][0x610] ;  /* 0x00018400ff127b82 */ /* 0x000ee20000000800 */
[----:B------:R-:W-:Y:S05]  /*0d00*/  @!P0 BRA `(.L_x_10) ;  /* 0x0000000000288947 */ /* 0x000fea0003800000 */
[----:B------:R-:W4:Y:S02]  /*0d10*/  LDC R9, c[0x0][0x64c] ;  /* 0x00019300ff097b82 */ /* 0x000f240000000800 */
[----:B----4-:R-:W-:-:S04]  /*0d20*/  IADD3 R9, P0, R14, R9, RZ ;  /* 0x000000090e097210 */ /* 0x010fc80007f1e0ff */
[----:B------:R-:W-:-:S05]  /*0d30*/  IADD3.X R11, RZ, R3, RZ, P0, !PT ;  /* 0x00000003ff0b7210 */ /* 0x000fca00007fe4ff */
[----:B------:R-:W-:-:S04]  /*0d40*/  IMAD.WIDE.U32 R2, R11, R16, RZ ;  /* 0x000000100b027225 */ /* 0x000fc800078e00ff */
[----:B------:R-:W-:-:S04]  /*0d50*/  IMAD.WIDE.U32 R4, P0, R9, R17, R2 ;  /* 0x0000001109047225 */ /* 0x000fc80007800002 */
[----:B------:R-:W-:-:S04]  /*0d60*/  IMAD.WIDE.U32 R2, R9, R16, RZ ;  /* 0x0000001009027225 */ /* 0x000fc800078e00ff */
[----:B------:R-:W-:Y:S01]  /*0d70*/  IMAD.X R9, RZ, RZ, RZ, P0 ;  /* 0x000000ffff097224 */ /* 0x000fe200000e06ff */
[----:B------:R-:W-:Y:S01]  /*0d80*/  IADD3 RZ, P0, R3, R4, RZ ;  /* 0x0000000403ff7210 */ /* 0x000fe20007f1e0ff */
[----:B------:R-:W-:-:S04]  /*0d90*/  IMAD.MOV.U32 R8, RZ, RZ, R5 ;  /* 0x000000ffff087224 */ /* 0x000fc800078e0005 */
[----:B------:R-:W-:-:S08]  /*0da0*/  IMAD.WIDE.U32.X R2, R11, R17, R8, P0 ;  /* 0x000000110b027225 */ /* 0x000fd000000e0408 */
.L_x_10:
[----:B0-----:R-:W-:Y:S02]  /*0db0*/  SHF.R.U64 R2, R2, R15, R3 ;  /* 0x0000000f02027219 */ /* 0x001fe40000001203 */
[----:B------:R-:W-:Y:S02]  /*0dc0*/  SHF.L.U32 R0, R12, R13, RZ ;  /* 0x0000000d0c007219 */ /* 0x000fe400000006ff */
[----:B------:R-:W-:Y:S01]  /*0dd0*/  LOP3.LUT R7, R20, R7, RZ, 0xc0, !PT ;  /* 0x0000000714077212 */ /* 0x000fe200078ec0ff */
[----:B------:R-:W-:Y:S01]  /*0de0*/  IMAD.MOV R4, RZ, RZ, -R2 ;  /* 0x000000ffff047224 */ /* 0x000fe200078e0a02 */
[----:B-1----:R-:W-:Y:S02]  /*0df0*/  IADD3 R3, R23, -0x1, RZ ;  /* 0xffffffff17037810 */ /* 0x002fe40007ffe0ff */
[----:B------:R-:W-:Y:S01]  /*0e00*/  SEL R6, R6, R25, !P1 ;  /* 0x0000001906067207 */ /* 0x000fe20004800000 */
[----:B------:R-:W-:Y:S01]  /*0e10*/  IMAD R7, R0, R2, R7 ;  /* 0x0000000200077224 */ /* 0x000fe200078e0207 */
[----:B------:R-:W-:Y:S01]  /*0e20*/  LOP3.LUT R3, R10, R3, RZ, 0xc0, !PT ;  /* 0x000000030a037212 */ /* 0x000fe200078ec0ff */
[----:B--2---:R-:W-:-:S02]  /*0e30*/  IMAD R0, R4, R21, R14 ;  /* 0x0000001504007224 */ /* 0x004fc400078e020e */
[----:B---3--:R-:W-:Y:S02]  /*0e40*/  IMAD R6, R7, R18, R6 ;  /* 0x0000001207067224 */ /* 0x008fe400078e0206 */
[----:B------:R-:W-:Y:S02]  /*0e50*/  IMAD R23, R0, R23, R3 ;  /* 0x0000001700177224 */ /* 0x000fe400078e0203 */
[----:B------:R-:W-:-:S03]  /*0e60*/  IMAD.MOV.U32 R2, RZ, RZ, 0x1 ;  /* 0x00000001ff027424 */ /* 0x000fc600078e00ff */
[----:B------:R-:W-:Y:S02]  /*0e70*/  SEL R152, R23, R6, !P1 ;  /* 0x0000000617987207 */ /* 0x000fe40004800000 */
[----:B------:R-:W-:Y:S02]  /*0e80*/  PRMT R0, R2, 0x7610, R0 ;  /* 0x0000761002007816 */ /* 0x000fe40000000000 */
[----:B------:R-:W-:-:S07]  /*0e90*/  SEL R23, R6, R23, !P1 ;  /* 0x0000001706177207 */ /* 0x000fce0004800000 */
.L_x_8:
[----:B------:R-:W-:-:S08]  /*0ea0*/  NOP ;  /* 0x0000000000007918 */ /* 0x000fd00000000000 */
[----:B------:R-:W1:Y:S02]  /*0eb0*/  USETMAXREG.TRY_ALLOC.CTAPOOL UP0, 0xf0 ;  /* 0x000000f0000079c8 */ /* 0x000e640008000600 */
[----:B-1----:R-:W-:-:S13]  /*0ec0*/  PLOP3.LUT P0, PT, PT, PT, UP0, 0x80, 0x0 ;  /* 0x000000000000781c */ /* 0x002fda0003f0f008 */
[----:B------:R-:W-:Y:S05]  /*0ed0*/  @!P0 BRA `(.L_x_8) ;  /* 0xfffffffc00f08947 */ /* 0x000fea000383ffff */
[----:B------:R-:W-:Y:S01]  /*0ee0*/  ULDC.64 UR4, c[0x0][0x598] ;  /* 0x0001660000047ab9 */ /* 0x000fe20000000a00 */
[----:B------:R-:W-:Y:S01]  /*0ef0*/  ULDC.64 UR36, c[0x0][0x208] ;  /* 0x0000820000247ab9 */ /* 0x000fe20000000a00 */
[----:B------:R-:W-:-:S04]  /*0f00*/  ISETP.NE.U32.AND P0, PT, RZ, UR4, PT ;  /* 0x00000004ff007c0c */ /* 0x000fc8000bf05070 */
[----:B------:R-:W-:-:S13]  /*0f10*/  ISETP.NE.AND.EX P0, PT, RZ, UR5, PT, P0 ;  /* 0x00000005ff007c0c */ /* 0x000fda000bf05300 */
[----:B------:R-:W-:Y:S05]  /*0f20*/  @!P0 BRA `(.L_x_11) ;  /* 0x00000000001c8947 */ /* 0x000fea0003800000 */
[----:B------:R-:W1:Y:S02]  /*0f30*/  LDC.64 R2, c[0x0][0x598] ;  /* 0x00016600ff027b82 */ /* 0x000e640000000a00 */
[----:B-1----:R-:W2:Y:S02]  /*0f40*/  LDG.E.64 R2, desc[UR36][R2.64] ;  /* 0x0000002402027981 */ /* 0x002ea4000c1e1b00 */
[----:B--2---:R-:W-:-:S04]  /*0f50*/  ISETP.NE.U32.AND P0, PT, R2, RZ, PT ;  /* 0x000000ff0200720c */ /* 0x004fc80003f05070 */
[----:B------:R-:W-:-:S13]  /*0f60*/  ISETP.NE.AND.EX P0, PT, R3, RZ, PT, P0 ;  /* 0x000000ff0300720c */ /* 0x000fda0003f05300 */
[----:B------:R-:W-:Y:S05]  /*0f70*/  @!P0 BRA `(.L_x_11) ;  /* 0x0000000000088947 */ /* 0x000fea0003800000 */
[----:B------:R1:W5:Y:S01]  /*0f80*/  LD.E R17, desc[UR36][R2.64] ;  /* 0x0000002402117980 */ /* 0x000362000c101900 */
[----:B------:R-:W-:Y:S05]  /*0f90*/  BRA `(.L_x_12) ;  /* 0x0000000000247947 */ /* 0x000fea0003800000 */
.L_x_11:
[----:B------:R-:W-:Y:S02]  /*0fa0*/  ULDC.64 UR4, c[0x0][0x588] ;  /* 0x0001620000047ab9 */ /* 0x000fe40000000a00 */
[----:B------:R-:W-:-:S04]  /*0fb0*/  ISETP.NE.U32.AND P0, PT, RZ, UR4, PT ;  /* 0x00000004ff007c0c */ /* 0x000fc8000bf05070 */
[----:B------:R-:W-:-:S13]  /*0fc0*/  ISETP.NE.AND.EX P0, PT, RZ, UR5, PT, P0 ;  /* 0x00000005ff007c0c */ /* 0x000fda000bf05300 */
[----:B------:R-:W-:Y:S05]  /*0fd0*/  @!P0 BRA `(.L_x_13) ;  /* 0x00000000000c8947 */ /* 0x000fea0003800000 */
[----:B------:R-:W1:Y:S02]  /*0fe0*/  LDC.64 R2, c[0x0][0x588] ;  /* 0x00016200ff027b82 */ /* 0x000e640000000a00 */
[----:B-1----:R2:W5:Y:S01]  /*0ff0*/  LDG.E R17, desc[UR36][R2.64] ;  /* 0x0000002402117981 */ /* 0x002562000c1e1900 */
[----:B------:R-:W-:Y:S05]  /*1000*/  BRA `(.L_x_12) ;  /* 0x0000000000087947 */ /* 0x000fea0003800000 */
.L_x_13:
[----:B------:R-:W-:Y:S02]  /*1010*/  ULDC UR4, c[0x0][0x580] ;  /* 0x0001600000047ab9 */ /* 0x000fe40000000800 */
[----:B------:R-:W-:-:S07]  /*1020*/  MOV R17, UR4 ;  /* 0x0000000400117c02 */ /* 0x000fce0008000f00 */
.L_x_12:
[----:B------:R-:W-:Y:S02]  /*1030*/  ULDC.64 UR4, c[0x0][0x5a0] ;  /* 0x0001680000047ab9 */ /* 0x000fe40000000a00 */
[----:B------:R-:W-:-:S04]  /*1040*/  ISETP.NE.U32.AND P0, PT, RZ, UR4, PT ;  /* 0x00000004ff007c0c */ /* 0x000fc8000bf05070 */
[----:B------:R-:W-:-:S13]  /*1050*/  ISETP.NE.AND.EX P0, PT, RZ, UR5, PT, P0 ;  /* 0x00000005ff007c0c */ /* 0x000fda000bf05300 */
[----:B------:R-:W-:Y:S05]  /*1060*/  @!P0 BRA `(.L_x_14) ;  /* 0x00000000001c8947 */ /* 0x000fea0003800000 */
[----:B-12---:R-:W1:Y:S02]  /*1070*/  LDC.64 R2, c[0x0][0x5a0] ;  /* 0x00016800ff027b82 */ /* 0x006e640000000a00 */
[----:B-1----:R-:W2:Y:S02]  /*1080*/  LDG.E.64 R2, desc[UR36][R2.64] ;  /* 0x0000002402027981 */ /* 0x002ea4000c1e1b00 */
[----:B--2---:R-:W-:-:S04]  /*1090*/  ISETP.NE.U32.AND P0, PT, R2, RZ, PT ;  /* 0x000000ff0200720c */ /* 0x004fc80003f05070 */
[----:B------:R-:W-:-:S13]  /*10a0*/  ISETP.NE.AND.EX P0, PT, R3, RZ, PT, P0 ;  /* 0x000000ff0300720c */ /* 0x000fda0003f05300 */
[----:B------:R-:W-:Y:S05]  /*10b0*/  @!P0 BRA `(.L_x_14) ;  /* 0x0000000000088947 */ /* 0x000fea0003800000 */
[----:B0-----:R0:W5:Y:S01]  /*10c0*/  LD.E R18, desc[UR36][R2.64] ;  /* 0x0000002402127980 */ /* 0x001162000c101900 */
[----:B------:R-:W-:Y:S05]  /*10d0*/  BRA `(.L_x_15) ;  /* 0x0000000000247947 */ /* 0x000fea0003800000 */
.L_x_14:
[----:B------:R-:W-:Y:S02]  /*10e0*/  ULDC.64 UR4, c[0x0][0x590] ;  /* 0x0001640000047ab9 */ /* 0x000fe40000000a00 */
[----:B------:R-:W-:-:S04]  /*10f0*/  ISETP.NE.U32.AND P0, PT, RZ, UR4, PT ;  /* 0x00000004ff007c0c */ /* 0x000fc8000bf05070 */
[----:B------:R-:W-:-:S13]  /*1100*/  ISETP.NE.AND.EX P0, PT, RZ, UR5, PT, P0 ;  /* 0x00000005ff007c0c */ /* 0x000fda000bf05300 */
[----:B------:R-:W-:Y:S05]  /*1110*/  @!P0 BRA `(.L_x_16) ;  /* 0x00000000000c8947 */ /* 0x000fea0003800000 */
[----:B-12---:R-:W0:Y:S02]  /*1120*/  LDC.64 R2, c[0x0][0x590] ;  /* 0x00016400ff027b82 */ /* 0x006e240000000a00 */
[----:B0-----:R1:W5:Y:S01]  /*1130*/  LDG.E R18, desc[UR36][R2.64] ;  /* 0x0000002402127981 */ /* 0x001362000c1e1900 */
[----:B------:R-:W-:Y:S05]  /*1140*/  BRA `(.L_x_15) ;  /* 0x0000000000087947 */ /* 0x000fea0003800000 */
.L_x_16:
[----:B------:R-:W-:Y:S02]  /*1150*/  ULDC UR4, c[0x0][0x584] ;  /* 0x0001610000047ab9 */ /* 0x000fe40000000800 */
[----:B0-----:R-:W-:-:S07]  /*1160*/  IMAD.U32 R18, RZ, RZ, UR4 ;  /* 0x00000004ff127e24 */ /* 0x001fce000f8e00ff */
.L_x_15:
[----:B------:R-:W-:-:S13]  /*1170*/  LOP3.LUT P0, RZ, R0, 0xff, RZ, 0xc0, !PT ;  /* 0x000000ff00ff7812 */ /* 0x000fda000780c0ff */
[----:B------:R-:W-:Y:S05]  /*1180*/  @!P0 EXIT ;  /* 0x000000000000894d */ /* 0x000fea0003800000 */
[----:B------:R-:W-:Y:S01]  /*1190*/  ULDC UR4, c[0x0][0x28c] ;  /* 0x0000a30000047ab9 */ /* 0x000fe20000000800 */
[----:B------:R-:W-:Y:S01]  /*11a0*/  UMOV UR38, URZ ;  /* 0x0000003f00267c82 */ /* 0x000fe20008000000 */
[----:B------:R-:W-:Y:S01]  /*11b0*/  UIADD3 UR4, UR4, 0x7f, URZ ;  /* 0x0000007f04047890 */ /* 0x000fe2000fffe03f */
[----:B------:R-:W-:-:S03]  /*11c0*/  UMOV UR39, URZ ;  /* 0x0000003f00277c82 */ /* 0x000fc60008000000 */
[----:B------:R-:W-:-:S04]  /*11d0*/  USHF.R.S32.HI UR5, URZ, 0x1f, UR4 ;  /* 0x0000001f3f057899 */ /* 0x000fc80008011404 */
[----:B------:R-:W-:-:S04]  /*11e0*/  ULEA.HI UR5, UR5, UR4, URZ, 0x7 ;  /* 0x0000000405057291 */ /* 0x000fc8000f8f383f */
[----:B------:R-:W-:-:S12]  /*11f0*/  USHF.R.S32.HI UR40, URZ, 0x7, UR5 ;  /* 0x000000073f287899 */ /* 0x000fd80008011405 */
.L_x_1062:
[----:B---3--:R-:W3:Y:S01]  /*1200*/  S2R R0, SR_TID.X ;  /* 0x0000000000007919 */ /* 0x008ee20000002100 */
[----:B----4-:R-:W4:Y:S01]  /*1210*/  S2UR UR7, SR_CgaCtaId ;  /* 0x00000000000779c3 */ /* 0x010f220000008800 */
[----:B------:R-:W-:Y:S02]  /*1220*/  UMOV UR6, 0x400 ;  /* 0x0000040000067882 */ /* 0x000fe40000000000 */
[----:B----4-:R-:W-:Y:S01]  /*1230*/  ULEA UR6, UR7, UR6, 0x18 ;  /* 0x0000000607067291 */ /* 0x010fe2000f8ec03f */
[----:B---3--:R-:W-:-:S04]  /*1240*/  LOP3.LUT R0, R0, 0x80, RZ, 0xc0, !PT ;  /* 0x0000008000007812 */ /* 0x008fc800078ec0ff */
[----:B------:R-:W-:-:S06]  /*1250*/  SHF.R.U32.HI R0, RZ, 0x7, R0 ;  /* 0x00000007ff007819 */ /* 0x000fcc0000011600 */
[----:B------:R-:W3:Y:S02]  /*1260*/  SHFL.IDX PT, R0, R0, RZ, 0x1f ;  /* 0x00001fff00007589 */ /* 0x000ee400000e0000 */
[----:B---3--:R-:W-:-:S13]  /*1270*/  R2UR UR4, R0 ;  /* 0x00000000000472ca */ /* 0x008fda00000e0000 */
[----:B------:R-:W-:-:S04]  /*1280*/  ULEA.HI UR5, UR4, UR4, URZ, 0x1 ;  /* 0x0000000404057291 */ /* 0x000fc8000f8f083f */
[----:B------:R-:W-:-:S04]  /*1290*/  ULOP3.LUT UR5, UR5, 0x7fffe, URZ, 0xc0, !UPT ;  /* 0x0007fffe05057892 */ /* 0x000fc8000f8ec03f */
[----:B------:R-:W-:-:S03]  /*12a0*/  UIADD3 UR5, UR4, -UR5, URZ ;  /* 0x8000000504057290 */ /* 0x000fc6000fffe03f */
[----:B------:R-:W-:Y:S01]  /*12b0*/  ULDC UR4, c[0x0][0x28c] ;  /* 0x0000a30000047ab9 */ /* 0x000fe20000000800 */
[----:B------:R-:W-:Y:S01]  /*12c0*/  ULEA UR5, UR5, UR6, 0xd ;  /* 0x0000000605057291 */ /* 0x000fe2000f8e683f */
[----:B------:R-:W-:-:S03]  /*12d0*/  ISETP.LT.AND P0, PT, RZ, UR4, PT ;  /* 0x00000004ff007c0c */ /* 0x000fc6000bf01270 */
[----:B------:R-:W-:-:S04]  /*12e0*/  UIADD3 UR5, UR5, 0x100, URZ ;  /* 0x0000010005057890 */ /* 0x000fc8000fffe03f */
[----:B------:R-:W-:-:S04]  /*12f0*/  USHF.R.U32.HI UR5, URZ, 0x4, UR5 ;  /* 0x000000043f057899 */ /* 0x000fc80008011605 */
[----:B------:R-:W-:-:S04]  /*1300*/  ULOP3.LUT UR5, UR5, 0x3fff, URZ, 0xc0, !UPT ;  /* 0x00003fff05057892 */ /* 0x000fc8000f8ec03f */
[----:B------:R-:W-:Y:S01]  /*1310*/  ULOP3.LUT UR41, UR5, 0x10000, URZ, 0xfc, !UPT ;  /* 0x0001000005297892 */ /* 0x000fe2000f8efc3f */
[----:B-1----:R-:W-:Y:S11]  /*1320*/  @P0 BRA `(.L_x_17) ;  /* 0x0000000000400947 */ /* 0x002ff60003800000 */
[----:B------:R-:W-:Y:S01]  /*1330*/  MOV R0, 0x0 ;  /* 0x0000000000007802 */ /* 0x000fe20000000f00 */
[----:B------:R-:W-:Y:S01]  /*1340*/  ULDC.64 UR4, c[0x4][0x68] ;  /* 0x01001a0000047ab9 */ /* 0x000fe20000000a00 */
[----:B------:R-:W-:Y:S01]  /*1350*/  ULDC.64 UR6, c[0x4][0x8] ;  /* 0x0100020000067ab9 */ /* 0x000fe20000000a00 */
[----:B------:R-:W-:Y:S01]  /*1360*/  IMAD.U32 R4, RZ, RZ, UR4 ;  /* 0x00000004ff047e24 */ /* 0x000fe2000f8e00ff */
[----:B012---:R0:W1:Y:S01]  /*1370*/  LDC.64 R2, c[0x4][R0] ;  /* 0x0100000000027b82 */ /* 0x0070620000000a00 */
[----:B------:R-:W-:Y:S01]  /*1380*/  MOV R5, UR5 ;  /* 0x0000000500057c02 */ /* 0x000fe20008000f00 */
[----:B------:R-:W-:Y:S01]  /*1390*/  ULDC.64 UR4, c[0x4][0x70] ;  /* 0x01001c0000047ab9 */ /* 0x000fe20000000a00 */
[----:B------:R-:W-:Y:S01]  /*13a0*/  MOV R10, UR6 ;  /* 0x00000006000a7c02 */ /* 0x000fe20008000f00 */
[----:B------:R-:W-:Y:S01]  /*13b0*/  IMAD.U32 R6, RZ, RZ, UR4 ;  /* 0x00000004ff067e24 */ /* 0x000fe2000f8e00ff */
[----:B------:R-:W-:Y:S01]  /*13c0*/  MOV R12, 0x1 ;  /* 0x00000001000c7802 */ /* 0x000fe20000000f00 */
[----:B------:R-:W-:-:S02]  /*13d0*/  IMAD.U32 R7, RZ, RZ, UR5 ;  /* 0x00000005ff077e24 */ /* 0x000fc4000f8e00ff */
[----:B------:R-:W-:Y:S02]  /*13e0*/  IMAD.U32 R11, RZ, RZ, UR7 ;  /* 0x00000007ff0b7e24 */ /* 0x000fe4000f8e00ff */
[----:B------:R-:W-:Y:S02]  /*13f0*/  IMAD.MOV.U32 R8, RZ, RZ, 0x1e1 ;  /* 0x000001e1ff087424 */ /* 0x000fe400078e00ff */
[----:B0-----:R-:W-:-:S07]  /*1400*/  IMAD.MOV.U32 R13, RZ, RZ, RZ ;  /* 0x000000ffff0d7224 */ /* 0x001fce00078e00ff */
[----:B------:R-:W-:-:S07]  /*1410*/  LEPC R20, `(.L_x_17) ;  /* 0x000000001014794e */ /* 0x000fce0000000000 */
[----:B-1---5:R-:W-:Y:S05]  /*1420*/  CALL.ABS.NOINC R2 ;  /* 0x0000000002007343 */ /* 0x022fea0003c00000 */
.L_x_17:
[----:B012---:R-:W2:Y:S02]  /*1430*/  LDL R2, [R1+0x600] ;  /* 0x0006000001027983 */ /* 0x007ea40000100800 */
[----:B--2---:R-:W-:-:S04]  /*1440*/  LOP3.LUT R0, R2, 0x1, RZ, 0xfc, !PT ;  /* 0x0000000102007812 */ /* 0x004fc800078efcff */
[----:B------:R-:W-:-:S13]  /*1450*/  ISETP.NE.AND P0, PT, R0, 0x3, PT ;  /* 0x000000030000780c */ /* 0x000fda0003f05270 */
[----:B------:R-:W-:Y:S05]  /*1460*/  @!P0 BRA `(.L_x_18) ;  /* 0x0000000000048947 */ /* 0x000fea0003800000 */
[----:B------:R-:W-:Y:S01]  /*1470*/  BPT.TRAP 0x1 ;  /* 0x000000040000795c */ /* 0x000fe20000300000 */
.L_x_18:
[----:B------:R-:W0:Y:S01]  /*1480*/  S2UR UR5, SR_CgaCtaId ;  /* 0x00000000000579c3 */ /* 0x000e220000008800 */
[----:B------:R-:W-:Y:S01]  /*1490*/  UMOV UR4, 0x400 ;  /* 0x0000040000047882 */ /* 0x000fe20000000000 */
[----:B------:R-:W-:Y:S01]  /*14a0*/  IMAD.U32 R3, RZ, RZ, UR39 ;  /* 0x00000027ff037e24 */ /* 0x000fe2000f8e00ff */
[----:B------:R-:W-:-:S04]  /*14b0*/  MOV R2, UR38 ;  /* 0x0000002600027c02 */ /* 0x000fc80008000f00 */
[----:B------:R-:W-:Y:S01]  /*14c0*/  SHF.L.U32 R2, R2, 0x1f, RZ ;  /* 0x0000001f02027819 */ /* 0x000fe200000006ff */
[----:B0-----:R-:W-:-:S06]  /*14d0*/  ULEA UR4, UR5, UR4, 0x18 ;  /* 0x0000000405047291 */ /* 0x001fcc000f8ec03f */
[----:B------:R-:W-:-:S04]  /*14e0*/  IMAD.U32 R0, RZ, RZ, UR4 ;  /* 0x00000004ff007e24 */ /* 0x000fc8000f8e00ff */
[----:B------:R-:W-:-:S04]  /*14f0*/  IMAD R3, R3, 0x8, R0 ;  /* 0x0000000803037824 */ /* 0x000fc800078e0200 */
[----:B------:R0:W1:Y:S01]  /*1500*/  SYNCS.PHASECHK.TRANS64.TRYWAIT P1, [R3+URZ], R2 ;  /* 0x00000002030075a7 */ /* 0x000062000802017f */
[----:B------:R-:W-:Y:S05]  /*1510*/  @!P0 BRA `(.L_x_19) ;  /* 0x0000000000048947 */ /* 0x000fea0003800000 */
[----:B------:R-:W-:Y:S01]  /*1520*/  BPT.TRAP 0x1 ;  /* 0x000000040000795c */ /* 0x000fe20000300000 */
.L_x_19:
[----:B-1----:R-:W-:Y:S05]  /*1530*/  @P1 BRA `(.L_x_20) ;  /* 0x0000000000081947 */ /* 0x002fea0003800000 */
[----:B------:R-:W1:Y:S02]  /*1540*/  SYNCS.PHASECHK.TRANS64.TRYWAIT P1, [R3+URZ], R2 ;  /* 0x00000002030075a7 */ /* 0x000e64000802017f */
[----:B-1----:R-:W-:Y:S05]  /*1550*/  @!P1 BRA `(.L_x_21) ;  /* 0x0000036800fc9947 */ /* 0x002fea0003800000 */
.L_x_20:
[----:B------:R-:W-:-:S04]  /*1560*/  UISETP.LT.AND UP0, UPT, UR40, 0x1, UPT ;  /* 0x000000012800788c */ /* 0x000fc8000bf01270 */
[----:B------:R-:W-:-:S06]  /*1570*/  USEL UR4, UR40, 0x1, UP0 ;  /* 0x0000000128047887 */ /* 0x000fcc0008000000 */
[----:B------:R-:W-:Y:S01]  /*1580*/  MOV R4, UR4 ;  /* 0x0000000400047c02 */ /* 0x000fe20008000f00 */
[----:B------:R-:W-:Y:S05]  /*1590*/  WARPSYNC.ALL ;  /* 0x0000000000007948 */ /* 0x000fea0003800000 */
[----:B------:R-:W-:-:S04]  /*15a0*/  IADD3 R4, -R4, UR40, RZ ;  /* 0x0000002804047c10 */ /* 0x000fc8000fffe1ff */
[----:B------:R-:W-:Y:S02]  /*15b0*/  ISETP.GE.AND P1, PT, R4, 0x1, PT ;  /* 0x000000010400780c */ /* 0x000fe40003f26270 */
[----:B------:R-:W-:Y:S01]  /*15c0*/  R2UR UR4, R0 ;  /* 0x00000000000472ca */ /* 0x000fe200000e0000 */
[----:B------:R-:W-:Y:S01]  /*15d0*/  UIMAD UR8, UR39, 0x600, UR41 ;  /* 0x00000600270878a4 */ /* 0x000fe2000f8e0229 */
[----:B------:R-:W-:Y:S01]  /*15e0*/  WARPGROUP.ARRIVE ;  /* 0x00000000000079c5 */ /* 0x000fe20000000000 */
[----:B------:R-:W-:Y:S01]  /*15f0*/  UMOV UR9, 0x40000040 ;  /* 0x4000004000097882 */ /* 0x000fe20000000000 */
[----:B------:R-:W-:Y:S01]  /*1600*/  UMOV UR11, 0x40000040 ;  /* 0x40000040000b7882 */ /* 0x000fe20000000000 */
[----:B------:R-:W-:Y:S01]  /*1610*/  STL [R1+0xcec], R156 ;  /* 0x000cec9c01007387 */ /* 0x000fe20000100800 */
[----:B------:R-:W-:Y:S01]  /*1620*/  UMOV UR13, UR9 ;  /* 0x00000009000d7c82 */ /* 0x000fe20008000000 */
[----:B------:R-:W-:Y:S01]  /*1630*/  UMOV UR15, 0x40000040 ;  /* 0x40000040000f7882 */ /* 0x000fe20000000000 */
[----:B------:R-:W-:Y:S01]  /*1640*/  UMOV UR12, UR8 ;  /* 0x00000008000c7c82 */ /* 0x000fe20008000000 */
[----:B------:R2:W-:Y:S04]  /*1650*/  STL [R1+0xce8], R152 ;  /* 0x000ce89801007387 */ /* 0x0005e80000100800 */
[----:B------:R-:W-:Y:S01]  /*1660*/  UIADD3 UR4, UR4, 0xc100, URZ ;  /* 0x0000c10004047890 */ /* 0x000fe2000fffe03f */
[----:B------:R-:W-:Y:S03]  /*1670*/  STL [R1+0x6e0], R23 ;  /* 0x0006e01701007387 */ /* 0x000fe60000100800 */
[----:B------:R-:W-:Y:S01]  /*1680*/  USHF.R.U32.HI UR4, URZ, 0x4, UR4 ;  /* 0x000000043f047899 */ /* 0x000fe20008011604 */
[----:B------:R-:W-:Y:S03]  /*1690*/  STL [R1+0x6dc], R22 ;  /* 0x0006dc1601007387 */ /* 0x000fe60000100800 */
[----:B------:R-:W-:Y:S01]  /*16a0*/  ULOP3.LUT UR4, UR4, 0x3fff, URZ, 0xc0, !UPT ;  /* 0x00003fff04047892 */ /* 0x000fe2000f8ec03f */
[----:B------:R-:W-:Y:S03]  /*16b0*/  STL [R1+0x6d8], R19 ;  /* 0x0006d81301007387 */ /* 0x000fe60000100800 */
[----:B------:R-:W-:Y:S01]  /*16c0*/  ULOP3.LUT UR4, UR4, 0x10000, URZ, 0xfc, !UPT ;  /* 0x0001000004047892 */ /* 0x000fe2000f8efc3f */
[----:B-----5:R3:W-:Y:S03]  /*16d0*/  STL [R1+0x6d4], R18 ;  /* 0x0006d41201007387 */ /* 0x0207e60000100800 */
[----:B------:R-:W-:Y:S01]  /*16e0*/  ULEA UR6, UR39, UR4, 0xc ;  /* 0x0000000427067291 */ /* 0x000fe2000f8e603f */
[----:B------:R4:W-:Y:S03]  /*16f0*/  STL [R1+0x6d0], R17 ;  /* 0x0006d01101007387 */ /* 0x0009e60000100800 */
[----:B------:R-:W-:Y:S01]  /*1700*/  UIADD3 UR14, UR6, 0x800, URZ ;  /* 0x00000800060e7890 */ /* 0x000fe2000fffe03f */
[----:B------:R4:W-:Y:S02]  /*1710*/  STL [R1+0x6cc], R16 ;  /* 0x0006cc1001007387 */ /* 0x0009e40000100800 */
[----:B------:R-:W-:-:S02]  /*1720*/  UMOV UR10, UR6 ;  /* 0x00000006000a7c82 */ /* 0x000fc40008000000 */
[----:B------:R-:W-:Y:S01]  /*1730*/  IGMMA.64x256x32.S8.S8 R24, gdesc[UR8], RZ, !UPT, gsb0 ;  /* 0x06600000081879f1 */ /* 0x000fe2000c0410ff */
[----:B------:R4:W-:Y:S04]  /*1740*/  STL [R1+0x6c8], R4 ;  /* 0x0006c80401007387 */ /* 0x0009e80000100800 */
[----:B------:R4:W-:Y:S01]  /*1750*/  STL [R1+0x6e4], R0 ;  /* 0x0006e40001007387 */ /* 0x0009e20000100800 */
[----:B------:R-:W-:-:S03]  /*1760*/  WARPGROUP.DEPBAR.LE gsb0, 0x0 ;  /* 0x00008000000079c5 */ /* 0x000fc60000010000 */
[----:B------:R-:W-:Y:S01]  /*1770*/  STL.64 [R1+0x400], R24 ;  /* 0x0004001801007387 */ /* 0x000fe20000100a00 */
[----:B------:R-:W-:Y:S01]  /*1780*/  IMAD.MOV.U32 R235, RZ, RZ, R45 ;  /* 0x000000ffffeb7224 */ /* 0x000fe200078e002d */
[----:B------:R-:W-:Y:S01]  /*1790*/  MOV R233, R47 ;  /* 0x0000002f00e97202 */ /* 0x000fe20000000f00 */
[----:B------:R-:W-:Y:S01]  /*17a0*/  IMAD.MOV.U32 R234, RZ, RZ, R46 ;  /* 0x000000ffffea7224 */ /* 0x000fe200078e002e */
        /* <DEDUP_REMOVED lines=26> */
[----:B--2---:R-:W-:Y:S01]  /*1950*/  MOV R152, R68 ;  /* 0x0000004400987202 */ /* 0x004fe20000000f00 */
        /* <DEDUP_REMOVED lines=47> */
[----:B---3--:R-:W-:Y:S01]  /*1c50*/  MOV R18, R134 ;  /* 0x0000008600127202 */ /* 0x008fe20000000f00 */
        /* <DEDUP_REMOVED lines=9> */
[----:B01----:R-:W-:Y:S01]  /*1cf0*/  MOV R3, R149 ;  /* 0x0000009500037202 */ /* 0x003fe20000000f00 */
[----:B------:R-:W-:Y:S01]  /*1d00*/  IMAD.MOV.U32 R195, RZ, RZ, R111 ;  /* 0x000000ffffc37224 */ /* 0x000fe200078e006f */
[----:B------:R0:W-:Y:S01]  /*1d10*/  STL [R1+0x450], R44 ;  /* 0x0004502c01007387 */ /* 0x0001e20000100800 */
[----:B------:R-:W-:-:S02]  /*1d20*/  IMAD.MOV.U32 R196, RZ, RZ, R112 ;  /* 0x000000ffffc47224 */ /* 0x000fc400078e0070 */
[----:B------:R-:W-:Y:S02]  /*1d30*/  IMAD.MOV.U32 R198, RZ, RZ, R114 ;  /* 0x000000ffffc67224 */ /* 0x000fe400078e0072 */
[----:B------:R-:W-:Y:S02]  /*1d40*/  IMAD.MOV.U32 R199, RZ, RZ, R115 ;  /* 0x000000ffffc77224 */ /* 0x000fe400078e0073 */
[----:B------:R-:W-:Y:S02]  /*1d50*/  IMAD.MOV.U32 R201, RZ, RZ, R117 ;  /* 0x000000ffffc97224 */ /* 0x000fe400078e0075 */
[----:B------:R-:W-:Y:S02]  /*1d60*/  IMAD.MOV.U32 R202, RZ, RZ, R118 ;  /* 0x000000ffffca7224 */ /* 0x000fe400078e0076 */
[----:B------:R-:W-:Y:S02]  /*1d70*/  IMAD.MOV.U32 R204, RZ, RZ, R120 ;  /* 0x000000ffffcc7224 */ /* 0x000fe400078e0078 */
        /* <DEDUP_REMOVED lines=9> */
[----:B----4-:R-:W-:Y:S02]  /*1e10*/  IMAD.MOV.U32 R17, RZ, RZ, R135 ;  /* 0x000000ffff117224 */ /* 0x010fe400078e0087 */
        /* <DEDUP_REMOVED lines=11> */
[----:B0-----:R-:W-:-:S06]  /*1ed0*/  WARPGROUP.ARRIVE ;  /* 0x00000000000079c5 */ /* 0x001fcc0000000000 */
[----:B------:R-:W-:Y:S01]  /*1ee0*/  IGMMA.64x256x32.S8.S8 R24, gdesc[UR12], RZ, !UPT, gsb0 ;  /* 0x066000000c1879f1 */ /* 0x000fe2000c0410ff */
[----:B------:R-:W-:Y:S01]  /*1ef0*/  UIADD3 UR12, UR8, 0x400, URZ ;  /* 0x00000400080c7890 */ /* 0x000fe2000fffe03f */
[----:B------:R-:W-:Y:S01]  /*1f00*/  UMOV UR13, 0x40000040 ;  /* 0x40000040000d7882 */ /* 0x000fe20000000000 */
[----:B------:R-:W-:Y:S02]  /*1f10*/  WARPGROUP.DEPBAR.LE gsb0, 0x0 ;  /* 0x00008000000079c5 */ /* 0x000fe40000010000 */
[----:B------:R-:W-:Y:S04]  /*1f20*/  STL.64 [R1], R24 ;  /* 0x0000001801007387 */ /* 0x000fe80000100a00 */
[----:B------:R-:W-:Y:S04]  /*1f30*/  STL.64 [R1+0x8], R26 ;  /* 0x0000081a01007387 */ /* 0x000fe80000100a00 */
        /* <DEDUP_REMOVED lines=61> */
[----:B------:R0:W-:Y:S02]  /*2310*/  STL.64 [R1+0x1f8], R150 ;  /* 0x0001f89601007387 */ /* 0x0001e40000100a00 */
[----:B0-----:R-:W-:-:S06]  /*2320*/  WARPGROUP.ARRIVE ;  /* 0x00000000000079c5 */ /* 0x001fcc0000000000 */
[----:B------:R-:W-:Y:S03]  /*2330*/  IGMMA.64x256x32.S8.S8 R24, gdesc[UR12], RZ, !UPT, gsb0 ;  /* 0x066000000c1879f1 */ /* 0x000fe6000c0410ff */
[----:B------:R-:W-:Y:S02]  /*2340*/  WARPGROUP.DEPBAR.LE gsb0, 0x0 ;  /* 0x00008000000079c5 */ /* 0x000fe40000010000 */
        /* <DEDUP_REMOVED lines=63> */
[----:B------:R0:W-:Y:S04]  /*2740*/  STL.64 [R1+0x10f0], R24 ;  /* 0x0010f01801007387 */ /* 0x0001e80000100a00 */
[----:B0-----:R-:W2:Y:S04]  /*2750*/  LDL.LU.64 R24, [R1] ;  /* 0x0000000001187983 */ /* 0x001ea80000300a00 */
[----:B------:R-:W3:Y:S04]  /*2760*/  LDL.LU.64 R26, [R1+0x8] ;  /* 0x00000800011a7983 */ /* 0x000ee80000300a00 */
[----:B------:R-:W4:Y:S04]  /*2770*/  LDL.LU.64 R28, [R1+0x10] ;  /* 0x00001000011c7983 */ /* 0x000f280000300a00 */
[----:B------:R-:W2:Y:S04]  /*2780*/  LDL.LU.64 R30, [R1+0x18] ;  /* 0x00001800011e7983 */ /* 0x000ea80000300a00 */
        /* <DEDUP_REMOVED lines=60> */
[----:B--2---:R-:W-:Y:S04]  /*2b50*/  STL.64 [R1+0x14e8], R150 ;  /* 0x0014e89601007387 */ /* 0x004fe80000100a00 */
[----:B----4-:R-:W-:Y:S04]  /*2b60*/  STL.64 [R1+0x14e0], R148 ;  /* 0x0014e09401007387 */ /* 0x010fe80000100a00 */
[----:B---3--:R-:W-:Y:S04]  /*2b70*/  STL.64 [R1+0x14d8], R146 ;  /* 0x0014d89201007387 */ /* 0x008fe80000100a00 */
        /* <DEDUP_REMOVED lines=19> */
[----:B0-----:R-:W2:Y:S04]  /*2cb0*/  LDL.LU R108, [R1+0x400] ;  /* 0x00040000016c7983 */ /* 0x001ea80000300800 */
[----:B------:R-:W2:Y:S04]  /*2cc0*/  LDL.LU R109, [R1+0x404] ;  /* 0x00040400016d7983 */ /* 0x000ea80000300800 */
[----:B------:R-:W3:Y:S04]  /*2cd0*/  LDL.LU R110, [R1+0x408] ;  /* 0x00040800016e7983 */ /* 0x000ee80000300800 */
[----:B------:R-:W3:Y:S04]  /*2ce0*/  LDL.LU R111, [R1+0x40c] ;  /* 0x00040c00016f7983 */ /* 0x000ee80000300800 */
[----:B------:R-:W4:Y:S04]  /*2cf0*/  LDL.LU R112, [R1+0x410] ;  /* 0x0004100001707983 */ /* 0x000f280000300800 */
[----:B------:R-:W4:Y:S04]  /*2d00*/  LDL.LU R113, [R1+0x414] ;  /* 0x0004140001717983 */ /* 0x000f280000300800 */
[----:B------:R-:W2:Y:S04]  /*2d10*/  LDL.LU R114, [R1+0x418] ;  /* 0x0004180001727983 */ /* 0x000ea80000300800 */
        /* <DEDUP_REMOVED lines=13> */
[----:B------:R-:W3:Y:S01]  /*2df0*/  LDL.LU R128, [R1+0x450] ;  /* 0x0004500001807983 */ /* 0x000ee20000300800 */
        /* <DEDUP_REMOVED lines=18> */
[----:B------:R0:W-:Y:S01]  /*2f20*/  STL.64 [R1+0x16e8], R234 ;  /* 0x0016e8ea01007387 */ /* 0x0001e20000100a00 */
        /* <DEDUP_REMOVED lines=25> */
[----:B------:R-:W-:Y:S01]  /*30c0*/  UMOV UR14, UR10 ;  /* 0x0000000a000e7c82 */ /* 0x000fe20008000000 */
[----:B------:R-:W-:Y:S01]  /*30d0*/  IMAD.MOV.U32 R148, RZ, RZ, R216 ;  /* 0x000000ffff947224 */ /* 0x000fe200078e00d8 */
[----:B------:R-:W-:Y:S01]  /*30e0*/  STL.64 [R1+0x16b8], R222 ;  /* 0x0016b8de01007387 */ /* 0x000fe20000100a00 */
[----:B------:R-:W-:Y:S01]  /*30f0*/  IMAD.MOV.U32 R218, RZ, RZ, R18 ;  /* 0x000000ffffda7224 */ /* 0x000fe200078e0012 */
[----:B------:R-:W-:Y:S01]  /*3100*/  UMOV UR15, UR11 ;  /* 0x0000000b000f7c82 */ /* 0x000fe20008000000 */
[----:B------:R-:W-:Y:S01]  /*3110*/  IMAD.MOV.U32 R219, RZ, RZ, R17 ;  /* 0x000000ffffdb7224 */ /* 0x000fe200078e0011 */
[----:B------:R-:W-:Y:S01]  /*3120*/  STL.64 [R1+0x16b0], R220 ;  /* 0x0016b0dc01007387 */ /* 0x000fe20000100a00 */
[----:B------:R-:W-:-:S02]  /*3130*/  IMAD.MOV.U32 R149, RZ, RZ, R215 ;  /* 0x000000ffff957224 */ /* 0x000fc400078e00d7 */
[----:B------:R-:W-:Y:S01]  /*3140*/  IMAD.MOV.U32 R216, RZ, RZ, R20 ;  /* 0x000000ffffd87224 */ /* 0x000fe200078e0014 */
[----:B------:R-:W-:Y:S01]  /*3150*/  STL.64 [R1+0x16a8], R218 ;  /* 0x0016a8da01007387 */ /* 0x000fe20000100a00 */
[----:B------:R-:W-:Y:S02]  /*3160*/  IMAD.MOV.U32 R151, RZ, RZ, R213 ;  /* 0x000000ffff977224 */ /* 0x000fe400078e00d5 */
[----:B------:R-:W-:Y:S01]  /*3170*/  IMAD.MOV.U32 R215, RZ, RZ, R21 ;  /* 0x000000ffffd77224 */ /* 0x000fe200078e0015 */
[----:B------:R-:W-:Y:S01]  /*3180*/  STL.64 [R1+0x16a0], R216 ;  /* 0x0016a0d801007387 */ /* 0x000fe20000100a00 */
[----:B------:R-:W-:-:S03]  /*3190*/  IMAD.MOV.U32 R213, RZ, RZ, R23 ;  /* 0x000000ffffd57224 */ /* 0x000fc600078e0017 */
        /* <DEDUP_REMOVED lines=43> */
[----:B---3--:R-:W-:Y:S04]  /*3450*/  STL.64 [R1+0x1540], R128 ;  /* 0x0015408001007387 */ /* 0x008fe80000100a00 */
[----:B--2---:R-:W-:Y:S04]  /*3460*/  STL.64 [R1+0x1538], R126 ;  /* 0x0015387e01007387 */ /* 0x004fe80000100a00 */
[----:B----4-:R-:W-:Y:S04]  /*3470*/  STL.64 [R1+0x1530], R124 ;  /* 0x0015307c01007387 */ /* 0x010fe80000100a00 */
        /* <DEDUP_REMOVED lines=50> */
[----:B0-----:R-:W3:Y:S04]  /*37a0*/  LDL.LU.64 R234, [R1+0x16e8] ;  /* 0x0016e80001ea7983 */ /* 0x001ee80000300a00 */
[----:B-1----:R-:W3:Y:S01]  /*37b0*/  LDL.LU.64 R232, [R1+0x16e0] ;  /* 0x0016e00001e87983 */ /* 0x002ee20000300a00 */
[----:B--2---:R-:W-:-:S06]  /*37c0*/  WARPGROUP.ARRIVE ;  /* 0x00000000000079c5 */ /* 0x004fcc0000000000 */
        /* <DEDUP_REMOVED lines=66> */
[----:B------:R-:W3:Y:S04]  /*3bf0*/  LDL.LU.64 R230, [R1+0x16d8] ;  /* 0x0016d80001e67983 */ /* 0x000ee80000300a00 */
        /* <DEDUP_REMOVED lines=39> */
[----:B0-----:R-:W3:Y:S04]  /*3e70*/  LDL.LU.64 R150, [R1+0x1598] ;  /* 0x0015980001967983 */ /* 0x001ee80000300a00 */
        /* <DEDUP_REMOVED lines=20> */
[----:B------:R-:W3:Y:S01]  /*3fc0*/  LDL.LU.64 R108, [R1+0x14f0] ;  /* 0x0014f000016c7983 */ /* 0x000ee20000300a00 */
[----:B------:R-:W-:-:S02]  /*3fd0*/  UIADD3 UR12, UR8, 0x2, URZ ;  /* 0x00000002080c7890 */ /* 0x000fc4000fffe03f */
[----:B------:R-:W-:Y:S01]  /*3fe0*/  UIADD3 UR14, UR6, 0x2, URZ ;  /* 0x00000002060e7890 */ /* 0x000fe2000fffe03f */
[----:B------:R-:W-:Y:S01]  /*3ff0*/  UMOV UR13, 0x40000040 ;  /* 0x40000040000d7882 */ /* 0x000fe20000000000 */
[----:B------:R-:W-:Y:S01]  /*4000*/  UMOV UR15, 0x40000040 ;  /* 0x40000040000f7882 */ /* 0x000fe20000000000 */
[----:B---3--:R-:W-:-:S06]  /*4010*/  WARPGROUP.ARRIVE ;  /* 0x00000000000079c5 */ /* 0x008fcc0000000000 */
[----:B------:R-:W-:Y:S03]  /*4020*/  IGMMA.64x256x32.S8.S8 R108, gdesc[UR12], R108, gsb0 ;  /* 0x066000000c6c79f1 */ /* 0x000fe6000804106c */
        /* <DEDUP_REMOVED lines=65> */
[----:B0-----:R-:W2:Y:S04]  /*4440*/  LDL.LU.64 R150, [R1+0x14e8] ;  /* 0x0014e80001967983 */ /* 0x001ea80000300a00 */
[----:B------:R-:W2:Y:S04]  /*4450*/  LDL.LU.64 R148, [R1+0x14e0] ;  /* 0x0014e00001947983 */ /* 0x000ea80000300a00 */
        /* <DEDUP_REMOVED lines=61> */
[----:B------:R-:W2:Y:S01]  /*4830*/  LDL.LU.64 R24, [R1+0x12f0] ;  /* 0x0012f00001187983 */ /* 0x000ea20000300a00 */
[----:B------:R-:W-:Y:S01]  /*4840*/  UIADD3 UR18, UR6, 0x802, URZ ;  /* 0x0000080206127890 */ /* 0x000fe2000fffe03f */
[----:B------:R-:W-:Y:S01]  /*4850*/  UMOV UR16, UR12 ;  /* 0x0000000c00107c82 */ /* 0x000fe20008000000 */
[----:B------:R-:W-:Y:S01]  /*4860*/  UMOV UR17, UR13 ;  /* 0x0000000d00117c82 */ /* 0x000fe20008000000 */
[----:B------:R-:W-:Y:S01]  /*4870*/  UMOV UR19, 0x40000040 ;  /* 0x4000004000137882 */ /* 0x000fe20000000000 */
[----:B--2---:R-:W-:-:S06]  /*4880*/  WARPGROUP.ARRIVE ;  /* 0x00000000000079c5 */ /* 0x004fcc0000000000 */
[----:B------:R-:W-:Y:S03]  /*4890*/  IGMMA.64x256x32.S8.S8 R24, gdesc[UR16], R24, gsb0 ;  /* 0x06600000101879f1 */ /* 0x000fe60008041018 */
[----:B------:R-:W-:Y:S02]  /*48a0*/  WARPGROUP.DEPBAR.LE gsb0, 0x0 ;  /* 0x00008000000079c5 */ /* 0x000fe40000010000 */
[----:B------:R-:W-:Y:S04]  /*48b0*/  STL.64 [R1], R24 ;  /* 0x0000001801007387 */ /* 0x000fe80000100a00 */
[----:B------:R-:W-:Y:S04]  /*48c0*/  STL.64 [R1+0x8], R26 ;  /* 0x0000081a01007387 */ /* 0x000fe80000100a00 */
[----:B------:R-:W-:Y:S04]  /*48d0*/  STL.64 [R1+0x10], R28 ;  /* 0x0000101c01007387 */ /* 0x000fe80000100a00 */
[----:B------:R-:W-:Y:S04]  /*48e0*/  STL.64 [R1+0x18], R30 ;  /* 0x0000181e01007387 */ /* 0x000fe80000100a00 */
[----:B------:R-:W-:Y:S04]  /*48f0*/  STL.64 [R1+0x20], R32 ;  /* 0x0000202001007387 */ /* 0x000fe80000100a00 */
[----:B------:R-:W-:Y:S04]  /*4900*/  STL.64 [R1+0x28], R34 ;  /* 0x0000282201007387 */ /* 0x000fe80000100a00 */
[----:B------:R-:W-:Y:S01]  /*4910*/  STL.64 [R1+0x30], R36 ;  /* 0x0000302401007387 */ /* 0x000fe20000100a00 */
[----:B------:R-:W-:-:S03]  /*4920*/  IMAD.MOV.U32 R2, RZ, RZ, R150 ;  /* 0x000000ffff027224 */ /* 0x000fc600078e0096 */
[----:B------:R-:W-:Y:S01]  /*4930*/  STL.64 [R1+0x38], R38 ;  /* 0x0000382601007387 */ /* 0x000fe20000100a00 */
[----:B------:R-:W-:-:S03]  /*4940*/  IMAD.MOV.U32 R0, RZ, RZ, R151 ;  /* 0x000000ffff007224 */ /* 0x000fc600078e0097 */
[----:B------:R-:W-:Y:S01]  /*4950*/  STL.64 [R1+0x40], R40 ;  /* 0x0000402801007387 */ /* 0x000fe20000100a00 */
[----:B------:R-:W-:Y:S01]  /*4960*/  IMAD.MOV.U32 R4, RZ, RZ, R148 ;  /* 0x000000ffff047224 */ /* 0x000fe200078e0094 */
[----:B------:R-:W-:Y:S02]  /*4970*/  MOV R3, R149 ;  /* 0x0000009500037202 */ /* 0x000fe40000000f00 */
[----:B------:R-:W-:Y:S01]  /*4980*/  STL.64 [R1+0x48], R42 ;  /* 0x0000482a01007387 */ /* 0x000fe20000100a00 */
[----:B------:R-:W-:Y:S01]  /*4990*/  MOV R6, R146 ;  /* 0x0000009200067202 */ /* 0x000fe20000000f00 */
[----:B------:R-:W-:Y:S02]  /*49a0*/  IMAD.MOV.U32 R5, RZ, RZ, R147 ;  /* 0x000000ffff057224 */ /* 0x000fe400078e0093 */
[----:B------:R0:W-:Y:S01]  /*49b0*/  STL [R1+0x50], R44 ;  /* 0x0000502c01007387 */ /* 0x0001e20000100800 */
[----:B------:R-:W-:-:S03]  /*49c0*/  IMAD.MOV.U32 R8, RZ, RZ, R144 ;  /* 0x000000ffff087224 */ /* 0x000fc600078e0090 */
[----:B------:R-:W2:Y:S01]  /*49d0*/  LDL.LU.64 R150, [R1+0x12e8] ;  /* 0x0012e80001967983 */ /* 0x000ea20000300a00 */
[----:B------:R-:W-:Y:S01]  /*49e0*/  IMAD.MOV.U32 R7, RZ, RZ, R145 ;  /* 0x000000ffff077224 */ /* 0x000fe200078e0091 */
[----:B------:R-:W-:Y:S02]  /*49f0*/  MOV R9, R143 ;  /* 0x0000008f00097202 */ /* 0x000fe40000000f00 */
[----:B------:R-:W2:Y:S01]  /*4a00*/  LDL.LU.64 R148, [R1+0x12e0] ;  /* 0x0012e00001947983 */ /* 0x000ea20000300a00 */
[----:B------:R-:W-:Y:S01]  /*4a10*/  IMAD.MOV.U32 R10, RZ, RZ, R142 ;  /* 0x000000ffff0a7224 */ /* 0x000fe200078e008e */
[----:B------:R-:W-:Y:S02]  /*4a20*/  MOV R12, R140 ;  /* 0x0000008c000c7202 */ /* 0x000fe40000000f00 */
[----:B------:R-:W2:Y:S01]  /*4a30*/  LDL.LU.64 R146, [R1+0x12d8] ;  /* 0x0012d80001927983 */ /* 0x000ea20000300a00 */
[----:B------:R-:W-:-:S03]  /*4a40*/  IMAD.MOV.U32 R11, RZ, RZ, R141 ;  /* 0x000000ffff0b7224 */ /* 0x000fc600078e008d */
[----:B------:R-:W2:Y:S01]  /*4a50*/  LDL.LU.64 R144, [R1+0x12d0] ;  /* 0x0012d00001907983 */ /* 0x000ea20000300a00 */
[----:B------:R-:W-:Y:S01]  /*4a60*/  IMAD.MOV.U32 R14, RZ, RZ, R138 ;  /* 0x000000ffff0e7224 */ /* 0x000fe200078e008a */
[----:B------:R-:W-:Y:S01]  /*4a70*/  MOV R15, R137 ;  /* 0x00000089000f7202 */ /* 0x000fe20000000f00 */
[----:B------:R-:W-:Y:S01]  /*4a80*/  IMAD.MOV.U32 R13, RZ, RZ, R139 ;  /* 0x000000ffff0d7224 */ /* 0x000fe200078e008b */
        /* <DEDUP_REMOVED lines=11> */
[----:B-1----:R-:W-:Y:S02]  /*4b40*/  MOV R152, R128 ;  /* 0x0000008000987202 */ /* 0x002fe40000000f00 */
[----:B------:R-:W2:Y:S01]  /*4b50*/  LDL.LU.64 R134, [R1+0x12a8] ;  /* 0x0012a80001867983 */ /* 0x000ea20000300a00 */
[----:B------:R-:W-:-:S03]  /*4b60*/  IMAD.MOV.U32 R23, RZ, RZ, R129 ;  /* 0x000000ffff177224 */ /* 0x000fc600078e0081 */
[----:B------:R-:W2:Y:S01]  /*4b70*/  LDL.LU.64 R132, [R1+0x12a0] ;  /* 0x0012a00001847983 */ /* 0x000ea20000300a00 */
[----:B------:R-:W-:Y:S01]  /*4b80*/  IMAD.MOV.U32 R154, RZ, RZ, R126 ;  /* 0x000000ffff9a7224 */ /* 0x000fe200078e007e */
[----:B------:R-:W-:Y:S01]  /*4b90*/  MOV R155, R125 ;  /* 0x0000007d009b7202 */ /* 0x000fe20000000f00 */
[----:B------:R-:W-:Y:S01]  /*4ba0*/  IMAD.MOV.U32 R153, RZ, RZ, R127 ;  /* 0x000000ffff997224 */ /* 0x000fe200078e007f */
[----:B------:R-:W2:Y:S01]  /*4bb0*/  LDL.LU.64 R130, [R1+0x1298] ;  /* 0x0012980001827983 */ /* 0x000ea20000300a00 */
[----:B---3--:R-:W-:Y:S01]  /*4bc0*/  IMAD.MOV.U32 R156, RZ, RZ, R124 ;  /* 0x000000ffff9c7224 */ /* 0x008fe200078e007c */
[----:B----4-:R-:W-:Y:S02]  /*4bd0*/  MOV R158, R122 ;  /* 0x0000007a009e7202 */ /* 0x010fe40000000f00 */
        /* <DEDUP_REMOVED lines=115> */
[----:B------:R-:W-:-:S03]  /*5310*/  IMAD.MOV.U32 R234, RZ, RZ, R46 ;  /* 0x000000ffffea7224 */ /* 0x000fc600078e002e */
[----:B------:R-:W2:Y:S01]  /*5320*/  LDL.LU.64 R50, [R1+0x1158] ;  /* 0x0011580001327983 */ /* 0x000ea20000300a00 */
[----:B------:R-:W-:-:S03]  /*5330*/  IMAD.MOV.U32 R235, RZ, RZ, R45 ;  /* 0x000000ffffeb7224 */ /* 0x000fc600078e002d */
[----:B------:R-:W2:Y:S04]  /*5340*/  LDL.LU.64 R48, [R1+0x1150] ;  /* 0x0011500001307983 */ /* 0x000ea80000300a00 */
[----:B------:R-:W2:Y:S04]  /*5350*/  LDL.LU.64 R46, [R1+0x1148] ;  /* 0x00114800012e7983 */ /* 0x000ea80000300a00 */
        /* <DEDUP_REMOVED lines=12> */
[----:B------:R-:W-:Y:S01]  /*5420*/  UMOV UR17, 0x40000040 ;  /* 0x4000004000117882 */ /* 0x000fe20000000000 */
[----:B--2---:R-:W-:-:S07]  /*5430*/  WARPGROUP.ARRIVE ;  /* 0x00000000000079c5 */ /* 0x004fce0000000000 */
        /* <DEDUP_REMOVED lines=193> */
[----:B------:R-:W2:Y:S01]  /*6050*/  LDL.LU R151, [R1+0x3fc] ;  /* 0x0003fc0001977983 */ /* 0x000ea20000300800 */
[----:B------:R-:W-:Y:S01]  /*6060*/  UMOV UR12, UR16 ;  /* 0x00000010000c7c82 */ /* 0x000fe20008000000 */
[----:B------:R-:W-:Y:S01]  /*6070*/  UMOV UR13, UR17 ;  /* 0x00000011000d7c82 */ /* 0x000fe20008000000 */
[----:B--2---:R-:W-:-:S06]  /*6080*/  WARPGROUP.ARRIVE ;  /* 0x00000000000079c5 */ /* 0x004fcc0000000000 */
[----:B------:R-:W-:Y:S03]  /*6090*/  IGMMA.64x256x32.S8.S8 R24, gdesc[UR12], R24, gsb0 ;  /* 0x066000000c1879f1 */ /* 0x000fe60008041018 */
[----:B------:R-:W-:Y:S02]  /*60a0*/  WARPGROUP.DEPBAR.LE gsb0, 0x0 ;  /* 0x00008000000079c5 */ /* 0x000fe40000010000 */
        /* <DEDUP_REMOVED lines=64> */
[----:B0-----:R-:W4:Y:S04]  /*64b0*/  LDL.LU R24, [R1] ;  /* 0x0000000001187983 */ /* 0x001f280000300800 */
[----:B------:R-:W4:Y:S04]  /*64c0*/  LDL.LU R25, [R1+0x4] ;  /* 0x0000040001197983 */ /* 0x000f280000300800 */
[----:B-1----:R-:W4:Y:S04]  /*64d0*/  LDL.LU R26, [R1+0x8] ;  /* 0x00000800011a7983 */ /* 0x002f280000300800 */
[----:B------:R-:W4:Y:S04]  /*64e0*/  LDL.LU R27, [R1+0xc] ;  /* 0x00000c00011b7983 */ /* 0x000f280000300800 */
[----:B--2---:R-:W2:Y:S04]  /*64f0*/  LDL.LU R28, [R1+0x10] ;  /* 0x00001000011c7983 */ /* 0x004ea80000300800 */
[----:B------:R-:W2:Y:S04]  /*6500*/  LDL.LU R29, [R1+0x14] ;  /* 0x00001400011d7983 */ /* 0x000ea80000300800 */
[----:B---3--:R-:W3:Y:S04]  /*6510*/  LDL.LU R30, [R1+0x18] ;  /* 0x00001800011e7983 */ /* 0x008ee80000300800 */
[----:B------:R-:W3:Y:S04]  /*6520*/  LDL.LU R31, [R1+0x1c] ;  /* 0x00001c00011f7983 */ /* 0x000ee80000300800 */
[----:B----4-:R-:W4:Y:S04]  /*6530*/  LDL.LU R32, [R1+0x20] ;  /* 0x0000200001207983 */ /* 0x010f280000300800 */
        /* <DEDUP_REMOVED lines=11> */
[----:B------:R-:W4:Y:S01]  /*65f0*/  LDL.LU R44, [R1+0x50] ;  /* 0x00005000012c7983 */ /* 0x000f220000300800 */
[----:B------:R-:W-:Y:S01]  /*6600*/  MOV R150, R2 ;  /* 0x0000000200967202 */ /* 0x000fe20000000f00 */
[----:B------:R-:W-:Y:S01]  /*6610*/  IMAD.MOV.U32 R151, RZ, RZ, R0 ;  /* 0x000000ffff977224 */ /* 0x000fe200078e0000 */
[----:B------:R-:W-:Y:S01]  /*6620*/  MOV R147, R5 ;  /* 0x0000000500937202 */ /* 0x000fe20000000f00 */
[----:B------:R-:W-:-:S02]  /*6630*/  IMAD.MOV.U32 R148, RZ, RZ, R4 ;  /* 0x000000ffff947224 */ /* 0x000fc400078e0004 */
[----:B------:R-:W-:Y:S01]  /*6640*/  IMAD.MOV.U32 R149, RZ, RZ, R3 ;  /* 0x000000ffff957224 */ /* 0x000fe200078e0003 */
[----:B------:R-:W-:Y:S01]  /*6650*/  MOV R144, R8 ;  /* 0x0000000800907202 */ /* 0x000fe20000000f00 */
[----:B------:R-:W-:Y:S02]  /*6660*/  IMAD.MOV.U32 R146, RZ, RZ, R6 ;  /* 0x000000ffff927224 */ /* 0x000fe400078e0006 */
        /* <DEDUP_REMOVED lines=24> */
[----:B------:R-:W-:-:S03]  /*67f0*/  IMAD.MOV.U32 R127, RZ, RZ, R153 ;  /* 0x000000ffff7f7224 */ /* 0x000fc600078e0099 */
[----:B------:R-:W-:Y:S01]  /*6800*/  STL.64 [R1+0x10b8], R138 ;  /* 0x0010b88a01007387 */ /* 0x000fe20000100a00 */
[----:B------:R-:W-:Y:S01]  /*6810*/  IMAD.MOV.U32 R124, RZ, RZ, R156 ;  /* 0x000000ffff7c7224 */ /* 0x000fe200078e009c */
[----:B------:R-:W-:Y:S01]  /*6820*/  MOV R123, R157 ;  /* 0x0000009d007b7202 */ /* 0x000fe20000000f00 */
[----:B------:R-:W-:Y:S01]  /*6830*/  IMAD.MOV.U32 R125, RZ, RZ, R155 ;  /* 0x000000ffff7d7224 */ /* 0x000fe200078e009b */
[----:B------:R-:W-:Y:S01]  /*6840*/  STL.64 [R1+0x10b0], R136 ;  /* 0x0010b08801007387 */ /* 0x000fe20000100a00 */
[----:B------:R-:W-:Y:S01]  /*6850*/  IMAD.MOV.U32 R122, RZ, RZ, R158 ;  /* 0x000000ffff7a7224 */ /* 0x000fe200078e009e */
[----:B------:R-:W-:Y:S02]  /*6860*/  MOV R120, R160 ;  /* 0x000000a000787202 */ /* 0x000fe40000000f00 */
        /* <DEDUP_REMOVED lines=114> */
[----:B------:R-:W-:Y:S04]  /*6f90*/  STL.64 [R1+0xf78], R58 ;  /* 0x000f783a01007387 */ /* 0x000fe80000100a00 */
[----:B------:R-:W-:Y:S04]  /*6fa0*/  STL.64 [R1+0xf70], R56 ;  /* 0x000f703801007387 */ /* 0x000fe80000100a00 */
[----:B------:R-:W-:Y:S04]  /*6fb0*/  STL.64 [R1+0xf68], R54 ;  /* 0x000f683601007387 */ /* 0x000fe80000100a00 */
[----:B------:R-:W-:Y:S04]  /*6fc0*/  STL.64 [R1+0xf60], R52 ;  /* 0x000f603401007387 */ /* 0x000fe80000100a00 */
[----:B------:R-:W-:Y:S04]  /*6fd0*/  STL.64 [R1+0xf58], R50 ;  /* 0x000f583201007387 */ /* 0x000fe80000100a00 */
[----:B------:R-:W-:Y:S04]  /*6fe0*/  STL.64 [R1+0xf50], R48 ;  /* 0x000f503001007387 */ /* 0x000fe80000100a00 */
[----:B------:R-:W-:Y:S04]  /*6ff0*/  STL.64 [R1+0xf48], R46 ;  /* 0x000f482e01007387 */ /* 0x000fe80000100a00 */
[----:B----4-:R-:W-:Y:S04]  /*7000*/  STL.64 [R1+0xf40], R44 ;  /* 0x000f402c01007387 */ /* 0x010fe80000100a00 */
[----:B---3--:R-:W-:Y:S04]  /*7010*/  STL.64 [R1+0xf38], R42 ;  /* 0x000f382a01007387 */ /* 0x008fe80000100a00 */
[----:B--2---:R-:W-:Y:S04]  /*7020*/  STL.64 [R1+0xf30], R40 ;  /* 0x000f302801007387 */ /* 0x004fe80000100a00 */
        /* <DEDUP_REMOVED lines=72> */
[----:B------:R-:W-:-:S02]  /*74b0*/  UIADD3 UR12, UR8, 0x4, URZ ;  /* 0x00000004080c7890 */ /* 0x000fc4000fffe03f */
[----:B------:R-:W-:Y:S01]  /*74c0*/  UIADD3 UR14, UR6, 0x4, URZ ;  /* 0x00000004060e7890 */ /* 0x000fe2000fffe03f */
[----:B------:R-:W-:Y:S01]  /*74d0*/  UMOV UR13, 0x40000040 ;  /* 0x40000040000d7882 */ /* 0x000fe20000000000 */
[----:B------:R-:W-:Y:S01]  /*74e0*/  UMOV UR15, 0x40000040 ;  /* 0x40000040000f7882 */ /* 0x000fe20000000000 */
[----:B--2---:R-:W-:-:S06]  /*74f0*/  WARPGROUP.ARRIVE ;  /* 0x00000000000079c5 */ /* 0x004fcc0000000000 */
        /* <DEDUP_REMOVED lines=11> */
[----:B------:R-:W-:-:S03]  /*75b0*/  MOV R0, R151 ;  /* 0x0000009700007202 */ /* 0x000fc60000000f00 */
[----:B------:R-:W-:Y:S01]  /*75c0*/  STL.64 [R1+0x440], R40 ;  /* 0x0004402801007387 */ /* 0x000fe20000100a00 */
[----:B------:R-:W-:Y:S01]  /*75d0*/  MOV R4, R148 ;  /* 0x0000009400047202 */ /* 0x000fe20000000f00 */
[----:B------:R-:W-:Y:S02]  /*75e0*/  IMAD.MOV.U32 R3, RZ, RZ, R149 ;  /* 0x000000ffff037224 */ /* 0x000fe400078e0095 */
[----:B------:R-:W-:Y:S01]  /*75f0*/  STL.64 [R1+0x448], R42 ;  /* 0x0004482a01007387 */ /* 0x000fe20000100a00 */
[----:B------:R-:W-:-:S03]  /*7600*/  IMAD.MOV.U32 R6, RZ, RZ, R146 ;  /* 0x000000ffff067224 */ /* 0x000fc600078e0092 */
[----:B------:R0:W-:Y:S01]  /*7610*/  STL [R1+0x450], R44 ;  /* 0x0004502c01007387 */ /* 0x0001e20000100800 */
        /* <DEDUP_REMOVED lines=370> */
[----:B0-----:R-:W2:Y:S04]  /*8d40*/  LDL.LU R24, [R1] ;  /* 0x0000000001187983 */ /* 0x001ea80000300800 */
        /* <DEDUP_REMOVED lines=220> */
[----:B------:R-:W4:Y:S01]  /*9b10*/  LDL.LU R156, [R1+0xcec] ;  /* 0x000cec00019c7983 */ /* 0x000f220000300800 */
[----:B------:R-:W-:Y:S01]  /*9b20*/  IMAD.MOV.U32 R46, RZ, RZ, R152 ;  /* 0x000000ffff2e7224 */ /* 0x000fe200078e0098 */
[----:B------:R-:W-:Y:S01]  /*9b30*/  MOV R142, R10 ;  /* 0x0000000a008e7202 */ /* 0x000fe20000000f00 */
[----:B------:R-:W-:Y:S01]  /*9b40*/  IMAD.MOV.U32 R145, RZ, RZ, R7 ;  /* 0x000000ffff917224 */ /* 0x000fe200078e0007 */
[----:B------:R-:W4:Y:S01]  /*9b50*/  LDL.LU R152, [R1+0xce8] ;  /* 0x000ce80001987983 */ /* 0x000f220000300800 */
[----:B------:R-:W-:Y:S01]  /*9b60*/  IMAD.MOV.U32 R143, RZ, RZ, R9 ;  /* 0x000000ffff8f7224 */ /* 0x000fe200078e0009 */
[----:B------:R-:W-:Y:S01]  /*9b70*/  MOV R140, R12 ;  /* 0x0000000c008c7202 */ /* 0x000fe20000000f00 */
[----:B------:R-:W-:Y:S01]  /*9b80*/  IMAD.MOV.U32 R141, RZ, RZ, R11 ;  /* 0x000000ffff8d7224 */ /* 0x000fe200078e000b */
[----:B------:R-:W-:Y:S01]  /*9b90*/  STL.64 [R1+0xce0], R150 ;  /* 0x000ce09601007387 */ /* 0x000fe20000100a00 */
[----:B------:R-:W-:Y:S01]  /*9ba0*/  MOV R138, R14 ;  /* 0x0000000e008a7202 */ /* 0x000fe20000000f00 */
[----:B------:R-:W-:Y:S01]  /*9bb0*/  IMAD.MOV.U32 R139, RZ, RZ, R13 ;  /* 0x000000ffff8b7224 */ /* 0x000fe200078e000d */
[----:B------:R-:W-:Y:S01]  /*9bc0*/  MOV R136, R16 ;  /* 0x0000001000887202 */ /* 0x000fe20000000f00 */
[----:B------:R-:W-:Y:S01]  /*9bd0*/  STL.64 [R1+0xcd8], R148 ;  /* 0x000cd89401007387 */ /* 0x000fe20000100a00 */
[----:B------:R-:W-:Y:S01]  /*9be0*/  IMAD.MOV.U32 R137, RZ, RZ, R15 ;  /* 0x000000ffff897224 */ /* 0x000fe200078e000f */
[----:B------:R-:W-:Y:S01]  /*9bf0*/  MOV R134, R18 ;  /* 0x0000001200867202 */ /* 0x000fe20000000f00 */
[----:B------:R-:W-:Y:S01]  /*9c00*/  IMAD.MOV.U32 R135, RZ, RZ, R17 ;  /* 0x000000ffff877224 */ /* 0x000fe200078e0011 */
[----:B------:R-:W-:Y:S01]  /*9c10*/  STL.64 [R1+0xcd0], R146 ;  /* 0x000cd09201007387 */ /* 0x000fe20000100a00 */
[----:B------:R-:W-:Y:S01]  /*9c20*/  MOV R132, R20 ;  /* 0x0000001400847202 */ /* 0x000fe20000000f00 */
[----:B------:R-:W-:-:S02]  /*9c30*/  IMAD.MOV.U32 R133, RZ, RZ, R19 ;  /* 0x000000ffff857224 */ /* 0x000fc400078e0013 */
[----:B------:R-:W-:Y:S01]  /*9c40*/  STL.64 [R1+0xcc8], R144 ;  /* 0x000cc89001007387 */ /* 0x000fe20000100a00 */
[----:B------:R-:W-:Y:S01]  /*9c50*/  MOV R130, R22 ;  /* 0x0000001600827202 */ /* 0x000fe20000000f00 */
[----:B------:R-:W-:Y:S02]  /*9c60*/  IMAD.MOV.U32 R131, RZ, RZ, R21 ;  /* 0x000000ffff837224 */ /* 0x000fe400078e0015 */
[----:B------:R-:W-:Y:S01]  /*9c70*/  STL.64 [R1+0xcc0], R142 ;  /* 0x000cc08e01007387 */ /* 0x000fe20000100a00 */
[----:B------:R-:W-:Y:S01]  /*9c80*/  MOV R128, R153 ;  /* 0x0000009900807202 */ /* 0x000fe20000000f00 */
[----:B------:R-:W-:Y:S02]  /*9c90*/  IMAD.MOV.U32 R129, RZ, RZ, R23 ;  /* 0x000000ffff817224 */ /* 0x000fe400078e0017 */
[----:B------:R-:W-:Y:S01]  /*9ca0*/  STL.64 [R1+0xcb8], R140 ;  /* 0x000cb88c01007387 */ /* 0x000fe20000100a00 */
[----:B------:R-:W-:Y:S01]  /*9cb0*/  IMAD.MOV.U32 R126, RZ, RZ, R155 ;  /* 0x000000ffff7e7224 */ /* 0x000fe200078e009b */
[----:B------:R-:W-:Y:S01]  /*9cc0*/  MOV R125, R157 ;  /* 0x0000009d007d7202 */ /* 0x000fe20000000f00 */
[----:B------:R-:W-:Y:S01]  /*9cd0*/  IMAD.MOV.U32 R127, RZ, RZ, R154 ;  /* 0x000000ffff7f7224 */ /* 0x000fe200078e009a */
[----:B------:R-:W-:Y:S01]  /*9ce0*/  STL.64 [R1+0xcb0], R138 ;  /* 0x000cb08a01007387 */ /* 0x000fe20000100a00 */
[----:B------:R-:W-:Y:S01]  /*9cf0*/  IMAD.MOV.U32 R124, RZ, RZ, R158 ;  /* 0x000000ffff7c7224 */ /* 0x000fe200078e009e */
[----:B------:R-:W-:-:S02]  /*9d00*/  MOV R122, R160 ;  /* 0x000000a0007a7202 */ /* 0x000fc40000000f00 */
        /* <DEDUP_REMOVED lines=197> */
[----:B------:R-:W-:Y:S01]  /*a960*/  UMOV UR12, UR16 ;  /* 0x00000010000c7c82 */ /* 0x000fe20008000000 */
[----:B------:R-:W-:Y:S01]  /*a970*/  UMOV UR13, UR17 ;  /* 0x00000011000d7c82 */ /* 0x000fe20008000000 */
        /* <DEDUP_REMOVED lines=15> */
[----:B------:R-:W-:Y:S01]  /*aa70*/  IMAD.MOV.U32 R6, RZ, RZ, R148 ;  /* 0x000000ffff067224 */ /* 0x000fe200078e0094 */
[----:B------:R-:W-:Y:S02]  /*aa80*/  MOV R5, R149 ;  /* 0x0000009500057202 */ /* 0x000fe40000000f00 */
[----:B------:R-:W-:Y:S01]  /*aa90*/  STL.64 [R1+0x250], R44 ;  /* 0x0002502c01007387 */ /* 0x000fe20000100a00 */
[----:B------:R-:W-:Y:S01]  /*aaa0*/  IMAD.MOV.U32 R8, RZ, RZ, R146 ;  /* 0x000000ffff087224 */ /* 0x000fe200078e0092 */
[----:B------:R-:W-:Y:S02]  /*aab0*/  MOV R7, R147 ;  /* 0x0000009300077202 */ /* 0x000fe40000000f00 */
[----:B------:R0:W-:Y:S01]  /*aac0*/  STL [R1+0x258], R46 ;  /* 0x0002582e01007387 */ /* 0x0001e20000100800 */
[----:B------:R-:W-:Y:S01]  /*aad0*/  IMAD.MOV.U32 R10, RZ, RZ, R144 ;  /* 0x000000ffff0a7224 */ /* 0x000fe200078e0090 */
[----:B------:R-:W-:-:S02]  /*aae0*/  MOV R9, R145 ;  /* 0x0000009100097202 */ /* 0x000fc40000000f00 */
[----:B------:R-:W2:Y:S01]  /*aaf0*/  LDL.LU.64 R150, [R1+0xce0] ;  /* 0x000ce00001967983 */ /* 0x000ea20000300a00 */
[----:B------:R-:W-:Y:S01]  /*ab00*/  IMAD.MOV.U32 R12, RZ, RZ, R142 ;  /* 0x000000ffff0c7224 */ /* 0x000fe200078e008e */
[----:B------:R-:W-:Y:S02]  /*ab10*/  MOV R11, R143 ;  /* 0x0000008f000b7202 */ /* 0x000fe40000000f00 */
[----:B------:R-:W2:Y:S01]  /*ab20*/  LDL.LU.64 R148, [R1+0xcd8] ;  /* 0x000cd80001947983 */ /* 0x000ea20000300a00 */
[----:B------:R-:W-:Y:S01]  /*ab30*/  IMAD.MOV.U32 R14, RZ, RZ, R140 ;  /* 0x000000ffff0e7224 */ /* 0x000fe200078e008c */
[----:B------:R-:W-:Y:S02]  /*ab40*/  MOV R13, R141 ;  /* 0x0000008d000d7202 */ /* 0x000fe40000000f00 */
[----:B------:R-:W2:Y:S01]  /*ab50*/  LDL.LU.64 R146, [R1+0xcd0] ;  /* 0x000cd00001927983 */ /* 0x000ea20000300a00 */
        /* <DEDUP_REMOVED lines=138> */
[----:B------:R-:W-:-:S03]  /*b400*/  MOV R0, R47 ;  /* 0x0000002f00007202 */ /* 0x000fc60000000f00 */
[----:B------:R-:W2:Y:S04]  /*b410*/  LDL.LU.64 R52, [R1+0xb58] ;  /* 0x000b580001347983 */ /* 0x000ea80000300a00 */
        /* <DEDUP_REMOVED lines=288> */
[----:B------:R-:W-:Y:S04]  /*c620*/  STL [R1+0x6c4], R156 ;  /* 0x0006c49c01007387 */ /* 0x000fe80000100800 */
[----:B------:R-:W-:Y:S01]  /*c630*/  STL [R1+0x6c0], R152 ;  /* 0x0006c09801007387 */ /* 0x000fe20000100800 */
        /* <DEDUP_REMOVED lines=86> */
[----:B------:R-:W-:Y:S01]  /*cba0*/  UMOV UR10, UR14 ;  /* 0x0000000e000a7c82 */ /* 0x000fe20008000000 */
[----:B------:R-:W-:Y:S01]  /*cbb0*/  UMOV UR11, UR15 ;  /* 0x0000000f000b7c82 */ /* 0x000fe20008000000 */
[----:B------:R0:W5:Y:S04]  /*cbc0*/  LDL.LU R0, [R1+0x6e4] ;  /* 0x0006e40001007983 */ /* 0x0001680000300800 */
[----:B------:R0:W5:Y:S04]  /*cbd0*/  LDL.LU R23, [R1+0x6e0] ;  /* 0x0006e00001177983 */ /* 0x0001680000300800 */
[----:B------:R0:W5:Y:S04]  /*cbe0*/  LDL.LU R22, [R1+0x6dc] ;  /* 0x0006dc0001167983 */ /* 0x0001680000300800 */
[----:B------:R0:W5:Y:S04]  /*cbf0*/  LDL.LU R19, [R1+0x6d8] ;  /* 0x0006d80001137983 */ /* 0x0001680000300800 */
[----:B------:R0:W5:Y:S04]  /*cc00*/  LDL.LU R18, [R1+0x6d4] ;  /* 0x0006d40001127983 */ /* 0x0001680000300800 */
[----:B------:R0:W5:Y:S04]  /*cc10*/  LDL.LU R17, [R1+0x6d0] ;  /* 0x0006d00001117983 */ /* 0x0001680000300800 */
[----:B------:R0:W5:Y:S04]  /*cc20*/  LDL.LU R16, [R1+0x6cc] ;  /* 0x0006cc0001107983 */ /* 0x0001680000300800 */
[----:B------:R0:W5:Y:S01]  /*cc30*/  LDL.LU R4, [R1+0x6c8] ;  /* 0x0006c80001047983 */ /* 0x0001620000300800 */
        /* <DEDUP_REMOVED lines=67> */
[----:B-1----:R0:W5:Y:S04]  /*d070*/  LDL.LU R156, [R1+0x6c4] ;  /* 0x0006c400019c7983 */ /* 0x0021680000300800 */
[----:B------:R0:W5:Y:S04]  /*d080*/  LDL.LU R152, [R1+0x6c0] ;  /* 0x0006c00001987983 */ /* 0x0001680000300800 */
[----:B------:R0:W5:Y:S04]  /*d090*/  LDL.LU.64 R150, [R1+0x6b8] ;  /* 0x0006b80001967983 */ /* 0x0001680000300a00 */
        /* <DEDUP_REMOVED lines=20> */
[----:B------:R0:W5:Y:S01]  /*d1e0*/  LDL.LU.64 R108, [R1+0x610] ;  /* 0x00061000016c7983 */ /* 0x0001620000300a00 */
[----:B------:R-:W-:Y:S05]  /*d1f0*/  @!P1 BRA `(.L_x_22) ;  /* 0x000000d800b09947 */ /* 0x000fea0003800000 */
[----:B------:R-:W-:Y:S02]  /*d200*/  UIADD3 UR5, UR39, 0x1, URZ ;  /* 0x0000000127057890 */ /* 0x000fe4000fffe03f */
[----:B------:R-:W-:Y:S02]  /*d210*/  IMAD.U32 R2, RZ, RZ, UR39 ;  /* 0x00000027ff027e24 */ /* 0x000fe4000f8e00ff */
[----:B------:R-:W-:-:S04]  /*d220*/  UISETP.NE.AND UP0, UPT, UR5, 0x2, UPT ;  /* 0x000000020500788c */ /* 0x000fc8000bf05270 */
[----:B------:R-:W-:Y:S02]  /*d230*/  USEL UR6, URZ, 0x1, UP0 ;  /* 0x000000013f067887 */ /* 0x000fe40008000000 */
[----:B------:R-:W-:Y:S02]  /*d240*/  USEL UR5, UR5, URZ, UP0 ;  /* 0x0000003f05057287 */ /* 0x000fe40008000000 */
[----:B------:R-:W-:-:S06]  /*d250*/  ULOP3.LUT UR6, UR38, UR6, URZ, 0x3c, !UPT ;  /* 0x0000000626067292 */ /* 0x000fcc000f8e3c3f */
[----:B------:R-:W-:-:S07]  /*d260*/  MOV R3, UR6 ;  /* 0x0000000600037c02 */ /* 0x000fce0008000f00 */
.L_x_29:
[----:B------:R-:W-:Y:S05]  /*d270*/  @!P0 BRA `(.L_x_23) ;  /* 0x0000000000048947 */ /* 0x000fea0003800000 */
[----:B------:R-:W-:Y:S01]  /*d280*/  BPT.TRAP 0x1 ;  /* 0x000000040000795c */ /* 0x000fe20000300000 */
.L_x_23:
[----:B------:R-:W1:Y:S01]  /*d290*/  S2UR UR7, SR_CgaCtaId ;  /* 0x00000000000779c3 */ /* 0x000e620000008800 */
[----:B------:R-:W-:Y:S01]  /*d2a0*/  UMOV UR6, 0x400 ;  /* 0x0000040000067882 */ /* 0x000fe20000000000 */
[----:B------:R-:W-:Y:S01]  /*d2b0*/  IMAD.U32 R5, RZ, RZ, UR5 ;  /* 0x00000005ff057e24 */ /* 0x000fe2000f8e00ff */
[----:B------:R-:W-:Y:S01]  /*d2c0*/  SHF.L.U32 R6, R3, 0x1f, RZ ;  /* 0x0000001f03067819 */ /* 0x000fe200000006ff */
[----:B-1----:R-:W-:-:S06]  /*d2d0*/  ULEA UR6, UR7, UR6, 0x18 ;  /* 0x0000000607067291 */ /* 0x002fcc000f8ec03f */
[----:B-----5:R-:W-:-:S05]  /*d2e0*/  MOV R0, UR6 ;  /* 0x0000000600007c02 */ /* 0x020fca0008000f00 */
[----:B------:R-:W-:-:S04]  /*d2f0*/  IMAD R5, R5, 0x8, R0 ;  /* 0x0000000805057824 */ /* 0x000fc800078e0200 */
[----:B------:R1:W2:Y:S01]  /*d300*/  SYNCS.PHASECHK.TRANS64.TRYWAIT P1, [R5+URZ], R6 ;  /* 0x00000006050075a7 */ /* 0x0002a2000802017f */
[----:B------:R-:W-:Y:S05]  /*d310*/  @!P0 BRA `(.L_x_24) ;  /* 0x0000000000048947 */ /* 0x000fea0003800000 */
[----:B------:R-:W-:Y:S01]  /*d320*/  BPT.TRAP 0x1 ;  /* 0x000000040000795c */ /* 0x000fe20000300000 */
.L_x_24:
[----:B--2---:R-:W-:Y:S05]  /*d330*/  @P1 BRA `(.L_x_25) ;  /* 0x0000000000081947 */ /* 0x004fea0003800000 */
[----:B------:R-:W2:Y:S02]  /*d340*/  SYNCS.PHASECHK.TRANS64.TRYWAIT P1, [R5+URZ], R6 ;  /* 0x00000006050075a7 */ /* 0x000ea4000802017f */
[----:B--2---:R-:W-:Y:S05]  /*d350*/  @!P1 BRA `(.L_x_26) ;  /* 0x000002ac00909947 */ /* 0x004fea0003800000 */
.L_x_25:
        /* <DEDUP_REMOVED lines=64> */
[----:B---3--:R-:W3:Y:S04]  /*d760*/  LDL.LU.64 R24, [R1] ;  /* 0x0000000001187983 */ /* 0x008ee80000300a00 */
        /* <DEDUP_REMOVED lines=127> */
[----:B--2---:R-:W2:Y:S04]  /*df60*/  LDL.LU.64 R24, [R1+0x400] ;  /* 0x0004000001187983 */ /* 0x004ea80000300a00 */
        /* <DEDUP_REMOVED lines=63> */
[----:B------:R-:W-:-:S02]  /*e360*/  UIMAD UR8, UR5, 0x600, UR41 ;  /* 0x00000600050878a4 */ /* 0x000fc4000f8e0229 */
[----:B------:R-:W-:Y:S01]  /*e370*/  ULEA UR6, UR5, UR4, 0xc ;  /* 0x0000000405067291 */ /* 0x000fe2000f8e603f */
[----:B------:R-:W-:Y:S01]  /*e380*/  STL [R1+0xcf4], R156 ;  /* 0x000cf49c01007387 */ /* 0x000fe20000100800 */
[----:B------:R-:W-:Y:S01]  /*e390*/  UMOV UR9, 0x40000040 ;  /* 0x4000004000097882 */ /* 0x000fe20000000000 */
[----:B------:R-:W-:Y:S02]  /*e3a0*/  UMOV UR11, 0x40000040 ;  /* 0x40000040000b7882 */ /* 0x000fe40000000000 */
[----:B------:R-:W-:Y:S02]  /*e3b0*/  STL [R1+0xcf0], R152 ;  /* 0x000cf09801007387 */ /* 0x000fe40000100800 */
[----:B------:R-:W-:Y:S02]  /*e3c0*/  UMOV UR10, UR6 ;  /* 0x00000006000a7c82 */ /* 0x000fe40008000000 */
[----:B------:R-:W-:Y:S04]  /*e3d0*/  STL [R1+0x6ec], R23 ;  /* 0x0006ec1701007387 */ /* 0x000fe80000100800 */
[----:B------:R-:W-:Y:S04]  /*e3e0*/  STL [R1+0x6e8], R22 ;  /* 0x0006e81601007387 */ /* 0x000fe80000100800 */
[----:B------:R-:W-:Y:S04]  /*e3f0*/  STL [R1+0x6e4], R19 ;  /* 0x0006e41301007387 */ /* 0x000fe80000100800 */
[----:B------:R-:W-:Y:S04]  /*e400*/  STL [R1+0x6e0], R18 ;  /* 0x0006e01201007387 */ /* 0x000fe80000100800 */
[----:B------:R-:W-:Y:S04]  /*e410*/  STL [R1+0x6dc], R17 ;  /* 0x0006dc1101007387 */ /* 0x000fe80000100800 */
[----:B------:R-:W-:Y:S04]  /*e420*/  STL [R1+0x6d8], R16 ;  /* 0x0006d81001007387 */ /* 0x000fe80000100800 */
[----:B------:R-:W-:Y:S04]  /*e430*/  STL [R1+0x6d4], R4 ;  /* 0x0006d40401007387 */ /* 0x000fe80000100800 */
[----:B------:R-:W-:Y:S04]  /*e440*/  STL [R1+0x6d0], R3 ;  /* 0x0006d00301007387 */ /* 0x000fe80000100800 */
[----:B------:R3:W-:Y:S04]  /*e450*/  STL [R1+0x6cc], R2 ;  /* 0x0006cc0201007387 */ /* 0x0007e80000100800 */
[----:B------:R4:W-:Y:S01]  /*e460*/  STL [R1+0x6c8], R0 ;  /* 0x0006c80001007387 */ /* 0x0009e20000100800 */
[----:B--2---:R-:W-:-:S06]  /*e470*/  WARPGROUP.ARRIVE ;  /* 0x00000000000079c5 */ /* 0x004fcc0000000000 */
[----:B------:R-:W-:Y:S03]  /*e480*/  IGMMA.64x256x32.S8.S8 R24, gdesc[UR8], R24, gsb0 ;  /* 0x06600000081879f1 */ /* 0x000fe60008041018 */
[----:B------:R-:W-:Y:S02]  /*e490*/  WARPGROUP.DEPBAR.LE gsb0, 0x0 ;  /* 0x00008000000079c5 */ /* 0x000fe40000010000 */
[----:B------:R-:W-:Y:S01]  /*e4a0*/  STL.64 [R1+0x400], R24 ;  /* 0x0004001801007387 */ /* 0x000fe20000100a00 */
[----:B---3--:R-:W-:Y:S01]  /*e4b0*/  IMAD.MOV.U32 R2, RZ, RZ, R150 ;  /* 0x000000ffff027224 */ /* 0x008fe200078e0096 */
[----:B----4-:R-:W-:Y:S01]  /*e4c0*/  MOV R0, R151 ;  /* 0x0000009700007202 */ /* 0x010fe20000000f00 */
[----:B------:R-:W-:Y:S01]  /*e4d0*/  IMAD.MOV.U32 R4, RZ, RZ, R148 ;  /* 0x000000ffff047224 */ /* 0x000fe200078e0094 */
[----:B------:R-:W-:Y:S01]  /*e4e0*/  STL.64 [R1+0x408], R26 ;  /* 0x0004081a01007387 */ /* 0x000fe20000100a00 */
[----:B------:R-:W-:Y:S01]  /*e4f0*/  MOV R3, R149 ;  /* 0x0000009500037202 */ /* 0x000fe20000000f00 */
[----:B-1----:R-:W-:Y:S01]  /*e500*/  IMAD.MOV.U32 R6, RZ, RZ, R146 ;  /* 0x000000ffff067224 */ /* 0x002fe200078e0092 */
[----:B------:R-:W-:Y:S01]  /*e510*/  MOV R5, R147 ;  /* 0x0000009300057202 */ /* 0x000fe20000000f00 */
[----:B------:R-:W-:Y:S01]  /*e520*/  STL.64 [R1+0x410], R28 ;  /* 0x0004101c01007387 */ /* 0x000fe20000100a00 */
        /* <DEDUP_REMOVED lines=21> */
[----:B0-----:R-:W-:Y:S01]  /*e680*/  IMAD.MOV.U32 R212, RZ, RZ, R128 ;  /* 0x000000ffffd47224 */ /* 0x001fe200078e0080 */
        /* <DEDUP_REMOVED lines=9> */
[----:B------:R0:W-:Y:S01]  /*e720*/  STL [R1+0x450], R44 ;  /* 0x0004502c01007387 */ /* 0x0001e20000100800 */
[----:B------:R-:W-:Y:S01]  /*e730*/  IMAD.MOV.U32 R204, RZ, RZ, R120 ;  /* 0x000000ffffcc7224 */ /* 0x000fe200078e0078 */
[----:B------:R-:W-:Y:S01]  /*e740*/  MOV R205, R121 ;  /* 0x0000007900cd7202 */ /* 0x000fe20000000f00 */
[----:B------:R-:W-:Y:S01]  /*e750*/  IMAD.MOV.U32 R202, RZ, RZ, R118 ;  /* 0x000000ffffca7224 */ /* 0x000fe200078e0076 */
[----:B------:R-:W2:Y:S01]  /*e760*/  LDL.LU.64 R150, [R1+0x1af0] ;  /* 0x001af00001967983 */ /* 0x000ea20000300a00 */
[----:B------:R-:W-:Y:S01]  /*e770*/  MOV R203, R119 ;  /* 0x0000007700cb7202 */ /* 0x000fe20000000f00 */
[----:B------:R-:W-:Y:S01]  /*e780*/  IMAD.MOV.U32 R200, RZ, RZ, R116 ;  /* 0x000000ffffc87224 */ /* 0x000fe200078e0074 */
[----:B------:R-:W-:Y:S01]  /*e790*/  MOV R201, R117 ;  /* 0x0000007500c97202 */ /* 0x000fe20000000f00 */
[----:B------:R-:W2:Y:S01]  /*e7a0*/  LDL.LU.64 R148, [R1+0x1ae8] ;  /* 0x001ae80001947983 */ /* 0x000ea20000300a00 */
        /* <DEDUP_REMOVED lines=92> */
[----:B------:R-:W-:-:S02]  /*ed70*/  MOV R233, R47 ;  /* 0x0000002f00e97202 */ /* 0x000fc40000000f00 */
[----:B------:R-:W-:Y:S01]  /*ed80*/  MOV R235, R45 ;  /* 0x0000002d00eb7202 */ /* 0x000fe20000000f00 */
        /* <DEDUP_REMOVED lines=376> */
[----:B------:R-:W-:Y:S01]  /*10510*/  STL.64 [R1+0x16f0], R234 ;  /* 0x0016f0ea01007387 */ /* 0x000fe20000100a00 */
        /* <DEDUP_REMOVED lines=24> */
[----:B------:R-:W-:-:S03]  /*106a0*/  MOV R213, R23 ;  /* 0x0000001700d57202 */ /* 0x000fc60000000f00 */
        /* <DEDUP_REMOVED lines=123> */
[----:B------:R-:W-:-:S02]  /*10e60*/  UMOV UR15, UR11 ;  /* 0x0000000b000f7c82 */ /* 0x000fc40008000000 */
        /* <DEDUP_REMOVED lines=33> */
[----:B--2---:R-:W-:-:S06]  /*11080*/  WARPGROUP.ARRIVE ;  /* 0x00000000000079c5 */ /* 0x004fcc0000000000 */
[----:B------:R-:W-:Y:S01]  /*11090*/  IGMMA.64x256x32.S8.S8 R108, gdesc[UR12], R108, gsb0 ;  /* 0x066000000c6c79f1 */ /* 0x000fe2000804106c */
        /* <DEDUP_REMOVED lines=9> */
[----:B------:R-:W-:-:S03]  /*11130*/  WARPGROUP.DEPBAR.LE gsb0, 0x0 ;  /* 0x00008000000079c5 */ /* 0x000fc60000010000 */
        /* <DEDUP_REMOVED lines=277> */
[----:B------:R-:W-:-:S03]  /*12290*/  MOV R2, R150 ;  /* 0x0000009600027202 */ /* 0x000fc60000000f00 */
[----:B------:R-:W-:Y:S01]  /*122a0*/  STL.64 [R1+0x38], R38 ;  /* 0x0000382601007387 */ /* 0x000fe20000100a00 */
[----:B------:R-:W-:-:S03]  /*122b0*/  IMAD.MOV.U32 R0, RZ, RZ, R151 ;  /* 0x000000ffff007224 */ /* 0x000fc600078e0097 */
[----:B------:R-:W-:Y:S01]  /*122c0*/  STL.64 [R1+0x40], R40 ;  /* 0x0000402801007387 */ /* 0x000fe20000100a00 */
[----:B------:R-:W-:Y:S01]  /*122d0*/  MOV R4, R148 ;  /* 0x0000009400047202 */ /* 0x000fe20000000f00 */
[----:B------:R-:W-:Y:S02]  /*122e0*/  IMAD.MOV.U32 R3, RZ, RZ, R149 ;  /* 0x000000ffff037224 */ /* 0x000fe400078e0095 */
[----:B------:R-:W-:Y:S01]  /*122f0*/  STL.64 [R1+0x48], R42 ;  /* 0x0000482a01007387 */ /* 0x000fe20000100a00 */
[----:B------:R-:W-:Y:S01]  /*12300*/  MOV R6, R146 ;  /* 0x0000009200067202 */ /* 0x000fe20000000f00 */
[----:B------:R-:W-:Y:S02]  /*12310*/  IMAD.MOV.U32 R5, RZ, RZ, R147 ;  /* 0x000000ffff057224 */ /* 0x000fe400078e0093 */
[----:B------:R0:W-:Y:S01]  /*12320*/  STL [R1+0x50], R44 ;  /* 0x0000502c01007387 */ /* 0x0001e20000100800 */
[----:B------:R-:W-:Y:S01]  /*12330*/  MOV R8, R144 ;  /* 0x0000009000087202 */ /* 0x000fe20000000f00 */
[----:B------:R-:W-:-:S02]  /*12340*/  IMAD.MOV.U32 R7, RZ, RZ, R145 ;  /* 0x000000ffff077224 */ /* 0x000fc400078e0091 */
[----:B------:R-:W2:Y:S01]  /*12350*/  LDL.LU.64 R150, [R1+0x12f0] ;  /* 0x0012f00001967983 */ /* 0x000ea20000300a00 */
[----:B------:R-:W-:Y:S01]  /*12360*/  MOV R10, R142 ;  /* 0x0000008e000a7202 */ /* 0x000fe20000000f00 */
[----:B------:R-:W-:Y:S02]  /*12370*/  IMAD.MOV.U32 R9, RZ, RZ, R143 ;  /* 0x000000ffff097224 */ /* 0x000fe400078e008f */
[----:B------:R-:W2:Y:S01]  /*12380*/  LDL.LU.64 R148, [R1+0x12e8] ;  /* 0x0012e80001947983 */ /* 0x000ea20000300a00 */
[----:B------:R-:W-:Y:S01]  /*12390*/  MOV R12, R140 ;  /* 0x0000008c000c7202 */ /* 0x000fe20000000f00 */
[----:B------:R-:W-:Y:S02]  /*123a0*/  IMAD.MOV.U32 R11, RZ, RZ, R141 ;  /* 0x000000ffff0b7224 */ /* 0x000fe400078e008d */
[----:B------:R-:W2:Y:S01]  /*123b0*/  LDL.LU.64 R146, [R1+0x12e0] ;  /* 0x0012e00001927983 */ /* 0x000ea20000300a00 */
        /* <DEDUP_REMOVED lines=15> */
[----:B-1----:R-:W-:Y:S01]  /*124b0*/  MOV R152, R128 ;  /* 0x0000008000987202 */ /* 0x002fe20000000f00 */
[----:B------:R-:W-:Y:S02]  /*124c0*/  IMAD.MOV.U32 R23, RZ, RZ, R129 ;  /* 0x000000ffff177224 */ /* 0x000fe400078e0081 */
[----:B------:R-:W2:Y:S01]  /*124d0*/  LDL.LU.64 R134, [R1+0x12b0] ;  /* 0x0012b00001867983 */ /* 0x000ea20000300a00 */
[----:B------:R-:W-:Y:S01]  /*124e0*/  MOV R154, R126 ;  /* 0x0000007e009a7202 */ /* 0x000fe20000000f00 */
[----:B------:R-:W-:-:S02]  /*124f0*/  IMAD.MOV.U32 R153, RZ, RZ, R127 ;  /* 0x000000ffff997224 */ /* 0x000fc400078e007f */
[----:B------:R-:W2:Y:S01]  /*12500*/  LDL.LU.64 R132, [R1+0x12a8] ;  /* 0x0012a80001847983 */ /* 0x000ea20000300a00 */
[----:B---3--:R-:W-:Y:S01]  /*12510*/  MOV R156, R124 ;  /* 0x0000007c009c7202 */ /* 0x008fe20000000f00 */
[----:B------:R-:W-:Y:S02]  /*12520*/  IMAD.MOV.U32 R155, RZ, RZ, R125 ;  /* 0x000000ffff9b7224 */ /* 0x000fe400078e007d */
[----:B------:R-:W2:Y:S01]  /*12530*/  LDL.LU.64 R130, [R1+0x12a0] ;  /* 0x0012a00001827983 */ /* 0x000ea20000300a00 */
[----:B----4-:R-:W-:Y:S01]  /*12540*/  MOV R158, R122 ;  /* 0x0000007a009e7202 */ /* 0x010fe20000000f00 */
        /* <DEDUP_REMOVED lines=116> */
[----:B------:R-:W-:-:S03]  /*12c90*/  IMAD.MOV.U32 R235, RZ, RZ, R45 ;  /* 0x000000ffffeb7224 */ /* 0x000fc600078e002d */
        /* <DEDUP_REMOVED lines=323> */
[----:B------:R-:W-:-:S02]  /*140d0*/  MOV R133, R19 ;  /* 0x0000001300857202 */ /* 0x000fc40000000f00 */
[----:B------:R-:W-:Y:S01]  /*140e0*/  STL.64 [R1+0x10d8], R144 ;  /* 0x0010d89001007387 */ /* 0x000fe20000100a00 */
[----:B------:R-:W-:Y:S01]  /*140f0*/  IMAD.MOV.U32 R130, RZ, RZ, R22 ;  /* 0x000000ffff827224 */ /* 0x000fe200078e0016 */
[----:B------:R-:W-:Y:S02]  /*14100*/  MOV R131, R21 ;  /* 0x0000001500837202 */ /* 0x000fe40000000f00 */
[----:B------:R-:W-:Y:S01]  /*14110*/  STL.64 [R1+0x10d0], R142 ;  /* 0x0010d08e01007387 */ /* 0x000fe20000100a00 */
[----:B------:R-:W-:Y:S01]  /*14120*/  IMAD.MOV.U32 R128, RZ, RZ, R152 ;  /* 0x000000ffff807224 */ /* 0x000fe200078e0098 */
[----:B------:R-:W-:Y:S02]  /*14130*/  MOV R129, R23 ;  /* 0x0000001700817202 */ /* 0x000fe40000000f00 */
        /* <DEDUP_REMOVED lines=820> */
[----:B------:R-:W4:Y:S01]  /*17480*/  LDL.LU R156, [R1+0xcf4] ;  /* 0x000cf400019c7983 */ /* 0x000f220000300800 */
[----:B------:R-:W-:Y:S01]  /*17490*/  IMAD.MOV.U32 R144, RZ, RZ, R8 ;  /* 0x000000ffff907224 */ /* 0x000fe200078e0008 */
[----:B------:R-:W-:Y:S01]  /*174a0*/  MOV R145, R7 ;  /* 0x0000000700917202 */ /* 0x000fe20000000f00 */
[----:B------:R-:W-:Y:S01]  /*174b0*/  IMAD.MOV.U32 R142, RZ, RZ, R10 ;  /* 0x000000ffff8e7224 */ /* 0x000fe200078e000a */
[----:B------:R-:W4:Y:S01]  /*174c0*/  LDL.LU R152, [R1+0xcf0] ;  /* 0x000cf00001987983 */ /* 0x000f220000300800 */
        /* <DEDUP_REMOVED lines=874> */
[----:B------:R-:W-:Y:S01]  /*1ab70*/  BPT.TRAP 0x1 ;  /* 0x000000040000795c */ /* 0x000fe20000300000 */
.L_x_27:
[----:B------:R-:W2:Y:S01]  /*1ab80*/  LDL R6, [R1+0x600] ;  /* 0x0006000001067983 */ /* 0x000ea20000100800 */
[----:B-----5:R-:W-:-:S13]  /*1ab90*/  ISETP.NE.AND P1, PT, R19, RZ, PT ;  /* 0x000000ff1300720c */ /* 0x020fda0003f25270 */
[----:B------:R-:W-:-:S05]  /*1aba0*/  @P1 LEA R5, R2, R0, 0x3 ;  /* 0x0000000002051211 */ /* 0x000fca00078e18ff */
[----:B------:R-:W-:-:S05]  /*1abb0*/  @P1 VIADD R5, R5, 0x10 ;  /* 0x0000001005051836 */ /* 0x000fca0000000000 */
[----:B------:R-:W-:-:S04]  /*1abc0*/  @P1 PRMT R5, R156, 0x654, R5 ;  /* 0x000006549c051816 */ /* 0x000fc80000000005 */
[----:B------:R1:W-:Y:S01]  /*1abd0*/  @P1 SYNCS.ARRIVE.TRANS64.RED.A1T0 RZ, [R5+URZ], RZ ;  /* 0x000000ff05ff19a7 */ /* 0x0003e2000810043f */
[----:B--2---:R-:W-:-:S13]  /*1abe0*/  ISETP.GT.U32.AND P1, PT, R6, 0x1, PT ;  /* 0x000000010600780c */ /* 0x004fda0003f24070 */
[----:B-1----:R-:W-:Y:S05]  /*1abf0*/  @P1 BRA `(.L_x_28) ;  /* 0x0000000000041947 */ /* 0x002fea0003800000 */
[----:B------:R-:W-:Y:S01]  /*1ac00*/  BPT.TRAP 0x1 ;  /* 0x000000040000795c */ /* 0x000fe20000300000 */
.L_x_28:
[----:B------:R-:W-:Y:S01]  /*1ac10*/  UIADD3 UR5, UR5, 0x1, URZ ;  /* 0x0000000105057890 */ /* 0x000fe2000fffe03f */
[C---:B------:R-:W-:Y:S01]  /*1ac20*/  ISETP.GT.AND P2, PT, R4.reuse, 0x1, PT ;  /* 0x000000010400780c */ /* 0x040fe20003f44270 */
[----:B------:R-:W-:Y:S01]  /*1ac30*/  VIADD R4, R4, 0xffffffff ;  /* 0xffffffff04047836 */ /* 0x000fe20000000000 */
[----:B------:R-:W-:Y:S01]  /*1ac40*/  IADD3 R2, R2, 0x1, RZ ;  /* 0x0000000102027810 */ /* 0x000fe20007ffe0ff */
[----:B------:R-:W-:-:S03]  /*1ac50*/  UISETP.NE.AND UP0, UPT, UR5, 0x2, UPT ;  /* 0x000000020500788c */ /* 0x000fc6000bf05270 */
[C---:B------:R-:W-:Y:S01]  /*1ac60*/  ISETP.NE.AND P1, PT, R2.reuse, 0x2, PT ;  /* 0x000000020200780c */ /* 0x040fe20003f25270 */
[----:B------:R-:W-:Y:S02]  /*1ac70*/  USEL UR6, URZ, 0x1, UP0 ;  /* 0x000000013f067887 */ /* 0x000fe40008000000 */
[----:B------:R-:W-:Y:S01]  /*1ac80*/  USEL UR5, UR5, URZ, UP0 ;  /* 0x0000003f05057287 */ /* 0x000fe20008000000 */
[----:B------:R-:W-:-:S03]  /*1ac90*/  SEL R2, R2, RZ, P1 ;  /* 0x000000ff02027207 */ /* 0x000fc60000800000 */
[----:B------:R-:W-:Y:S01]  /*1aca0*/  LOP3.LUT R3, R3, UR6, RZ, 0x3c, !PT ;  /* 0x0000000603037c12 */ /* 0x000fe2000f8e3cff */
[----:B------:R-:W-:Y:S07]  /*1acb0*/  @P2 BRA `(.L_x_29) ;  /* 0xffffff24006c2947 */ /* 0x000fee000383ffff */
.L_x_22:
[----:B------:R-:W1:Y:S02]  /*1acc0*/  LDC R2, c[0x0][0x28c] ;  /* 0x0000a300ff027b82 */ /* 0x000e640000000800 */
[----:B-1----:R-:W-:-:S13]  /*1acd0*/  ISETP.GE.AND P1, PT, R2, 0x1, PT ;  /* 0x000000010200780c */ /* 0x002fda0003f26270 */
[----:B------:R-:W-:Y:S05]  /*1ace0*/  @!P1 BRA `(.L_x_30) ;  /* 0x0000000000449947 */ /* 0x000fea0003800000 */
[----:B------:R-:W-:Y:S05]  /*1acf0*/  @!P0 BRA `(.L_x_31) ;  /* 0x0000000000048947 */ /* 0x000fea0003800000 */
[----:B------:R-:W-:Y:S01]  /*1ad00*/  BPT.TRAP 0x1 ;  /* 0x000000040000795c */ /* 0x000fe20000300000 */
.L_x_31:
[----:B------:R-:W2:Y:S01]  /*1ad10*/  LDL R3, [R1+0x600] ;  /* 0x0006000001037983 */ /* 0x000ea20000100800 */
[----:B-----5:R-:W-:Y:S01]  /*1ad20*/  ISETP.NE.AND P0, PT, R19, RZ, PT ;  /* 0x000000ff1300720c */ /* 0x020fe20003f05270 */
[----:B------:R-:W-:-:S12]  /*1ad30*/  UISETP.LT.AND UP1, UPT, UR40, 0x1, UPT ;  /* 0x000000012800788c */ /* 0x000fd8000bf21270 */
[----:B------:R-:W-:-:S05]  /*1ad40*/  VOTEU.ANY UP0, P0 ;  /* 0x00000000003f7886 */ /* 0x000fca0000000100 */
[----:B------:R-:W-:-:S04]  /*1ad50*/  @UP0 USEL UR4, UR40, 0x1, UP1 ;  /* 0x0000000128040887 */ /* 0x000fc80008800000 */
[----:B------:R-:W-:-:S06]  /*1ad60*/  @UP0 UIADD3 UR4, UR39, UR40, -UR4 ;  /* 0x0000002827040290 */ /* 0x000fcc000fffe804 */
[----:B------:R-:W-:-:S05]  /*1ad70*/  MOV R2, UR4 ;  /* 0x0000000400027c02 */ /* 0x000fca0008000f00 */
[----:B------:R-:W-:-:S05]  /*1ad80*/  @P0 IMAD.SHL.U32 R2, R2, 0x8, RZ ;  /* 0x0000000802020824 */ /* 0x000fca00078e00ff */
[----:B------:R-:W-:-:S04]  /*1ad90*/  @P0 LOP3.LUT R2, R2, 0x8, RZ, 0xc0, !PT ;  /* 0x0000000802020812 */ /* 0x000fc800078ec0ff */
[----:B------:R-:W-:-:S04]  /*1ada0*/  @P0 IADD3 R0, R0, 0x10, R2 ;  /* 0x0000001000000810 */ /* 0x000fc80007ffe002 */
[----:B------:R-:W-:-:S04]  /*1adb0*/  @P0 PRMT R0, R156, 0x654, R0 ;  /* 0x000006549c000816 */ /* 0x000fc80000000000 */
[----:B------:R1:W-:Y:S01]  /*1adc0*/  @P0 SYNCS.ARRIVE.TRANS64.RED.A1T0 RZ, [R0+URZ], RZ ;  /* 0x000000ff00ff09a7 */ /* 0x0003e2000810043f */
[----:B--2---:R-:W-:-:S13]  /*1add0*/  ISETP.GT.U32.AND P0, PT, R3, 0x1, PT ;  /* 0x000000010300780c */ /* 0x004fda0003f04070 */
[----:B-1----:R-:W-:Y:S05]  /*1ade0*/  @P0 BRA `(.L_x_30) ;  /* 0x0000000000040947 */ /* 0x002fea0003800000 */
[----:B------:R-:W-:Y:S01]  /*1adf0*/  BPT.TRAP 0x1 ;  /* 0x000000040000795c */ /* 0x000fe20000300000 */
.L_x_30:
[----:B------:R-:W1:Y:S01]  /*1ae00*/  S2R R5, SR_TID.X ;  /* 0x0000000000057919 */ /* 0x000e620000002100 */
[----:B-----5:R-:W2:Y:S01]  /*1ae10*/  LDC R4, c[0x0][0x288] ;  /* 0x0000a200ff047b82 */ /* 0x020ea20000000800 */
[----:B------:R-:W-:Y:S01]  /*1ae20*/  SHF.R.S32.HI R20, RZ, 0x1f, R22 ;  /* 0x0000001fff147819 */ /* 0x000fe20000011416 */
[----:B------:R-:W-:Y:S01]  /*1ae30*/  ULDC.64 UR4, c[0x0][0x5d0] ;  /* 0x0001740000047ab9 */ /* 0x000fe20000000a00 */
[----:B------:R-:W-:Y:S01]  /*1ae40*/  UIADD3 UR39, UR40, UR39, URZ ;  /* 0x0000002728277290 */ /* 0x000fe2000fffe03f */
[----:B0-----:R-:W-:-:S03]  /*1ae50*/  MOV R167, 0xffffffff ;  /* 0xffffffff00a77802 */ /* 0x001fc60000000f00 */
[----:B------:R-:W-:-:S04]  /*1ae60*/  UISETP.GT.U32.AND UP1, UPT, UR39, 0x1, UPT ;  /* 0x000000012700788c */ /* 0x000fc8000bf24070 */
[----:B------:R-:W-:Y:S01]  /*1ae70*/  UISETP.LT.U32.AND UP1, UPT, UR40, 0x2, UP1 ;  /* 0x000000022800788c */ /* 0x000fe20008f21070 */
[--C-:B-1----:R-:W-:Y:S02]  /*1ae80*/  SHF.R.U32.HI R2, RZ, 0x2, R5.reuse ;  /* 0x00000002ff027819 */ /* 0x102fe40000011605 */
[----:B------:R-:W-:Y:S02]  /*1ae90*/  LOP3.LUT R13, R5, 0x60, RZ, 0xc0, !PT ;  /* 0x00000060050d7812 */ /* 0x000fe400078ec0ff */
[----:B------:R-:W-:Y:S02]  /*1aea0*/  SHF.R.U32.HI R157, RZ, 0x7, R5 ;  /* 0x00000007ff9d7819 */ /* 0x000fe40000011605 */
[----:B------:R-:W-:Y:S02]  /*1aeb0*/  LOP3.LUT R2, R2, 0x7, RZ, 0xc0, !PT ;  /* 0x0000000702027812 */ /* 0x000fe400078ec0ff */
[----:B------:R-:W-:Y:S02]  /*1aec0*/  SHF.R.U32.HI R13, RZ, 0x1, R13 ;  /* 0x00000001ff0d7819 */ /* 0x000fe4000001160d */
[----:B------:R-:W-:-:S02]  /*1aed0*/  LOP3.LUT R157, R157, 0x1, RZ, 0xc0, !PT ;  /* 0x000000019d9d7812 */ /* 0x000fc400078ec0ff */
[----:B------:R-:W-:Y:S02]  /*1aee0*/  IADD3 R0, RZ, -R13, -R2 ;  /* 0x8000000dff007210 */ /* 0x000fe40007ffe802 */
[----:B------:R-:W-:Y:S02]  /*1aef0*/  SHF.L.U32 R12, R157, 0x6, RZ ;  /* 0x000000069d0c7819 */ /* 0x000fe400000006ff */
[----:B------:R-:W-:Y:S01]  /*1af00*/  SHF.L.U32 R14, R5, 0x1, RZ ;  /* 0x00000001050e7819 */ /* 0x000fe200000006ff */
[----:B------:R-:W-:Y:S01]  /*1af10*/  IMAD R157, R157, -0x40, R0 ;  /* 0xffffffc09d9d7824 */ /* 0x000fe200078e0200 */
[----:B------:R-:W-:Y:S01]  /*1af20*/  LOP3.LUT R3, R5, 0x3, RZ, 0xc0, !PT ;  /* 0x0000000305037812 */ /* 0x000fe200078ec0ff */
[----:B------:R-:W-:Y:S01]  /*1af30*/  IMAD.SHL.U32 R0, R152, 0x200, RZ ;  /* 0x0000020098007824 */ /* 0x000fe200078e00ff */
[----:B------:R-:W-:Y:S01]  /*1af40*/  LOP3.LUT R12, R12, 0x40, R2, 0xe2, !PT ;  /* 0x000000400c0c7812 */ /* 0x000fe200078ee202 */
[----:B------:R-:W-:Y:S02]  /*1af50*/  IMAD R2, R20, UR4, RZ ;  /* 0x0000000414027c24 */ /* 0x000fe4000f8e02ff */
[----:B--2---:R-:W-:Y:S01]  /*1af60*/  IMAD R3, R3, -0x2, R4 ;  /* 0xfffffffe03037824 */ /* 0x004fe200078e0204 */
[----:B------:R-:W-:Y:S01]  /*1af70*/  LOP3.LUT R14, R0, 0x6, R14, 0xf8, !PT ;  /* 0x00000006000e7812 */ /* 0x000fe200078ef80e */
[----:B------:R-:W-:Y:S01]  /*1af80*/  IMAD R2, R22, UR5, R2 ;  /* 0x0000000516027c24 */ /* 0x000fe2000f8e0202 */
[----:B------:R-:W-:Y:S01]  /*1af90*/  ISETP.GE.AND P0, PT, R0, R4, PT ;  /* 0x000000040000720c */ /* 0x000fe20003f06270 */
[----:B------:R-:W-:Y:S01]  /*1afa0*/  ULDC UR5, c[0x0][0x284] ;  /* 0x0000a10000057ab9 */ /* 0x000fe20000000800 */
[----:B------:R-:W-:-:S02]  /*1afb0*/  SHF.R.S32.HI R15, RZ, 0x1f, R14 ;  /* 0x0000001fff0f7819 */ /* 0x000fc4000001140e */
[----:B------:R-:W-:Y:S01]  /*1afc0*/  LOP3.LUT R12, R12, R13, RZ, 0xfc, !PT ;  /* 0x0000000d0c0c7212 */ /* 0x000fe200078efcff */
[----:B------:R-:W-:Y:S01]  /*1afd0*/  IMAD.MOV.U32 R13, RZ, RZ, RZ ;  /* 0x000000ffff0d7224 */ /* 0x000fe200078e00ff */
[----:B------:R-:W-:Y:S01]  /*1afe0*/  IADD3 R0, -R0, R3, RZ ;  /* 0x0000000300007210 */ /* 0x000fe20007ffe1ff */
[----:B------:R-:W-:Y:S01]  /*1aff0*/  IMAD.WIDE.U32 R4, R22, UR4, R14 ;  /* 0x0000000416047c25 */ /* 0x000fe2000f8e000e */
[----:B------:R-:W-:Y:S02]  /*1b000*/  USHF.R.U32.HI UR4, URZ, 0x1, UR39 ;  /* 0x000000013f047899 */ /* 0x000fe40008011627 */
[----:B------:R-:W-:Y:S01]  /*1b010*/  ULOP3.LUT UR39, UR39, 0x1, URZ, 0xc0, !UPT ;  /* 0x0000000127277892 */ /* 0x000fe2000f8ec03f */
[----:B------:R-:W-:Y:S01]  /*1b020*/  IMAD.IADD R5, R5, 0x1, R2 ;  /* 0x0000000105057824 */ /* 0x000fe200078e0202 */
[----:B------:R-:W-:Y:S01]  /*1b030*/  ULOP3.LUT UR4, UR4, 0x1, URZ, 0xc0, !UPT ;  /* 0x0000000104047892 */ /* 0x000fe2000f8ec03f */
[C---:B------:R-:W-:Y:S02]  /*1b040*/  IMAD R2, R23.reuse, 0xc0, RZ ;  /* 0x000000c017027824 */ /* 0x040fe400078e02ff */
[----:B------:R-:W-:Y:S01]  /*1b050*/  IMAD.WIDE R12, R23, 0xc0, R12 ;  /* 0x000000c0170c7825 */ /* 0x000fe200078e020c */
[----:B------:R-:W-:-:S02]  /*1b060*/  UISETP.NE.U32.AND UP0, UPT, UR4, 0x1, UPT ;  /* 0x000000010400788c */ /* 0x000fc4000bf05070 */
[C---:B------:R-:W-:Y:S02]  /*1b070*/  ISETP.GE.OR P0, PT, R2.reuse, UR5, P0 ;  /* 0x0000000502007c0c */ /* 0x040fe40008706670 */
[----:B------:R-:W-:Y:S01]  /*1b080*/  UISETP.GT.U32.AND UP0, UPT, UR40, 0x1, !UP0 ;  /* 0x000000012800788c */ /* 0x000fe2000c704070 */
[----:B------:R-:W-:Y:S01]  /*1b090*/  IADD3 R157, -R2, UR5, R157 ;  /* 0x00000005029d7c10 */ /* 0x000fe2000fffe19d */
[----:B------:R-:W-:Y:S02]  /*1b0a0*/  USEL UR5, URZ, 0x1, !UP1 ;  /* 0x000000013f057887 */ /* 0x000fe4000c800000 */
[----:B------:R-:W-:-:S04]  /*1b0b0*/  USEL UR4, URZ, 0x1, !UP0 ;  /* 0x000000013f047887 */ /* 0x000fc8000c000000 */
[----:B------:R-:W-:-:S03]  /*1b0c0*/  ULOP3.LUT UR38, UR4, UR38, UR5, 0x96, !UPT ;  /* 0x0000002604267292 */ /* 0x000fc6000f8e9605 */
[----:B------:R-:W-:Y:S09]  /*1b0d0*/  @P0 BRA `(.L_x_32) ;  /* 0x000001b000f40947 */ /* 0x000ff20003800000 */
[----:B------:R-:W0:Y:S01]  /*1b0e0*/  LDC.64 R2, c[0x0][0x5c8] ;  /* 0x00017200ff027b82 */ /* 0x000e220000000a00 */
[----:B------:R-:W-:Y:S01]  /*1b0f0*/  ULDC.64 UR4, c[0x0][0x5c0] ;  /* 0x0001700000047ab9 */ /* 0x000fe20000000a00 */
[----:B------:R-:W-:Y:S01]  /*1b100*/  BSSY B0, `(.L_x_32) ;  /* 0x0001b3a000007945 */ /* 0x000fe20003800000 */
[-C--:B0-----:R-:W-:Y:S01]  /*1b110*/  IMAD R6, R13, R2.reuse, RZ ;  /* 0x000000020d067224 */ /* 0x081fe200078e02ff */
[----:B------:R-:W-:Y:S01]  /*1b120*/  SHF.L.U32 R8, R2, 0x3, RZ ;  /* 0x0000000302087819 */ /* 0x000fe200000006ff */
[----:B------:R-:W-:Y:S01]  /*1b130*/  IMAD.WIDE.U32 R4, R12, R2, R4 ;  /* 0x000000020c047225 */ /* 0x000fe200078e0004 */
[----:B------:R-:W-:-:S03]  /*1b140*/  SHF.L.U64.HI R9, R2, 0x3, R3 ;  /* 0x0000000302097819 */ /* 0x000fc60000010203 */
[----:B------:R-:W-:Y:S01]  /*1b150*/  IMAD R6, R12, R3, R6 ;  /* 0x000000030c067224 */ /* 0x000fe200078e0206 */
[----:B------:R-:W-:-:S03]  /*1b160*/  IADD3 R4, P0, R4, UR4, RZ ;  /* 0x0000000404047c10 */ /* 0x000fc6000ff1e0ff */
[----:B------:R-:W-:Y:S01]  /*1b170*/  IMAD.IADD R6, R5, 0x1, R6 ;  /* 0x0000000105067824 */ /* 0x000fe200078e0206 */
[----:B------:R-:W-:-:S04]  /*1b180*/  IADD3 R10, P1, R8, R4, RZ ;  /* 0x00000004080a7210 */ /* 0x000fc80007f3e0ff */
[----:B------:R-:W-:Y:S02]  /*1b190*/  IADD3.X R5, R6, UR5, RZ, P0, !PT ;  /* 0x0000000506057c10 */ /* 0x000fe400087fe4ff */
[----:B------:R-:W-:-:S03]  /*1b1a0*/  LEA R6, P0, R2, R4, 0x7 ;  /* 0x0000000402067211 */ /* 0x000fc600078038ff */
[----:B------:R-:W-:Y:S01]  /*1b1b0*/  IMAD.X R11, R9, 0x1, R5, P1 ;  /* 0x00000001090b7824 */ /* 0x000fe200008e0605 */
[----:B------:R-:W-:Y:S02]  /*1b1c0*/  LEA.HI.X R7, R2, R5, R3, 0x7, P0 ;  /* 0x0000000502077211 */ /* 0x000fe400000f3c03 */
[----:B------:R-:W-:Y:S02]  /*1b1d0*/  ISETP.NE.AND P0, PT, R18, RZ, PT ;  /* 0x000000ff1200720c */ /* 0x000fe40003f05270 */
[----:B------:R-:W-:-:S04]  /*1b1e0*/  IADD3 R8, P2, R8, R6, RZ ;  /* 0x0000000608087210 */ /* 0x000fc80007f5e0ff */
[----:B------:R-:W-:-:S07]  /*1b1f0*/  IADD3.X R9, R9, R7, RZ, P2, !PT ;  /* 0x0000000709097210 */ /* 0x000fce00017fe4ff */
[----:B------:R-:W-:Y:S05]  /*1b200*/  @!P0 BRA `(.L_x_33) ;  /* 0x0000013800948947 */ /* 0x000fea0003800000 */
[----:B------:R-:W0:Y:S01]  /*1b210*/  LDC.64 R152, c[0x0][0x5b0] ;  /* 0x00016c00ff987b82 */ /* 0x000e220000000a00 */
[----:B------:R-:W-:Y:S01]  /*1b220*/  ULDC.64 UR4, c[0x0][0x5b8] ;  /* 0x00016e0000047ab9 */ /* 0x000fe20000000a00 */
[----:B------:R-:W-:Y:S01]  /*1b230*/  ISETP.GE.AND P3, PT, R157, 0x1, PT ;  /* 0x000000019d00780c */ /* 0x000fe20003f66270 */
[----:B------:R-:W-:Y:S01]  /*1b240*/  IMAD R20, R20, UR4, RZ ;  /* 0x0000000414147c24 */ /* 0x000fe2000f8e02ff */
[----:B------:R-:W-:Y:S01]  /*1b250*/  BSSY B1, `(.L_x_34) ;  /* 0x000000e000017945 */ /* 0x000fe20003800000 */
[----:B------:R-:W-:Y:S01]  /*1b260*/  IMAD.WIDE.U32 R160, R22, UR4, R14 ;  /* 0x0000000416a07c25 */ /* 0x000fe2000f8e000e */
[----:B------:R-:W-:Y:S02]  /*1b270*/  ISETP.LT.OR P1, PT, R0, 0x1, !P3 ;  /* 0x000000010000780c */ /* 0x000fe40005f21670 */
[----:B------:R-:W1:Y:S01]  /*1b280*/  LDC.64 R154, c[0x0][0x5a8] ;  /* 0x00016a00ff9a7b82 */ /* 0x000e620000000a00 */
[----:B------:R-:W-:Y:S01]  /*1b290*/  IMAD R22, R22, UR5, R20 ;  /* 0x0000000516167c24 */ /* 0x000fe2000f8e0214 */
[----:B------:R-:W-:-:S03]  /*1b2a0*/  MOV R158, R160 ;  /* 0x000000a0009e7202 */ /* 0x000fc60000000f00 */
[----:B------:R-:W-:Y:S02]  /*1b2b0*/  IMAD.IADD R159, R161, 0x1, R22 ;  /* 0x00000001a19f7824 */ /* 0x000fe400078e0216 */
[-C--:B0-----:R-:W-:Y:S02]  /*1b2c0*/  IMAD R14, R13, R152.reuse, RZ ;  /* 0x000000980d0e7224 */ /* 0x081fe400078e02ff */
[----:B------:R-:W-:-:S04]  /*1b2d0*/  IMAD.WIDE.U32 R2, R12, R152, R158 ;  /* 0x000000980c027225 */ /* 0x000fc800078e009e */
[----:B------:R-:W-:Y:S01]  /*1b2e0*/  IMAD R14, R12, R153, R14 ;  /* 0x000000990c0e7224 */ /* 0x000fe200078e020e */
[----:B-1----:R-:W-:-:S04]  /*1b2f0*/  IADD3 R22, P0, R2, R154, RZ ;  /* 0x0000009a02167210 */ /* 0x002fc80007f1e0ff */
[----:B------:R-:W-:Y:S01]  /*1b300*/  IADD3.X R23, R155, R3, R14, P0, !PT ;  /* 0x000000039b177210 */ /* 0x000fe200007fe40e */
[----:B------:R-:W-:Y:S08]  /*1b310*/  @P1 BRA `(.L_x_35) ;  /* 0x0000000000041947 */ /* 0x000ff00003800000 */
[----:B------:R0:W5:Y:S02]  /*1b320*/  LDG.E.U8 R16, desc[UR36][R22.64] ;  /* 0x0000002416107981 */ /* 0x000164000c1e1100 */
.L_x_35:
[----:B------:R-:W-:Y:S05]  /*1b330*/  BSYNC B1 ;  /* 0x0000000000017941 */ /* 0x000fea0003800000 */
.L_x_34:
[----:B------:R-:W2:Y:S01]  /*1b340*/  LDL.LU R3, [R1+0x400] ;  /* 0x0004000001037983 */ /* 0x000ea20000300800 */
[----:B-----5:R-:W-:Y:S01]  /*1b350*/  LOP3.LUT R2, R16, 0xffff, RZ, 0xc0, !PT ;  /* 0x0000ffff10027812 */ /* 0x020fe200078ec0ff */
[----:B------:R-:W-:Y:S01]  /*1b360*/  IMAD.SHL.U32 R162, R152, 0x8, RZ ;  /* 0x0000000898a27824 */ /* 0x000fe200078e00ff */
[----:B------:R-:W-:Y:S01]  /*1b370*/  ISETP.LT.OR P4, PT, R0, 0x2, !P3 ;  /* 0x000000020000780c */ /* 0x000fe20005f81670 */
[----:B------:R-:W-:Y:S01]  /*1b380*/  BSSY B1, `(.L_x_36) ;  /* 0x000000d000017945 */ /* 0x000fe20003800000 */
[----:B------:R-:W-:Y:S02]  /*1b390*/  PRMT R2, R2, 0x8880, RZ ;  /* 0x0000888002027816 */ /* 0x000fe400000000ff */
[----:B------:R-:W-:-:S03]  /*1b3a0*/  SHF.L.U64.HI R163, R152, 0x3, R153 ;  /* 0x0000000398a37819 */ /* 0x000fc60000010299 */
[----:B------:R-:W-:Y:S02]  /*1b3b0*/  IMAD R2, R2, R18, RZ ;  /* 0x0000001202027224 */ /* 0x000fe400078e02ff */
[----:B------:R-:W-:-:S05]  /*1b3c0*/  IMAD.WIDE.U32 R20, R12, R152, R162 ;  /* 0x000000980c147225 */ /* 0x000fca00078e00a2 */
[----:B------:R-:W-:Y:S01]  /*1b3d0*/  IADD3 R14, R14, R21, RZ ;  /* 0x000000150e0e7210 */ /* 0x000fe20007ffe0ff */
[----:B--2---:R-:W-:-:S05]  /*1b3e0*/  @!P1 IMAD R3, R3, R17, R2 ;  /* 0x0000001103039224 */ /* 0x004fca00078e0202 */
[----:B------:R1:W-:Y:S01]  /*1b3f0*/  @!P1 STG.E.U8 desc[UR36][R4.64], R3 ;  /* 0x0000000304009986 */ /* 0x0003e2000c101124 */
[----:B------:R-:W-:Y:S01]  /*1b400*/  IADD3 R20, P2, P1, R160, R154, R20 ;  /* 0x0000009aa0147210 */ /* 0x000fe2000795e014 */
[----:B------:R-:W-:-:S12]  /*1b410*/  @P4 BRA `(.L_x_37) ;  /* 0x00000000000c4947 */ /* 0x000fd80003800000 */
[----:B------:R-:W2:Y:S02]  /*1b420*/  LDG.E.U8 R16, desc[UR36][R22.64+0x1] ;  /* 0x0000012416107981 */ /* 0x000ea4000c1e1100 */
[----:B--2---:R-:W-:-:S05]  /*1b430*/  PRMT R2, R16, 0x8880, RZ ;  /* 0x0000888010027816 */ /* 0x004fca00000000ff */
[----:B------:R-:W-:-:S07]  /*1b440*/  IMAD R2, R2, R18, RZ ;  /* 0x0000001202027224 */ /* 0x000fce00078e02ff */
.L_x_37:
[----:B------:R-:W-:Y:S05]  /*1b450*/  BSYNC B1 ;  /* 0x0000000000017941 */ /* 0x000fea0003800000 */
.L_x_36:
[----:B-1----:R-:W2:Y:S01]  /*1b460*/  LDL.LU R3, [R1+0x404] ;  /* 0x0004040001037983 */ /* 0x002ea20000300800 */
[----:B------:R-:W-:Y:S01]  /*1b470*/  ISETP.GE.AND P0, PT, R157, 0x9, PT ;  /* 0x000000099d00780c */ /* 0x000fe20003f06270 */
[----:B------:R-:W-:Y:S01]  /*1b480*/  BSSY B1, `(.L_x_38) ;  /* 0x000000c000017945 */ /* 0x000fe20003800000 */
[----:B------:R-:W-:Y:S02]  /*1b490*/  IADD3.X R21, R159, R155, R14, P2, P1 ;  /* 0x0000009b9f157210 */ /* 0x000fe400017e240e */
[C---:B------:R-:W-:Y:S02]  /*1b4a0*/  ISETP.LT.OR P5, PT, R0.reuse, 0x1, !P0 ;  /* 0x000000010000780c */ /* 0x040fe400047a1670 */
[C---:B------:R-:W-:Y:S02]  /*1b4b0*/  ISETP.LT.OR P1, PT, R0.reuse, 0x9, !P3 ;  /* 0x000000090000780c */ /* 0x040fe40005f21670 */
[----:B------:R-:W-:Y:S01]  /*1b4c0*/  ISETP.LT.OR P2, PT, R0, 0xa, !P3 ;  /* 0x0000000a0000780c */ /* 0x000fe20005f41670 */
[----:B--2---:R-:W-:-:S05]  /*1b4d0*/  @!P4 IMAD R3, R3, R17, R2 ;  /* 0x000000110303c224 */ /* 0x004fca00078e0202 */
[----:B------:R1:W-:Y:S01]  /*1b4e0*/  @!P4 STG.E.U8 desc[UR36][R4.64+0x1], R3 ;  /* 0x000001030400c986 */ /* 0x0003e2000c101124 */
[----:B------:R-:W-:Y:S02]  /*1b4f0*/  ISETP.LT.OR P4, PT, R0, 0x2, !P0 ;  /* 0x000000020000780c */ /* 0x000fe40004781670 */
[----:B------:R-:W-:Y:S11]  /*1b500*/  @P5 BRA `(.L_x_39) ;  /* 0x00000000000c5947 */ /* 0x000ff60003800000 */
[----:B------:R-:W2:Y:S02]  /*1b510*/  LDG.E.U8 R16, desc[UR36][R20.64] ;  /* 0x0000002414107981 */ /* 0x000ea4000c1e1100 */
[----:B--2---:R-:W-:-:S05]  /*1b520*/  PRMT R2, R16, 0x8880, RZ ;  /* 0x0000888010027816 */ /* 0x004fca00000000ff */
[----:B------:R-:W-:-:S07]  /*1b530*/  IMAD R2, R2, R18, RZ ;  /* 0x0000001202027224 */ /* 0x000fce00078e02ff */
.L_x_39:
[----:B------:R-:W-:Y:S05]  /*1b540*/  BSYNC B1 ;  /* 0x0000000000017941 */ /* 0x000fea0003800000 */
.L_x_38:
[----:B-1----:R-:W2:Y:S01]  /*1b550*/  LDL.LU R3, [R1+0x408] ;  /* 0x0004080001037983 */ /* 0x002ea20000300800 */
[----:B------:R-:W-:Y:S01]  /*1b560*/  BSSY B1, `(.L_x_40) ;  /* 0x0000007000017945 */ /* 0x000fe20003800000 */
[----:B--2---:R-:W-:-:S05]  /*1b570*/  @!P5 IMAD R3, R3, R17, R2 ;  /* 0x000000110303d224 */ /* 0x004fca00078e0202 */
[----:B------:R1:W-:Y:S01]  /*1b580*/  @!P5 STG.E.U8 desc[UR36][R10.64], R3 ;  /* 0x000000030a00d986 */ /* 0x0003e2000c101124 */
[----:B------:R-:W-:Y:S05]  /*1b590*/  @P4 BRA `(.L_x_41) ;  /* 0x00000000000c4947 */ /* 0x000fea0003800000 */
[----:B------:R-:W2:Y:S02]  /*1b5a0*/  LDG.E.U8 R16, desc[UR36][R20.64+0x1] ;  /* 0x0000012414107981 */ /* 0x000ea4000c1e1100 */
[----:B--2---:R-:W-:-:S05]  /*1b5b0*/  PRMT R2, R16, 0x8880, RZ ;  /* 0x0000888010027816 */ /* 0x004fca00000000ff */
[----:B------:R-:W-:-:S07]  /*1b5c0*/  IMAD R2, R2, R18, RZ ;  /* 0x0000001202027224 */ /* 0x000fce00078e02ff */
.L_x_41:
[----:B------:R-:W-:Y:S05]  /*1b5d0*/  BSYNC B1 ;  /* 0x0000000000017941 */ /* 0x000fea0003800000 */
.L_x_40:
        /* <DEDUP_REMOVED lines=8> */
.L_x_43:
[----:B------:R-:W-:Y:S05]  /*1b660*/  BSYNC B1 ;  /* 0x0000000000017941 */ /* 0x000fea0003800000 */
.L_x_42:
        /* <DEDUP_REMOVED lines=8> */
.L_x_45:
[----:B------:R-:W-:Y:S05]  /*1b6f0*/  BSYNC B1 ;  /* 0x0000000000017941 */ /* 0x000fea0003800000 */
.L_x_44:
[----:B-1----:R-:W2:Y:S01]  /*1b700*/  LDL.LU R3, [R1+0x414] ;  /* 0x0004140001037983 */ /* 0x002ea20000300800 */
[C---:B------:R-:W-:Y:S01]  /*1b710*/  ISETP.LT.OR P1, PT, R0.reuse, 0x9, !P0 ;  /* 0x000000090000780c */ /* 0x040fe20004721670 */
[----:B------:R-:W-:Y:S01]  /*1b720*/  BSSY B1, `(.L_x_46) ;  /* 0x000000a000017945 */ /* 0x000fe20003800000 */
        /* <DEDUP_REMOVED lines=9> */
.L_x_47:
[----:B------:R-:W-:Y:S05]  /*1b7c0*/  BSYNC B1 ;  /* 0x0000000000017941 */ /* 0x000fea0003800000 */
.L_x_46:
        /* <DEDUP_REMOVED lines=8> */
.L_x_49:
[----:B------:R-:W-:Y:S05]  /*1b850*/  BSYNC B1 ;  /* 0x0000000000017941 */ /* 0x000fea0003800000 */
.L_x_48:
        /* <DEDUP_REMOVED lines=8> */
.L_x_51:
[----:B------:R-:W-:Y:S05]  /*1b8e0*/  BSYNC B1 ;  /* 0x0000000000017941 */ /* 0x000fea0003800000 */
.L_x_50:
        /* <DEDUP_REMOVED lines=8> */
.L_x_53:
[----:B------:R-:W-:Y:S05]  /*1b970*/  BSYNC B1 ;  /* 0x0000000000017941 */ /* 0x000fea0003800000 */
.L_x_52:
        /* <DEDUP_REMOVED lines=12> */
.L_x_55:
[----:B------:R-:W-:Y:S05]  /*1ba40*/  BSYNC B1 ;  /* 0x0000000000017941 */ /* 0x000fea0003800000 */
.L_x_54:
        /* <DEDUP_REMOVED lines=8> */
.L_x_57:
[----:B------:R-:W-:Y:S05]  /*1bad0*/  BSYNC B1 ;  /* 0x0000000000017941 */ /* 0x000fea0003800000 */
.L_x_56:
        /* <DEDUP_REMOVED lines=8> */
.L_x_59:
[----:B------:R-:W-:Y:S05]  /*1bb60*/  BSYNC B1 ;  /* 0x0000000000017941 */ /* 0x000fea0003800000 */
.L_x_58:
        /* <DEDUP_REMOVED lines=8> */
.L_x_61:
[----:B------:R-:W-:Y:S05]  /*1bbf0*/  BSYNC B1 ;  /* 0x0000000000017941 */ /* 0x000fea0003800000 */
.L_x_60:
        /* <DEDUP_REMOVED lines=12> */
.L_x_63:
[----:B------:R-:W-:Y:S05]  /*1bcc0*/  BSYNC B1 ;  /* 0x0000000000017941 */ /* 0x000fea0003800000 */
.L_x_62:
        /* <DEDUP_REMOVED lines=8> */
.L_x_65:
[----:B------:R-:W-:Y:S05]  /*1bd50*/  BSYNC B1 ;  /* 0x0000000000017941 */ /* 0x000fea0003800000 */
.L_x_64:
        /* <DEDUP_REMOVED lines=8> */
.L_x_67:
[----:B------:R-:W-:Y:S05]  /*1bde0*/  BSYNC B1 ;  /* 0x0000000000017941 */ /* 0x000fea0003800000 */
.L_x_66:
        /* <DEDUP_REMOVED lines=8> */
.L_x_69:
[----:B------:R-:W-:Y:S05]  /*1be70*/  BSYNC B1 ;  /* 0x0000000000017941 */ /* 0x000fea0003800000 */
.L_x_68:
        /* <DEDUP_REMOVED lines=12> */
.L_x_71:
[----:B------:R-:W-:Y:S05]  /*1bf40*/  BSYNC B1 ;  /* 0x0000000000017941 */ /* 0x000fea0003800000 */
.L_x_70:
        /* <DEDUP_REMOVED lines=8> */
.L_x_73:
[----:B------:R-:W-:Y:S05]  /*1bfd0*/  BSYNC B1 ;  /* 0x0000000000017941 */ /* 0x000fea0003800000 */
.L_x_72:
        /* <DEDUP_REMOVED lines=8> */
.L_x_75:
[----:B------:R-:W-:Y:S05]  /*1c060*/  BSYNC B1 ;  /* 0x0000000000017941 */ /* 0x000fea0003800000 */
.L_x_74:
        /* <DEDUP_REMOVED lines=8> */
.L_x_77:
[----:B------:R-:W-:Y:S05]  /*1c0f0*/  BSYNC B1 ;  /* 0x0000000000017941 */ /* 0x000fea0003800000 */
.L_x_76:
        /* <DEDUP_REMOVED lines=12> */
.L_x_79:
[----:B------:R-:W-:Y:S05]  /*1c1c0*/  BSYNC B1 ;  /* 0x0000000000017941 */ /* 0x000fea0003800000 */
.L_x_78:
        /* <DEDUP_REMOVED lines=8> */
.L_x_81:
[----:B------:R-:W-:Y:S05]  /*1c250*/  BSYNC B1 ;  /* 0x0000000000017941 */ /* 0x000fea0003800000 */
.L_x_80:
        /* <DEDUP_REMOVED lines=8> */
.L_x_83:
[----:B------:R-:W-:Y:S05]  /*1c2e0*/  BSYNC B1 ;  /* 0x0000000000017941 */ /* 0x000fea0003800000 */
.L_x_82:
        /* <DEDUP_REMOVED lines=8> */
.L_x_85:
[----:B------:R-:W-:Y:S05]  /*1c370*/  BSYNC B1 ;  /* 0x0000000000017941 */ /* 0x000fea0003800000 */
.L_x_84:
        /* <DEDUP_REMOVED lines=12> */
.L_x_87:
[----:B------:R-:W-:Y:S05]  /*1c440*/  BSYNC B1 ;  /* 0x0000000000017941 */ /* 0x000fea0003800000 */
.L_x_86:
        /* <DEDUP_REMOVED lines=8> */
.L_x_89:
[----:B------:R-:W-:Y:S05]  /*1c4d0*/  BSYNC B1 ;  /* 0x0000000000017941 */ /* 0x000fea0003800000 */
.L_x_88:
        /* <DEDUP_REMOVED lines=8> */
.L_x_91:
[----:B------:R-:W-:Y:S05]  /*1c560*/  BSYNC B1 ;  /* 0x0000000000017941 */ /* 0x000fea0003800000 */
.L_x_90:
        /* <DEDUP_REMOVED lines=8> */
.L_x_93:
[----:B------:R-:W-:Y:S05]  /*1c5f0*/  BSYNC B1 ;  /* 0x0000000000017941 */ /* 0x000fea0003800000 */
.L_x_92:
        /* <DEDUP_REMOVED lines=12> */
.L_x_95:
[----:B------:R-:W-:Y:S05]  /*1c6c0*/  BSYNC B1 ;  /* 0x0000000000017941 */ /* 0x000fea0003800000 */
.L_x_94:
        /* <DEDUP_REMOVED lines=8> */
.L_x_97:
[----:B------:R-:W-:Y:S05]  /*1c750*/  BSYNC B1 ;  /* 0x0000000000017941 */ /* 0x000fea0003800000 */
.L_x_96:
        /* <DEDUP_REMOVED lines=8> */
.L_x_99:
[----:B------:R-:W-:Y:S05]  /*1c7e0*/  BSYNC B1 ;  /* 0x0000000000017941 */ /* 0x000fea0003800000 */
.L_x_98:
        /* <DEDUP_REMOVED lines=8> */
.L_x_101:
[----:B------:R-:W-:Y:S05]  /*1c870*/  BSYNC B1 ;  /* 0x0000000000017941 */ /* 0x000fea0003800000 */
.L_x_100:
        /* <DEDUP_REMOVED lines=12> */
.L_x_103:
[----:B------:R-:W-:Y:S05]  /*1c940*/  BSYNC B1 ;  /* 0x0000000000017941 */ /* 0x000fea0003800000 */
.L_x_102:
        /* <DEDUP_REMOVED lines=8> */
.L_x_105:
[----:B------:R-:W-:Y:S05]  /*1c9d0*/  BSYNC B1 ;  /* 0x0000000000017941 */ /* 0x000fea0003800000 */
.L_x_104:
        /* <DEDUP_REMOVED lines=8> */
.L_x_107:
[----:B------:R-:W-:Y:S05]  /*1ca60*/  BSYNC B1 ;  /* 0x0000000000017941 */ /* 0x000fea0003800000 */
.L_x_106:
        /* <DEDUP_REMOVED lines=8> */
.L_x_109:
[----:B------:R-:W-:Y:S05]  /*1caf0*/  BSYNC B1 ;  /* 0x0000000000017941 */ /* 0x000fea0003800000 */
.L_x_108:
        /* <DEDUP_REMOVED lines=12> */
.L_x_111:
[----:B------:R-:W-:Y:S05]  /*1cbc0*/  BSYNC B1 ;  /* 0x0000000000017941 */ /* 0x000fea0003800000 */
.L_x_110:
        /* <DEDUP_REMOVED lines=8> */
.L_x_113:
[----:B------:R-:W-:Y:S05]  /*1cc50*/  BSYNC B1 ;  /* 0x0000000000017941 */ /* 0x000fea0003800000 */
.L_x_112:
        /* <DEDUP_REMOVED lines=8> */
.L_x_115:
[----:B------:R-:W-:Y:S05]  /*1cce0*/  BSYNC B1 ;  /* 0x0000000000017941 */ /* 0x000fea0003800000 */
.L_x_114:
        /* <DEDUP_REMOVED lines=8> */
.L_x_117:
[----:B------:R-:W-:Y:S05]  /*1cd70*/  BSYNC B1 ;  /* 0x0000000000017941 */ /* 0x000fea0003800000 */
.L_x_116:
        /* <DEDUP_REMOVED lines=12> */
.L_x_119:
[----:B------:R-:W-:Y:S05]  /*1ce40*/  BSYNC B1 ;  /* 0x0000000000017941 */ /* 0x000fea0003800000 */
.L_x_118:
        /* <DEDUP_REMOVED lines=8> */
.L_x_121:
[----:B------:R-:W-:Y:S05]  /*1ced0*/  BSYNC B1 ;  /* 0x0000000000017941 */ /* 0x000fea0003800000 */
.L_x_120:
        /* <DEDUP_REMOVED lines=8> */
.L_x_123:
[----:B------:R-:W-:Y:S05]  /*1cf60*/  BSYNC B1 ;  /* 0x0000000000017941 */ /* 0x000fea0003800000 */
.L_x_122:
        /* <DEDUP_REMOVED lines=8> */
.L_x_125:
[----:B------:R-:W-:Y:S05]  /*1cff0*/  BSYNC B1 ;  /* 0x0000000000017941 */ /* 0x000fea0003800000 */
.L_x_124:
        /* <DEDUP_REMOVED lines=12> */
.L_x_127:
[----:B------:R-:W-:Y:S05]  /*1d0c0*/  BSYNC B1 ;  /* 0x0000000000017941 */ /* 0x000fea0003800000 */
.L_x_126:
        /* <DEDUP_REMOVED lines=8> */
.L_x_129:
[----:B------:R-:W-:Y:S05]  /*1d150*/  BSYNC B1 ;  /* 0x0000000000017941 */ /* 0x000fea0003800000 */
.L_x_128:
        /* <DEDUP_REMOVED lines=8> */
.L_x_131:
[----:B------:R-:W-:Y:S05]  /*1d1e0*/  BSYNC B1 ;  /* 0x0000000000017941 */ /* 0x000fea0003800000 */
.L_x_130:
        /* <DEDUP_REMOVED lines=8> */
.L_x_133:
[----:B------:R-:W-:Y:S05]  /*1d270*/  BSYNC B1 ;  /* 0x0000000000017941 */ /* 0x000fea0003800000 */
.L_x_132:
        /* <DEDUP_REMOVED lines=12> */
.L_x_135:
[----:B------:R-:W-:Y:S05]  /*1d340*/  BSYNC B1 ;  /* 0x0000000000017941 */ /* 0x000fea0003800000 */
.L_x_134:
        /* <DEDUP_REMOVED lines=8> */
.L_x_137:
[----:B------:R-:W-:Y:S05]  /*1d3d0*/  BSYNC B1 ;  /* 0x0000000000017941 */ /* 0x000fea0003800000 */
.L_x_136:
        /* <DEDUP_REMOVED lines=8> */
.L_x_139:
[----:B------:R-:W-:Y:S05]  /*1d460*/  BSYNC B1 ;  /* 0x0000000000017941 */ /* 0x000fea0003800000 */
.L_x_138:
        /* <DEDUP_REMOVED lines=8> */
.L_x_141:
[----:B------:R-:W-:Y:S05]  /*1d4f0*/  BSYNC B1 ;  /* 0x0000000000017941 */ /* 0x000fea0003800000 */
.L_x_140:
        /* <DEDUP_REMOVED lines=12> */
.L_x_143:
[----:B------:R-:W-:Y:S05]  /*1d5c0*/  BSYNC B1 ;  /* 0x0000000000017941 */ /* 0x000fea0003800000 */
.L_x_142:
        /* <DEDUP_REMOVED lines=8> */
.L_x_145:
[----:B------:R-:W-:Y:S05]  /*1d650*/  BSYNC B1 ;  /* 0x0000000000017941 */ /* 0x000fea0003800000 */
.L_x_144:
        /* <DEDUP_REMOVED lines=8> */
.L_x_147:
[----:B------:R-:W-:Y:S05]  /*1d6e0*/  BSYNC B1 ;  /* 0x0000000000017941 */ /* 0x000fea0003800000 */
.L_x_146:
        /* <DEDUP_REMOVED lines=8> */
.L_x_149:
[----:B------:R-:W-:Y:S05]  /*1d770*/  BSYNC B1 ;  /* 0x0000000000017941 */ /* 0x000fea0003800000 */
.L_x_148:
        /* <DEDUP_REMOVED lines=12> */
.L_x_151:
[----:B------:R-:W-:Y:S05]  /*1d840*/  BSYNC B1 ;  /* 0x0000000000017941 */ /* 0x000fea0003800000 */
.L_x_150:
        /* <DEDUP_REMOVED lines=8> */
.L_x_153:
[----:B------:R-:W-:Y:S05]  /*1d8d0*/  BSYNC B1 ;  /* 0x0000000000017941 */ /* 0x000fea0003800000 */
.L_x_152:
        /* <DEDUP_REMOVED lines=8> */
.L_x_155:
[----:B------:R-:W-:Y:S05]  /*1d960*/  BSYNC B1 ;  /* 0x0000000000017941 */ /* 0x000fea0003800000 */
.L_x_154:
        /* <DEDUP_REMOVED lines=8> */
.L_x_157:
[----:B------:R-:W-:Y:S05]  /*1d9f0*/  BSYNC B1 ;  /* 0x0000000000017941 */ /* 0x000fea0003800000 */
.L_x_156:
        /* <DEDUP_REMOVED lines=12> */
.L_x_159:
[----:B------:R-:W-:Y:S05]  /*1dac0*/  BSYNC B1 ;  /* 0x0000000000017941 */ /* 0x000fea0003800000 */
.L_x_158:
        /* <DEDUP_REMOVED lines=8> */
.L_x_161:
[----:B------:R-:W-:Y:S05]  /*1db50*/  BSYNC B1 ;  /* 0x0000000000017941 */ /* 0x000fea0003800000 */
.L_x_160:
        /* <DEDUP_REMOVED lines=8> */
.L_x_163:
[----:B------:R-:W-:Y:S05]  /*1dbe0*/  BSYNC B1 ;  /* 0x0000000000017941 */ /* 0x000fea0003800000 */
.L_x_162:
        /* <DEDUP_REMOVED lines=8> */
.L_x_165:
[----:B------:R-:W-:Y:S05]  /*1dc70*/  BSYNC B1 ;  /* 0x0000000000017941 */ /* 0x000fea0003800000 */
.L_x_164:
        /* <DEDUP_REMOVED lines=12> */
.L_x_167:
[----:B------:R-:W-:Y:S05]  /*1dd40*/  BSYNC B1 ;  /* 0x0000000000017941 */ /* 0x000fea0003800000 */
.L_x_166:
        /* <DEDUP_REMOVED lines=8> */
.L_x_169:
[----:B------:R-:W-:Y:S05]  /*1ddd0*/  BSYNC B1 ;  /* 0x0000000000017941 */ /* 0x000fea0003800000 */
.L_x_168:
        /* <DEDUP_REMOVED lines=8> */
.L_x_171:
[----:B------:R-:W-:Y:S05]  /*1de60*/  BSYNC B1 ;  /* 0x0000000000017941 */ /* 0x000fea0003800000 */
.L_x_170:
        /* <DEDUP_REMOVED lines=8> */
.L_x_173:
[----:B------:R-:W-:Y:S05]  /*1def0*/  BSYNC B1 ;  /* 0x0000000000017941 */ /* 0x000fea0003800000 */
.L_x_172:
        /* <DEDUP_REMOVED lines=12> */
.L_x_175:
[----:B------:R-:W-:Y:S05]  /*1dfc0*/  BSYNC B1 ;  /* 0x0000000000017941 */ /* 0x000fea0003800000 */
.L_x_174:
        /* <DEDUP_REMOVED lines=8> */
.L_x_177:
[----:B------:R-:W-:Y:S05]  /*1e050*/  BSYNC B1 ;  /* 0x0000000000017941 */ /* 0x000fea0003800000 */
.L_x_176:
        /* <DEDUP_REMOVED lines=8> */
.L_x_179:
[----:B------:R-:W-:Y:S05]  /*1e0e0*/  BSYNC B1 ;  /* 0x0000000000017941 */ /* 0x000fea0003800000 */
.L_x_178:
        /* <DEDUP_REMOVED lines=8> */
.L_x_181:
[----:B------:R-:W-:Y:S05]  /*1e170*/  BSYNC B1 ;  /* 0x0000000000017941 */ /* 0x000fea0003800000 */
.L_x_180:
        /* <DEDUP_REMOVED lines=12> */
.L_x_183:
[----:B------:R-:W-:Y:S05]  /*1e240*/  BSYNC B1 ;  /* 0x0000000000017941 */ /* 0x000fea0003800000 */
.L_x_182:
        /* <DEDUP_REMOVED lines=8> */
.L_x_185:
[----:B------:R-:W-:Y:S05]  /*1e2d0*/  BSYNC B1 ;  /* 0x0000000000017941 */ /* 0x000fea0003800000 */
.L_x_184:
        /* <DEDUP_REMOVED lines=8> */
.L_x_187:
[----:B------:R-:W-:Y:S05]  /*1e360*/  BSYNC B1 ;  /* 0x0000000000017941 */ /* 0x000fea0003800000 */
.L_x_186:
        /* <DEDUP_REMOVED lines=8> */
.L_x_189:
[----:B------:R-:W-:Y:S05]  /*1e3f0*/  BSYNC B1 ;  /* 0x0000000000017941 */ /* 0x000fea0003800000 */
.L_x_188:
        /* <DEDUP_REMOVED lines=12> */
.L_x_191:
[----:B------:R-:W-:Y:S05]  /*1e4c0*/  BSYNC B1 ;  /* 0x0000000000017941 */ /* 0x000fea0003800000 */
.L_x_190:
        /* <DEDUP_REMOVED lines=8> */
.L_x_193:
[----:B------:R-:W-:Y:S05]  /*1e550*/  BSYNC B1 ;  /* 0x0000000000017941 */ /* 0x000fea0003800000 */
.L_x_192:
        /* <DEDUP_REMOVED lines=8> */
.L_x_195:
[----:B------:R-:W-:Y:S05]  /*1e5e0*/  BSYNC B1 ;  /* 0x0000000000017941 */ /* 0x000fea0003800000 */
.L_x_194:
        /* <DEDUP_REMOVED lines=8> */
.L_x_197:
[----:B------:R-:W-:Y:S05]  /*1e670*/  BSYNC B1 ;  /* 0x0000000000017941 */ /* 0x000fea0003800000 */
.L_x_196:
        /* <DEDUP_REMOVED lines=12> */
.L_x_199:
[----:B------:R-:W-:Y:S05]  /*1e740*/  BSYNC B1 ;  /* 0x0000000000017941 */ /* 0x000fea0003800000 */
.L_x_198:
        /* <DEDUP_REMOVED lines=8> */
.L_x_201:
[----:B------:R-:W-:Y:S05]  /*1e7d0*/  BSYNC B1 ;  /* 0x0000000000017941 */ /* 0x000fea0003800000 */
.L_x_200:
        /* <DEDUP_REMOVED lines=8> */
.L_x_203:
[----:B------:R-:W-:Y:S05]  /*1e860*/  BSYNC B1 ;  /* 0x0000000000017941 */ /* 0x000fea0003800000 */
.L_x_202:
        /* <DEDUP_REMOVED lines=8> */
.L_x_205:
[----:B------:R-:W-:Y:S05]  /*1e8f0*/  BSYNC B1 ;  /* 0x0000000000017941 */ /* 0x000fea0003800000 */
.L_x_204:
        /* <DEDUP_REMOVED lines=12> */
.L_x_207:
[----:B------:R-:W-:Y:S05]  /*1e9c0*/  BSYNC B1 ;  /* 0x0000000000017941 */ /* 0x000fea0003800000 */
.L_x_206:
        /* <DEDUP_REMOVED lines=8> */
.L_x_209:
[----:B------:R-:W-:Y:S05]  /*1ea50*/  BSYNC B1 ;  /* 0x0000000000017941 */ /* 0x000fea0003800000 */
.L_x_208:
        /* <DEDUP_REMOVED lines=8> */
.L_x_211:
[----:B------:R-:W-:Y:S05]  /*1eae0*/  BSYNC B1 ;  /* 0x0000000000017941 */ /* 0x000fea0003800000 */
.L_x_210:
        /* <DEDUP_REMOVED lines=8> */
.L_x_213:
[----:B------:R-:W-:Y:S05]  /*1eb70*/  BSYNC B1 ;  /* 0x0000000000017941 */ /* 0x000fea0003800000 */
.L_x_212:
        /* <DEDUP_REMOVED lines=12> */
.L_x_215:
[----:B------:R-:W-:Y:S05]  /*1ec40*/  BSYNC B1 ;  /* 0x0000000000017941 */ /* 0x000fea0003800000 */
.L_x_214:
        /* <DEDUP_REMOVED lines=8> */
.L_x_217:
[----:B------:R-:W-:Y:S05]  /*1ecd0*/  BSYNC B1 ;  /* 0x0000000000017941 */ /* 0x000fea0003800000 */
.L_x_216:
        /* <DEDUP_REMOVED lines=8> */
.L_x_219:
[----:B------:R-:W-:Y:S05]  /*1ed60*/  BSYNC B1 ;  /* 0x0000000000017941 */ /* 0x000fea0003800000 */
.L_x_218:
        /* <DEDUP_REMOVED lines=8> */
.L_x_221:
[----:B------:R-:W-:Y:S05]  /*1edf0*/  BSYNC B1 ;  /* 0x0000000000017941 */ /* 0x000fea0003800000 */
.L_x_220:
        /* <DEDUP_REMOVED lines=12> */
.L_x_223:
[----:B------:R-:W-:Y:S05]  /*1eec0*/  BSYNC B1 ;  /* 0x0000000000017941 */ /* 0x000fea0003800000 */
.L_x_222:
        /* <DEDUP_REMOVED lines=8> */
.L_x_225:
[----:B------:R-:W-:Y:S05]  /*1ef50*/  BSYNC B1 ;  /* 0x0000000000017941 */ /* 0x000fea0003800000 */
.L_x_224:
        /* <DEDUP_REMOVED lines=8> */
.L_x_227:
[----:B------:R-:W-:Y:S05]  /*1efe0*/  BSYNC B1 ;  /* 0x0000000000017941 */ /* 0x000fea0003800000 */
.L_x_226:
        /* <DEDUP_REMOVED lines=8> */
.L_x_229:
[----:B------:R-:W-:Y:S05]  /*1f070*/  BSYNC B1 ;  /* 0x0000000000017941 */ /* 0x000fea0003800000 */
.L_x_228:
        /* <DEDUP_REMOVED lines=12> */
.L_x_231:
[----:B------:R-:W-:Y:S05]  /*1f140*/  BSYNC B1 ;  /* 0x0000000000017941 */ /* 0x000fea0003800000 */
.L_x_230:
        /* <DEDUP_REMOVED lines=8> */
.L_x_233:
[----:B------:R-:W-:Y:S05]  /*1f1d0*/  BSYNC B1 ;  /* 0x0000000000017941 */ /* 0x000fea0003800000 */
.L_x_232:
        /* <DEDUP_REMOVED lines=8> */
.L_x_235:
[----:B------:R-:W-:Y:S05]  /*1f260*/  BSYNC B1 ;  /* 0x0000000000017941 */ /* 0x000fea0003800000 */
.L_x_234:
        /* <DEDUP_REMOVED lines=8> */
.L_x_237:
[----:B------:R-:W-:Y:S05]  /*1f2f0*/  BSYNC B1 ;  /* 0x0000000000017941 */ /* 0x000fea0003800000 */
.L_x_236:
        /* <DEDUP_REMOVED lines=12> */
.L_x_239:
[----:B------:R-:W-:Y:S05]  /*1f3c0*/  BSYNC B1 ;  /* 0x0000000000017941 */ /* 0x000fea0003800000 */
.L_x_238:
        /* <DEDUP_REMOVED lines=8> */
.L_x_241:
[----:B------:R-:W-:Y:S05]  /*1f450*/  BSYNC B1 ;  /* 0x0000000000017941 */ /* 0x000fea0003800000 */
.L_x_240:
        /* <DEDUP_REMOVED lines=8> */
.L_x_243:
[----:B------:R-:W-:Y:S05]  /*1f4e0*/  BSYNC B1 ;  /* 0x0000000000017941 */ /* 0x000fea0003800000 */
.L_x_242:
        /* <DEDUP_REMOVED lines=8> */
.L_x_245:
[----:B------:R-:W-:Y:S05]  /*1f570*/  BSYNC B1 ;  /* 0x0000000000017941 */ /* 0x000fea0003800000 */
.L_x_244:
        /* <DEDUP_REMOVED lines=12> */
.L_x_247:
[----:B------:R-:W-:Y:S05]  /*1f640*/  BSYNC B1 ;  /* 0x0000000000017941 */ /* 0x000fea0003800000 */
.L_x_246:
        /* <DEDUP_REMOVED lines=8> */
.L_x_249:
[----:B------:R-:W-:Y:S05]  /*1f6d0*/  BSYNC B1 ;  /* 0x0000000000017941 */ /* 0x000fea0003800000 */
.L_x_248:
        /* <DEDUP_REMOVED lines=8> */
.L_x_251:
[----:B------:R-:W-:Y:S05]  /*1f760*/  BSYNC B1 ;  /* 0x0000000000017941 */ /* 0x000fea0003800000 */
.L_x_250:
        /* <DEDUP_REMOVED lines=8> */
.L_x_253:
[----:B------:R-:W-:Y:S05]  /*1f7f0*/  BSYNC B1 ;  /* 0x0000000000017941 */ /* 0x000fea0003800000 */
.L_x_252:
        /* <DEDUP_REMOVED lines=12> */
.L_x_255:
[----:B------:R-:W-:Y:S05]  /*1f8c0*/  BSYNC B1 ;  /* 0x0000000000017941 */ /* 0x000fea0003800000 */
.L_x_254:
        /* <DEDUP_REMOVED lines=8> */
.L_x_257:
[----:B------:R-:W-:Y:S05]  /*1f950*/  BSYNC B1 ;  /* 0x0000000000017941 */ /* 0x000fea0003800000 */
.L_x_256:
        /* <DEDUP_REMOVED lines=8> */
.L_x_259:
[----:B------:R-:W-:Y:S05]  /*1f9e0*/  BSYNC B1 ;  /* 0x0000000000017941 */ /* 0x000fea0003800000 */
.L_x_258:
        /* <DEDUP_REMOVED lines=8> */
.L_x_261:
[----:B------:R-:W-:Y:S05]  /*1fa70*/  BSYNC B1 ;  /* 0x0000000000017941 */ /* 0x000fea0003800000 */
.L_x_260:
        /* <DEDUP_REMOVED lines=12> */
.L_x_263:
[----:B------:R-:W-:Y:S05]  /*1fb40*/  BSYNC B1 ;  /* 0x0000000000017941 */ /* 0x000fea0003800000 */
.L_x_262:
        /* <DEDUP_REMOVED lines=8> */
.L_x_265:
[----:B------:R-:W-:Y:S05]  /*1fbd0*/  BSYNC B1 ;  /* 0x0000000000017941 */ /* 0x000fea0003800000 */
.L_x_264:
        /* <DEDUP_REMOVED lines=8> */
.L_x_267:
[----:B------:R-:W-:Y:S05]  /*1fc60*/  BSYNC B1 ;  /* 0x0000000000017941 */ /* 0x000fea0003800000 */
.L_x_266:
        /* <DEDUP_REMOVED lines=8> */
.L_x_269:
[----:B------:R-:W-:Y:S05]  /*1fcf0*/  BSYNC B1 ;  /* 0x0000000000017941 */ /* 0x000fea0003800000 */
.L_x_268:
        /* <DEDUP_REMOVED lines=12> */
.L_x_271:
[----:B------:R-:W-:Y:S05]  /*1fdc0*/  BSYNC B1 ;  /* 0x0000000000017941 */ /* 0x000fea0003800000 */
.L_x_270:
        /* <DEDUP_REMOVED lines=8> */
.L_x_273:
[----:B------:R-:W-:Y:S05]  /*1fe50*/  BSYNC B1 ;  /* 0x0000000000017941 */ /* 0x000fea0003800000 */
.L_x_272:
        /* <DEDUP_REMOVED lines=8> */
.L_x_275:
[----:B------:R-:W-:Y:S05]  /*1fee0*/  BSYNC B1 ;  /* 0x0000000000017941 */ /* 0x000fea0003800000 */
.L_x_274:
        /* <DEDUP_REMOVED lines=8> */
.L_x_277:
[----:B------:R-:W-:Y:S05]  /*1ff70*/  BSYNC B1 ;  /* 0x0000000000017941 */ /* 0x000fea0003800000 */
.L_x_276:
[----:B-1----:R-:W2:Y:S01]  /*1ff80*/  LDL.LU R3, [R1+0x5e4] ;  /* 0x0005e40001037983 */ /* 0x002ea20000300800 */
[C---:B------:R-:W-:Y:S01]  /*1ff90*/  ISETP.LT.OR P2, PT, R0.reuse, 0xf1, !P0 ;  /* 0x000000f10000780c */ /* 0x040fe20004741670 */
[----:B------:R-:W-:Y:S01]  /*1ffa0*/  BSSY B1, `(.L_x_278) ;  /* 0x000000a000017945 */ /* 0x000fe20003800000 */
[----:B------:R-:W-:Y:S01]  /*1ffb0*/  ISETP.LT.OR P5, PT, R0, 0xf9, !P3 ;  /* 0x000000f90000780c */ /* 0x000fe20005fa1670 */
[----:B--2---:R-:W-:Y:S01]  /*1ffc0*/  @!P1 IMAD R14, R3, R17, R2 ;  /* 0x00000011030e9224 */ /* 0x004fe200078e0202 */
[----:B------:R-:W-:-:S04]  /*1ffd0*/  IADD3 R3, P4, R12, 0x80, RZ ;  /* 0x000000800c037810 */ /* 0x000fc80007f9e0ff */
[----:B------:R1:W-:Y:S01]  /*1ffe0*/  @!P1 STG.E.U8 desc[UR36][R4.64+0xf1], R14 ;  /* 0x0000f10e04009986 */ /* 0x0003e2000c101124 */
[----:B------:R-:W-:-:S04]  /*1fff0*/  ISETP.LT.OR P1, PT, R0, 0xf2, !P0 ;  /* 0x000000f20000780c */ /* 0x000fc80004721670 */
[----:B------:R-:W-:Y:S09]  /*20000*/  @P2 BRA `(.L_x_279) ;  /* 0x00000000000c2947 */ /* 0x000ff20003800000 */
[----:B------:R-:W2:Y:S02]  /*20010*/  LDG.E.U8 R16, desc[UR36][R20.64+0xf0] ;  /* 0x0000f02414107981 */ /* 0x000ea4000c1e1100 */
[----:B--2---:R-:W-:-:S05]  /*20020*/  PRMT R2, R16, 0x8880, RZ ;  /* 0x0000888010027816 */ /* 0x004fca00000000ff */
[----:B------:R-:W-:-:S07]  /*20030*/  IMAD R2, R2, R18, RZ ;  /* 0x0000001202027224 */ /* 0x000fce00078e02ff */
.L_x_279:
[----:B------:R-:W-:Y:S05]  /*20040*/  BSYNC B1 ;  /* 0x0000000000017941 */ /* 0x000fea0003800000 */
.L_x_278:
        /* <DEDUP_REMOVED lines=8> */
.L_x_281:
[----:B------:R-:W-:Y:S05]  /*200d0*/  BSYNC B1 ;  /* 0x0000000000017941 */ /* 0x000fea0003800000 */
.L_x_280:
        /* <DEDUP_REMOVED lines=8> */
.L_x_283:
[----:B------:R-:W-:Y:S05]  /*20160*/  BSYNC B1 ;  /* 0x0000000000017941 */ /* 0x000fea0003800000 */
.L_x_282:
[----:B-1----:R-:W2:Y:S01]  /*20170*/  LDL.LU R14, [R1+0x5f0] ;  /* 0x0005f000010e7983 */ /* 0x002ea20000300800 */
[C---:B------:R-:W-:Y:S01]  /*20180*/  ISETP.LT.OR P1, PT, R0.reuse, 0xfa, !P3 ;  /* 0x000000fa0000780c */ /* 0x040fe20005f21670 */
[----:B------:R-:W-:Y:S01]  /*20190*/  IMAD.X R166, RZ, RZ, R13, P4 ;  /* 0x000000ffffa67224 */ /* 0x000fe200020e060d */
[----:B------:R-:W-:Y:S01]  /*201a0*/  BSSY B1, `(.L_x_284) ;  /* 0x000000b000017945 */ /* 0x000fe20003800000 */
[----:B------:R-:W-:Y:S01]  /*201b0*/  IMAD.WIDE.U32 R12, R3, R152, R158 ;  /* 0x00000098030c7225 */ /* 0x000fe200078e009e */
[----:B------:R-:W-:-:S03]  /*201c0*/  ISETP.LT.OR P2, PT, R0, 0xfa, !P0 ;  /* 0x000000fa0000780c */ /* 0x000fc60004741670 */
[----:B--2---:R-:W-:-:S05]  /*201d0*/  @!P5 IMAD R14, R14, R17, R2 ;  /* 0x000000110e0ed224 */ /* 0x004fca00078e0202 */
[----:B------:R1:W-:Y:S01]  /*201e0*/  @!P5 STG.E.U8 desc[UR36][R4.64+0xf8], R14 ;  /* 0x0000f80e0400d986 */ /* 0x0003e2000c101124 */
[----:B------:R-:W-:Y:S02]  /*201f0*/  ISETP.LT.OR P5, PT, R0, 0xf9, !P0 ;  /* 0x000000f90000780c */ /* 0x000fe400047a1670 */
[----:B-1----:R-:W-:Y:S01]  /*20200*/  IADD3 R14, P4, R12, R154, RZ ;  /* 0x0000009a0c0e7210 */ /* 0x002fe20007f9e0ff */
[----:B------:R-:W-:-:S12]  /*20210*/  @P1 BRA `(.L_x_285) ;  /* 0x00000000000c1947 */ /* 0x000fd80003800000 */
[----:B------:R-:W2:Y:S02]  /*20220*/  LDG.E.U8 R16, desc[UR36][R22.64+0xf9] ;  /* 0x0000f92416107981 */ /* 0x000ea4000c1e1100 */
[----:B--2---:R-:W-:-:S05]  /*20230*/  PRMT R2, R16, 0x8880, RZ ;  /* 0x0000888010027816 */ /* 0x004fca00000000ff */
[----:B------:R-:W-:-:S07]  /*20240*/  IMAD R2, R2, R18, RZ ;  /* 0x0000001202027224 */ /* 0x000fce00078e02ff */
.L_x_285:
[----:B------:R-:W-:Y:S05]  /*20250*/  BSYNC B1 ;  /* 0x0000000000017941 */ /* 0x000fea0003800000 */
.L_x_284:
[----:B------:R-:W2:Y:S01]  /*20260*/  LDL.LU R164, [R1+0x5f4] ;  /* 0x0005f40001a47983 */ /* 0x000ea20000300800 */
[----:B------:R-:W-:Y:S01]  /*20270*/  BSSY B1, `(.L_x_286) ;  /* 0x0000008000017945 */ /* 0x000fe20003800000 */
[----:B------:R-:W-:Y:S02]  /*20280*/  IMAD R166, R166, R152, RZ ;  /* 0x00000098a6a67224 */ /* 0x000fe400078e02ff */
[----:B--2---:R-:W-:-:S05]  /*20290*/  @!P1 IMAD R164, R164, R17, R2 ;  /* 0x00000011a4a49224 */ /* 0x004fca00078e0202 */
[----:B------:R1:W-:Y:S01]  /*202a0*/  @!P1 STG.E.U8 desc[UR36][R4.64+0xf9], R164 ;  /* 0x0000f9a404009986 */ /* 0x0003e2000c101124 */
[----:B------:R-:W-:Y:S05]  /*202b0*/  @P5 BRA `(.L_x_287) ;  /* 0x00000000000c5947 */ /* 0x000fea0003800000 */
[----:B------:R-:W2:Y:S02]  /*202c0*/  LDG.E.U8 R16, desc[UR36][R20.64+0xf8] ;  /* 0x0000f82414107981 */ /* 0x000ea4000c1e1100 */
[----:B--2---:R-:W-:-:S05]  /*202d0*/  PRMT R2, R16, 0x8880, RZ ;  /* 0x0000888010027816 */ /* 0x004fca00000000ff */
[----:B------:R-:W-:-:S07]  /*202e0*/  IMAD R2, R2, R18, RZ ;  /* 0x0000001202027224 */ /* 0x000fce00078e02ff */
.L_x_287:
[----:B------:R-:W-:Y:S05]  /*202f0*/  BSYNC B1 ;  /* 0x0000000000017941 */ /* 0x000fea0003800000 */
.L_x_286:
[----:B-1----:R-:W2:Y:S01]  /*20300*/  LDL.LU R164, [R1+0x5f8] ;  /* 0x0005f80001a47983 */ /* 0x002ea20000300800 */
[----:B------:R-:W-:Y:S01]  /*20310*/  BSSY B1, `(.L_x_288) ;  /* 0x0000008000017945 */ /* 0x000fe20003800000 */
[----:B--2---:R-:W-:Y:S02]  /*20320*/  @!P5 IMAD R165, R164, R17, R2 ;  /* 0x00000011a4a5d224 */ /* 0x004fe400078e0202 */
[----:B------:R-:W-:-:S03]  /*20330*/  IMAD R164, R3, R153, R166 ;  /* 0x0000009903a47224 */ /* 0x000fc600078e02a6 */
[----:B------:R1:W-:Y:S01]  /*20340*/  @!P5 STG.E.U8 desc[UR36][R10.64+0xf8], R165 ;  /* 0x0000f8a50a00d986 */ /* 0x0003e2000c101124 */
[----:B------:R-:W-:Y:S05]  /*20350*/  @P2 BRA `(.L_x_289) ;  /* 0x00000000000c2947 */ /* 0x000fea0003800000 */
[----:B------:R-:W2:Y:S02]  /*20360*/  LDG.E.U8 R16, desc[UR36][R20.64+0xf9] ;  /* 0x0000f92414107981 */ /* 0x000ea4000c1e1100 */
[----:B--2---:R-:W-:-:S05]  /*20370*/  PRMT R2, R16, 0x8880, RZ ;  /* 0x0000888010027816 */ /* 0x004fca00000000ff */
[----:B------:R-:W-:-:S07]  /*20380*/  IMAD R2, R2, R18, RZ ;  /* 0x0000001202027224 */ /* 0x000fce00078e02ff */
.L_x_289:
[----:B------:R-:W-:Y:S05]  /*20390*/  BSYNC B1 ;  /* 0x0000000000017941 */ /* 0x000fea0003800000 */
.L_x_288:
[----:B------:R-:W2:Y:S01]  /*203a0*/  LDL.LU R153, [R1+0x5fc] ;  /* 0x0005fc0001997983 */ /* 0x000ea20000300800 */
[----:B------:R-:W-:Y:S01]  /*203b0*/  ISETP.GE.AND P1, PT, R157, 0x81, PT ;  /* 0x000000819d00780c */ /* 0x000fe20003f26270 */
[----:B------:R-:W-:Y:S01]  /*203c0*/  BSSY B1, `(.L_x_290) ;  /* 0x000000c000017945 */ /* 0x000fe20003800000 */
[----:B------:R-:W-:Y:S02]  /*203d0*/  IADD3.X R15, R155, R13, R164, P4, !PT ;  /* 0x0000000d9b0f7210 */ /* 0x000fe400027fe4a4 */
[----:B------:R-:W-:Y:S01]  /*203e0*/  ISETP.LT.OR P4, PT, R0, 0x1, !P1 ;  /* 0x000000010000780c */ /* 0x000fe20004f81670 */
[----:B--2---:R-:W-:Y:S02]  /*203f0*/  @!P2 IMAD R12, R153, R17, R2 ;  /* 0x00000011990ca224 */ /* 0x004fe400078e0202 */
[----:B------:R-:W-:-:S03]  /*20400*/  IMAD.WIDE.U32 R152, R3, R152, R162 ;  /* 0x0000009803987225 */ /* 0x000fc600078e00a2 */
[----:B------:R2:W-:Y:S02]  /*20410*/  @!P2 STG.E.U8 desc[UR36][R10.64+0xf9], R12 ;  /* 0x0000f90c0a00a986 */ /* 0x0005e4000c101124 */
[----:B--2---:R-:W-:Y:S02]  /*20420*/  IADD3 R12, P2, P5, R160, R154, R152 ;  /* 0x0000009aa00c7210 */ /* 0x004fe40007d5e098 */
[----:B------:R-:W-:-:S03]  /*20430*/  IADD3 R152, R164, R153, RZ ;  /* 0x00000099a4987210 */ /* 0x000fc60007ffe0ff */
[----:B------:R-:W-:Y:S08]  /*20440*/  @P4 BRA `(.L_x_291) ;  /* 0x00000000000c4947 */ /* 0x000ff00003800000 */
[----:B------:R-:W2:Y:S02]  /*20450*/  LDG.E.U8 R16, desc[UR36][R14.64] ;  /* 0x000000240e107981 */ /* 0x000ea4000c1e1100 */
[----:B--2---:R-:W-:-:S05]  /*20460*/  PRMT R2, R16, 0x8880, RZ ;  /* 0x0000888010027816 */ /* 0x004fca00000000ff */
[----:B------:R-:W-:-:S07]  /*20470*/  IMAD R2, R2, R18, RZ ;  /* 0x0000001202027224 */ /* 0x000fce00078e02ff */
.L_x_291:
[----:B------:R-:W-:Y:S05]  /*20480*/  BSYNC B1 ;  /* 0x0000000000017941 */ /* 0x000fea0003800000 */
.L_x_290:
[----:B------:R-:W2:Y:S01]  /*20490*/  LDL.LU R3, [R1+0x200] ;  /* 0x0002000001037983 */ /* 0x000ea20000300800 */
[----:B------:R-:W-:Y:S01]  /*204a0*/  IADD3.X R13, R159, R155, R152, P2, P5 ;  /* 0x0000009b9f0d7210 */ /* 0x000fe200017ea498 */
[----:B------:R-:W-:Y:S01]  /*204b0*/  BSSY B1, `(.L_x_292) ;  /* 0x000000a000017945 */ /* 0x000fe20003800000 */
[----:B------:R-:W-:-:S04]  /*204c0*/  ISETP.GE.AND P2, PT, R157, 0x89, PT ;  /* 0x000000899d00780c */ /* 0x000fc80003f46270 */
[----:B------:R-:W-:Y:S01]  /*204d0*/  ISETP.LT.OR P5, PT, R0, 0x1, !P2 ;  /* 0x000000010000780c */ /* 0x000fe200057a1670 */
[----:B--2---:R-:W-:-:S05]  /*204e0*/  @!P4 IMAD R3, R3, R17, R2 ;  /* 0x000000110303c224 */ /* 0x004fca00078e0202 */
[----:B------:R2:W-:Y:S01]  /*204f0*/  @!P4 STG.E.U8 desc[UR36][R6.64], R3 ;  /* 0x000000030600c986 */ /* 0x0005e2000c101124 */
[----:B------:R-:W-:-:S13]  /*20500*/  ISETP.LT.OR P4, PT, R0, 0x2, !P1 ;  /* 0x000000020000780c */ /* 0x000fda0004f81670 */
[----:B--2---:R-:W-:Y:S05]  /*20510*/  @P4 BRA `(.L_x_293) ;  /* 0x00000000000c4947 */ /* 0x004fea0003800000 */
[----:B------:R-:W2:Y:S02]  /*20520*/  LDG.E.U8 R16, desc[UR36][R14.64+0x1] ;  /* 0x000001240e107981 */ /* 0x000ea4000c1e1100 */
[----:B--2---:R-:W-:-:S05]  /*20530*/  PRMT R2, R16, 0x8880, RZ ;  /* 0x0000888010027816 */ /* 0x004fca00000000ff */
[----:B------:R-:W-:-:S07]  /*20540*/  IMAD R2, R2, R18, RZ ;  /* 0x0000001202027224 */ /* 0x000fce00078e02ff */
.L_x_293:
[----:B------:R-:W-:Y:S05]  /*20550*/  BSYNC B1 ;  /* 0x0000000000017941 */ /* 0x000fea0003800000 */
.L_x_292:
[----:B------:R-:W2:Y:S01]  /*20560*/  LDL.LU R3, [R1+0x204] ;  /* 0x0002040001037983 */ /* 0x000ea20000300800 */
[----:B------:R-:W-:Y:S01]  /*20570*/  BSSY B1, `(.L_x_294) ;  /* 0x0000007000017945 */ /* 0x000fe20003800000 */
[----:B--2---:R-:W-:-:S05]  /*20580*/  @!P4 IMAD R3, R3, R17, R2 ;  /* 0x000000110303c224 */ /* 0x004fca00078e0202 */
[----:B------:R2:W-:Y:S01]  /*20590*/  @!P4 STG.E.U8 desc[UR36][R6.64+0x1], R3 ;  /* 0x000001030600c986 */ /* 0x0005e2000c101124 */
[----:B------:R-:W-:Y:S05]  /*205a0*/  @P5 BRA `(.L_x_295) ;  /* 0x00000000000c5947 */ /* 0x000fea0003800000 */
[----:B------:R-:W3:Y:S02]  /*205b0*/  LDG.E.U8 R16, desc[UR36][R12.64] ;  /* 0x000000240c107981 */ /* 0x000ee4000c1e1100 */
[----:B---3--:R-:W-:-:S05]  /*205c0*/  PRMT R2, R16, 0x8880, RZ ;  /* 0x0000888010027816 */ /* 0x008fca00000000ff */
[----:B------:R-:W-:-:S07]  /*205d0*/  IMAD R2, R2, R18, RZ ;  /* 0x0000001202027224 */ /* 0x000fce00078e02ff */
.L_x_295:
[----:B------:R-:W-:Y:S05]  /*205e0*/  BSYNC B1 ;  /* 0x0000000000017941 */ /* 0x000fea0003800000 */
.L_x_294:
[----:B--2---:R-:W2:Y:S01]  /*205f0*/  LDL.LU R3, [R1+0x208] ;  /* 0x0002080001037983 */ /* 0x004ea20000300800 */
[----:B------:R-:W-:Y:S01]  /*20600*/  ISETP.LT.OR P4, PT, R0, 0x2, !P2 ;  /* 0x000000020000780c */ /* 0x000fe20005781670 */
[----:B------:R-:W-:Y:S01]  /*20610*/  BSSY B1, `(.L_x_296) ;  /* 0x0000008000017945 */ /* 0x000fe20003800000 */
[----:B--2---:R-:W-:-:S05]  /*20620*/  @!P5 IMAD R3, R3, R17, R2 ;  /* 0x000000110303d224 */ /* 0x004fca00078e0202 */
[----:B------:R2:W-:Y:S01]  /*20630*/  @!P5 STG.E.U8 desc[UR36][R8.64], R3 ;  /* 0x000000030800d986 */ /* 0x0005e2000c101124 */
[----:B------:R-:W-:-:S05]  /*20640*/  ISETP.LT.OR P5, PT, R0, 0x9, !P1 ;  /* 0x000000090000780c */ /* 0x000fca0004fa1670 */
[----:B------:R-:W-:Y:S08]  /*20650*/  @P4 BRA `(.L_x_297) ;  /* 0x00000000000c4947 */ /* 0x000ff00003800000 */
[----:B------:R-:W3:Y:S02]  /*20660*/  LDG.E.U8 R16, desc[UR36][R12.64+0x1] ;  /* 0x000001240c107981 */ /* 0x000ee4000c1e1100 */
[----:B---3--:R-:W-:-:S05]  /*20670*/  PRMT R2, R16, 0x8880, RZ ;  /* 0x0000888010027816 */ /* 0x008fca00000000ff */
[----:B------:R-:W-:-:S07]  /*20680*/  IMAD R2, R2, R18, RZ ;  /* 0x0000001202027224 */ /* 0x000fce00078e02ff */
.L_x_297:
[----:B------:R-:W-:Y:S05]  /*20690*/  BSYNC B1 ;  /* 0x0000000000017941 */ /* 0x000fea0003800000 */
.L_x_296:
[----:B--2---:R-:W2:Y:S01]  /*206a0*/  LDL.LU R3, [R1+0x20c] ;  /* 0x00020c0001037983 */ /* 0x004ea20000300800 */
[----:B------:R-:W-:Y:S01]  /*206b0*/  BSSY B1, `(.L_x_298) ;  /* 0x0000007000017945 */ /* 0x000fe20003800000 */
[----:B--2---:R-:W-:-:S05]  /*206c0*/  @!P4 IMAD R3, R3, R17, R2 ;  /* 0x000000110303c224 */ /* 0x004fca00078e0202 */
[----:B------:R2:W-:Y:S01]  /*206d0*/  @!P4 STG.E.U8 desc[UR36][R8.64+0x1], R3 ;  /* 0x000001030800c986 */ /* 0x0005e2000c101124 */
[----:B------:R-:W-:Y:S05]  /*206e0*/  @P5 BRA `(.L_x_299) ;  /* 0x00000000000c5947 */ /* 0x000fea0003800000 */
[----:B------:R-:W3:Y:S02]  /*206f0*/  LDG.E.U8 R16, desc[UR36][R14.64+0x8] ;  /* 0x000008240e107981 */ /* 0x000ee4000c1e1100 */
[----:B---3--:R-:W-:-:S05]  /*20700*/  PRMT R2, R16, 0x8880, RZ ;  /* 0x0000888010027816 */ /* 0x008fca00000000ff */
[----:B------:R-:W-:-:S07]  /*20710*/  IMAD R2, R2, R18, RZ ;  /* 0x0000001202027224 */ /* 0x000fce00078e02ff */
.L_x_299:
[----:B------:R-:W-:Y:S05]  /*20720*/  BSYNC B1 ;  /* 0x0000000000017941 */ /* 0x000fea0003800000 */
.L_x_298:
        /* <DEDUP_REMOVED lines=10> */
.L_x_301:
[----:B------:R-:W-:Y:S05]  /*207d0*/  BSYNC B1 ;  /* 0x0000000000017941 */ /* 0x000fea0003800000 */
.L_x_300:
        /* <DEDUP_REMOVED lines=8> */
.L_x_303:
[----:B------:R-:W-:Y:S05]  /*20860*/  BSYNC B1 ;  /* 0x0000000000017941 */ /* 0x000fea0003800000 */
.L_x_302:
        /* <DEDUP_REMOVED lines=10> */
.L_x_305:
[----:B------:R-:W-:Y:S05]  /*20910*/  BSYNC B1 ;  /* 0x0000000000017941 */ /* 0x000fea0003800000 */
.L_x_304:
        /* <DEDUP_REMOVED lines=8> */
.L_x_307:
[----:B------:R-:W-:Y:S05]  /*209a0*/  BSYNC B1 ;  /* 0x0000000000017941 */ /* 0x000fea0003800000 */
.L_x_306:
        /* <DEDUP_REMOVED lines=10> */
.L_x_309:
[----:B------:R-:W-:Y:S05]  /*20a50*/  BSYNC B1 ;  /* 0x0000000000017941 */ /* 0x000fea0003800000 */
.L_x_308:
        /* <DEDUP_REMOVED lines=8> */
.L_x_311:
[----:B------:R-:W-:Y:S05]  /*20ae0*/  BSYNC B1 ;  /* 0x0000000000017941 */ /* 0x000fea0003800000 */
.L_x_310:
        /* <DEDUP_REMOVED lines=10> */
.L_x_313:
[----:B------:R-:W-:Y:S05]  /*20b90*/  BSYNC B1 ;  /* 0x0000000000017941 */ /* 0x000fea0003800000 */
.L_x_312:
        /* <DEDUP_REMOVED lines=8> */
.L_x_315:
[----:B------:R-:W-:Y:S05]  /*20c20*/  BSYNC B1 ;  /* 0x0000000000017941 */ /* 0x000fea0003800000 */
.L_x_314:
        /* <DEDUP_REMOVED lines=10> */
.L_x_317:
[----:B------:R-:W-:Y:S05]  /*20cd0*/  BSYNC B1 ;  /* 0x0000000000017941 */ /* 0x000fea0003800000 */
.L_x_316:
        /* <DEDUP_REMOVED lines=8> */
.L_x_319:
[----:B------:R-:W-:Y:S05]  /*20d60*/  BSYNC B1 ;  /* 0x0000000000017941 */ /* 0x000fea0003800000 */
.L_x_318:
        /* <DEDUP_REMOVED lines=10> */
.L_x_321:
[----:B------:R-:W-:Y:S05]  /*20e10*/  BSYNC B1 ;  /* 0x0000000000017941 */ /* 0x000fea0003800000 */
.L_x_320:
        /* <DEDUP_REMOVED lines=8> */
.L_x_323:
[----:B------:R-:W-:Y:S05]  /*20ea0*/  BSYNC B1 ;  /* 0x0000000000017941 */ /* 0x000fea0003800000 */
.L_x_322:
        /* <DEDUP_REMOVED lines=10> */
.L_x_325:
[----:B------:R-:W-:Y:S05]  /*20f50*/  BSYNC B1 ;  /* 0x0000000000017941 */ /* 0x000fea0003800000 */
.L_x_324:
        /* <DEDUP_REMOVED lines=8> */
.L_x_327:
[----:B------:R-:W-:Y:S05]  /*20fe0*/  BSYNC B1 ;  /* 0x0000000000017941 */ /* 0x000fea0003800000 */
.L_x_326:
        /* <DEDUP_REMOVED lines=10> */
.L_x_329:
[----:B------:R-:W-:Y:S05]  /*21090*/  BSYNC B1 ;  /* 0x0000000000017941 */ /* 0x000fea0003800000 */
.L_x_328:
        /* <DEDUP_REMOVED lines=8> */
.L_x_331:
[----:B------:R-:W-:Y:S05]  /*21120*/  BSYNC B1 ;  /* 0x0000000000017941 */ /* 0x000fea0003800000 */
.L_x_330:
        /* <DEDUP_REMOVED lines=10> */
.L_x_333:
[----:B------:R-:W-:Y:S05]  /*211d0*/  BSYNC B1 ;  /* 0x0000000000017941 */ /* 0x000fea0003800000 */
.L_x_332:
        /* <DEDUP_REMOVED lines=8> */
.L_x_335:
[----:B------:R-:W-:Y:S05]  /*21260*/  BSYNC B1 ;  /* 0x0000000000017941 */ /* 0x000fea0003800000 */
.L_x_334:
        /* <DEDUP_REMOVED lines=10> */
.L_x_337:
[----:B------:R-:W-:Y:S05]  /*21310*/  BSYNC B1 ;  /* 0x0000000000017941 */ /* 0x000fea0003800000 */
.L_x_336:
        /* <DEDUP_REMOVED lines=8> */
.L_x_339:
[----:B------:R-:W-:Y:S05]  /*213a0*/  BSYNC B1 ;  /* 0x0000000000017941 */ /* 0x000fea0003800000 */
.L_x_338:
        /* <DEDUP_REMOVED lines=10> */
.L_x_341:
[----:B------:R-:W-:Y:S05]  /*21450*/  BSYNC B1 ;  /* 0x0000000000017941 */ /* 0x000fea0003800000 */
.L_x_340:
        /* <DEDUP_REMOVED lines=8> */
.L_x_343:
[----:B------:R-:W-:Y:S05]  /*214e0*/  BSYNC B1 ;  /* 0x0000000000017941 */ /* 0x000fea0003800000 */
.L_x_342:
        /* <DEDUP_REMOVED lines=10> */
.L_x_345:
[----:B------:R-:W-:Y:S05]  /*21590*/  BSYNC B1 ;  /* 0x0000000000017941 */ /* 0x000fea0003800000 */
.L_x_344:
        /* <DEDUP_REMOVED lines=8> */
.L_x_347:
[----:B------:R-:W-:Y:S05]  /*21620*/  BSYNC B1 ;  /* 0x0000000000017941 */ /* 0x000fea0003800000 */
.L_x_346:
        /* <DEDUP_REMOVED lines=10> */
.L_x_349:
[----:B------:R-:W-:Y:S05]  /*216d0*/  BSYNC B1 ;  /* 0x0000000000017941 */ /* 0x000fea0003800000 */
.L_x_348:
        /* <DEDUP_REMOVED lines=8> */
.L_x_351:
[----:B------:R-:W-:Y:S05]  /*21760*/  BSYNC B1 ;  /* 0x0000000000017941 */ /* 0x000fea0003800000 */
.L_x_350:
        /* <DEDUP_REMOVED lines=10> */
.L_x_353:
[----:B------:R-:W-:Y:S05]  /*21810*/  BSYNC B1 ;  /* 0x0000000000017941 */ /* 0x000fea0003800000 */
.L_x_352:
        /* <DEDUP_REMOVED lines=8> */
.L_x_355:
[----:B------:R-:W-:Y:S05]  /*218a0*/  BSYNC B1 ;  /* 0x0000000000017941 */ /* 0x000fea0003800000 */
.L_x_354:
        /* <DEDUP_REMOVED lines=10> */
.L_x_357:
[----:B------:R-:W-:Y:S05]  /*21950*/  BSYNC B1 ;  /* 0x0000000000017941 */ /* 0x000fea0003800000 */
.L_x_356:
        /* <DEDUP_REMOVED lines=8> */
.L_x_359:
[----:B------:R-:W-:Y:S05]  /*219e0*/  BSYNC B1 ;  /* 0x0000000000017941 */ /* 0x000fea0003800000 */
.L_x_358:
        /* <DEDUP_REMOVED lines=10> */
.L_x_361:
[----:B------:R-:W-:Y:S05]  /*21a90*/  BSYNC B1 ;  /* 0x0000000000017941 */ /* 0x000fea0003800000 */
.L_x_360:
        /* <DEDUP_REMOVED lines=8> */
.L_x_363:
[----:B------:R-:W-:Y:S05]  /*21b20*/  BSYNC B1 ;  /* 0x0000000000017941 */ /* 0x000fea0003800000 */
.L_x_362:
        /* <DEDUP_REMOVED lines=10> */
.L_x_365:
[----:B------:R-:W-:Y:S05]  /*21bd0*/  BSYNC B1 ;  /* 0x0000000000017941 */ /* 0x000fea0003800000 */
.L_x_364:
        /* <DEDUP_REMOVED lines=8> */
.L_x_367:
[----:B------:R-:W-:Y:S05]  /*21c60*/  BSYNC B1 ;  /* 0x0000000000017941 */ /* 0x000fea0003800000 */
.L_x_366:
        /* <DEDUP_REMOVED lines=10> */
.L_x_369:
[----:B------:R-:W-:Y:S05]  /*21d10*/  BSYNC B1 ;  /* 0x0000000000017941 */ /* 0x000fea0003800000 */
.L_x_368:
        /* <DEDUP_REMOVED lines=8> */
.L_x_371:
[----:B------:R-:W-:Y:S05]  /*21da0*/  BSYNC B1 ;  /* 0x0000000000017941 */ /* 0x000fea0003800000 */
.L_x_370:
        /* <DEDUP_REMOVED lines=10> */
.L_x_373:
[----:B------:R-:W-:Y:S05]  /*21e50*/  BSYNC B1 ;  /* 0x0000000000017941 */ /* 0x000fea0003800000 */
.L_x_372:
        /* <DEDUP_REMOVED lines=8> */
.L_x_375:
[----:B------:R-:W-:Y:S05]  /*21ee0*/  BSYNC B1 ;  /* 0x0000000000017941 */ /* 0x000fea0003800000 */
.L_x_374:
        /* <DEDUP_REMOVED lines=10> */
.L_x_377:
[----:B------:R-:W-:Y:S05]  /*21f90*/  BSYNC B1 ;  /* 0x0000000000017941 */ /* 0x000fea0003800000 */
.L_x_376:
        /* <DEDUP_REMOVED lines=8> */
.L_x_379:
[----:B------:R-:W-:Y:S05]  /*22020*/  BSYNC B1 ;  /* 0x0000000000017941 */ /* 0x000fea0003800000 */
.L_x_378:
        /* <DEDUP_REMOVED lines=10> */
.L_x_381:
[----:B------:R-:W-:Y:S05]  /*220d0*/  BSYNC B1 ;  /* 0x0000000000017941 */ /* 0x000fea0003800000 */
.L_x_380:
        /* <DEDUP_REMOVED lines=8> */
.L_x_383:
[----:B------:R-:W-:Y:S05]  /*22160*/  BSYNC B1 ;  /* 0x0000000000017941 */ /* 0x000fea0003800000 */
.L_x_382:
        /* <DEDUP_REMOVED lines=10> */
.L_x_385:
[----:B------:R-:W-:Y:S05]  /*22210*/  BSYNC B1 ;  /* 0x0000000000017941 */ /* 0x000fea0003800000 */
.L_x_384:
        /* <DEDUP_REMOVED lines=8> */
.L_x_387:
[----:B------:R-:W-:Y:S05]  /*222a0*/  BSYNC B1 ;  /* 0x0000000000017941 */ /* 0x000fea0003800000 */
.L_x_386:
        /* <DEDUP_REMOVED lines=10> */
.L_x_389:
[----:B------:R-:W-:Y:S05]  /*22350*/  BSYNC B1 ;  /* 0x0000000000017941 */ /* 0x000fea0003800000 */
.L_x_388:
        /* <DEDUP_REMOVED lines=8> */
.L_x_391:
[----:B------:R-:W-:Y:S05]  /*223e0*/  BSYNC B1 ;  /* 0x0000000000017941 */ /* 0x000fea0003800000 */
.L_x_390:
        /* <DEDUP_REMOVED lines=10> */
.L_x_393:
[----:B------:R-:W-:Y:S05]  /*22490*/  BSYNC B1 ;  /* 0x0000000000017941 */ /* 0x000fea0003800000 */
.L_x_392:
        /* <DEDUP_REMOVED lines=8> */
.L_x_395:
[----:B------:R-:W-:Y:S05]  /*22520*/  BSYNC B1 ;  /* 0x0000000000017941 */ /* 0x000fea0003800000 */
.L_x_394:
        /* <DEDUP_REMOVED lines=10> */
.L_x_397:
[----:B------:R-:W-:Y:S05]  /*225d0*/  BSYNC B1 ;  /* 0x0000000000017941 */ /* 0x000fea0003800000 */
.L_x_396:
        /* <DEDUP_REMOVED lines=8> */
.L_x_399:
[----:B------:R-:W-:Y:S05]  /*22660*/  BSYNC B1 ;  /* 0x0000000000017941 */ /* 0x000fea0003800000 */
.L_x_398:
        /* <DEDUP_REMOVED lines=10> */
.L_x_401:
[----:B------:R-:W-:Y:S05]  /*22710*/  BSYNC B1 ;  /* 0x0000000000017941 */ /* 0x000fea0003800000 */
.L_x_400:
        /* <DEDUP_REMOVED lines=8> */
.L_x_403:
[----:B------:R-:W-:Y:S05]  /*227a0*/  BSYNC B1 ;  /* 0x0000000000017941 */ /* 0x000fea0003800000 */
.L_x_402:
        /* <DEDUP_REMOVED lines=10> */
.L_x_405:
[----:B------:R-:W-:Y:S05]  /*22850*/  BSYNC B1 ;  /* 0x0000000000017941 */ /* 0x000fea0003800000 */
.L_x_404:
        /* <DEDUP_REMOVED lines=8> */
.L_x_407:
[----:B------:R-:W-:Y:S05]  /*228e0*/  BSYNC B1 ;  /* 0x0000000000017941 */ /* 0x000fea0003800000 */
.L_x_406:
        /* <DEDUP_REMOVED lines=10> */
.L_x_409:
[----:B------:R-:W-:Y:S05]  /*22990*/  BSYNC B1 ;  /* 0x0000000000017941 */ /* 0x000fea0003800000 */
.L_x_408:
        /* <DEDUP_REMOVED lines=8> */
.L_x_411:
[----:B------:R-:W-:Y:S05]  /*22a20*/  BSYNC B1 ;  /* 0x0000000000017941 */ /* 0x000fea0003800000 */
.L_x_410:
        /* <DEDUP_REMOVED lines=10> */
.L_x_413:
[----:B------:R-:W-:Y:S05]  /*22ad0*/  BSYNC B1 ;  /* 0x0000000000017941 */ /* 0x000fea0003800000 */
.L_x_412:
        /* <DEDUP_REMOVED lines=8> */
.L_x_415:
[----:B------:R-:W-:Y:S05]  /*22b60*/  BSYNC B1 ;  /* 0x0000000000017941 */ /* 0x000fea0003800000 */
.L_x_414:
        /* <DEDUP_REMOVED lines=10> */
.L_x_417:
[----:B------:R-:W-:Y:S05]  /*22c10*/  BSYNC B1 ;  /* 0x0000000000017941 */ /* 0x000fea0003800000 */
.L_x_416:
        /* <DEDUP_REMOVED lines=8> */
.L_x_419:
[----:B------:R-:W-:Y:S05]  /*22ca0*/  BSYNC B1 ;  /* 0x0000000000017941 */ /* 0x000fea0003800000 */
.L_x_418:
        /* <DEDUP_REMOVED lines=10> */
.L_x_421:
[----:B------:R-:W-:Y:S05]  /*22d50*/  BSYNC B1 ;  /* 0x0000000000017941 */ /* 0x000fea0003800000 */
.L_x_420:
        /* <DEDUP_REMOVED lines=8> */
.L_x_423:
[----:B------:R-:W-:Y:S05]  /*22de0*/  BSYNC B1 ;  /* 0x0000000000017941 */ /* 0x000fea0003800000 */
.L_x_422:
        /* <DEDUP_REMOVED lines=10> */
.L_x_425:
[----:B------:R-:W-:Y:S05]  /*22e90*/  BSYNC B1 ;  /* 0x0000000000017941 */ /* 0x000fea0003800000 */
.L_x_424:
        /* <DEDUP_REMOVED lines=8> */
.L_x_427:
[----:B------:R-:W-:Y:S05]  /*22f20*/  BSYNC B1 ;  /* 0x0000000000017941 */ /* 0x000fea0003800000 */
.L_x_426:
        /* <DEDUP_REMOVED lines=10> */
.L_x_429:
[----:B------:R-:W-:Y:S05]  /*22fd0*/  BSYNC B1 ;  /* 0x0000000000017941 */ /* 0x000fea0003800000 */
.L_x_428:
        /* <DEDUP_REMOVED lines=8> */
.L_x_431:
[----:B------:R-:W-:Y:S05]  /*23060*/  BSYNC B1 ;  /* 0x0000000000017941 */ /* 0x000fea0003800000 */
.L_x_430:
        /* <DEDUP_REMOVED lines=10> */
.L_x_433:
[----:B------:R-:W-:Y:S05]  /*23110*/  BSYNC B1 ;  /* 0x0000000000017941 */ /* 0x000fea0003800000 */
.L_x_432:
        /* <DEDUP_REMOVED lines=8> */
.L_x_435:
[----:B------:R-:W-:Y:S05]  /*231a0*/  BSYNC B1 ;  /* 0x0000000000017941 */ /* 0x000fea0003800000 */
.L_x_434:
        /* <DEDUP_REMOVED lines=10> */
.L_x_437:
[----:B------:R-:W-:Y:S05]  /*23250*/  BSYNC B1 ;  /* 0x0000000000017941 */ /* 0x000fea0003800000 */
.L_x_436:
        /* <DEDUP_REMOVED lines=8> */
.L_x_439:
[----:B------:R-:W-:Y:S05]  /*232e0*/  BSYNC B1 ;  /* 0x0000000000017941 */ /* 0x000fea0003800000 */
.L_x_438:
        /* <DEDUP_REMOVED lines=10> */
.L_x_441:
[----:B------:R-:W-:Y:S05]  /*23390*/  BSYNC B1 ;  /* 0x0000000000017941 */ /* 0x000fea0003800000 */
.L_x_440:
        /* <DEDUP_REMOVED lines=8> */
.L_x_443:
[----:B------:R-:W-:Y:S05]  /*23420*/  BSYNC B1 ;  /* 0x0000000000017941 */ /* 0x000fea0003800000 */
.L_x_442:
        /* <DEDUP_REMOVED lines=10> */
.L_x_445:
[----:B------:R-:W-:Y:S05]  /*234d0*/  BSYNC B1 ;  /* 0x0000000000017941 */ /* 0x000fea0003800000 */
.L_x_444:
        /* <DEDUP_REMOVED lines=8> */
.L_x_447:
[----:B------:R-:W-:Y:S05]  /*23560*/  BSYNC B1 ;  /* 0x0000000000017941 */ /* 0x000fea0003800000 */
.L_x_446:
        /* <DEDUP_REMOVED lines=10> */
.L_x_449:
[----:B------:R-:W-:Y:S05]  /*23610*/  BSYNC B1 ;  /* 0x0000000000017941 */ /* 0x000fea0003800000 */
.L_x_448:
        /* <DEDUP_REMOVED lines=8> */
.L_x_451:
[----:B------:R-:W-:Y:S05]  /*236a0*/  BSYNC B1 ;  /* 0x0000000000017941 */ /* 0x000fea0003800000 */
.L_x_450:
        /* <DEDUP_REMOVED lines=10> */
.L_x_453:
[----:B------:R-:W-:Y:S05]  /*23750*/  BSYNC B1 ;  /* 0x0000000000017941 */ /* 0x000fea0003800000 */
.L_x_452:
        /* <DEDUP_REMOVED lines=8> */
.L_x_455:
[----:B------:R-:W-:Y:S05]  /*237e0*/  BSYNC B1 ;  /* 0x0000000000017941 */ /* 0x000fea0003800000 */
.L_x_454:
        /* <DEDUP_REMOVED lines=10> */
.L_x_457:
[----:B------:R-:W-:Y:S05]  /*23890*/  BSYNC B1 ;  /* 0x0000000000017941 */ /* 0x000fea0003800000 */
.L_x_456:
        /* <DEDUP_REMOVED lines=8> */
.L_x_459:
[----:B------:R-:W-:Y:S05]  /*23920*/  BSYNC B1 ;  /* 0x0000000000017941 */ /* 0x000fea0003800000 */
.L_x_458:
        /* <DEDUP_REMOVED lines=10> */
.L_x_461:
[----:B------:R-:W-:Y:S05]  /*239d0*/  BSYNC B1 ;  /* 0x0000000000017941 */ /* 0x000fea0003800000 */
.L_x_460:
        /* <DEDUP_REMOVED lines=8> */
.L_x_463:
[----:B------:R-:W-:Y:S05]  /*23a60*/  BSYNC B1 ;  /* 0x0000000000017941 */ /* 0x000fea0003800000 */
.L_x_462:
        /* <DEDUP_REMOVED lines=10> */
.L_x_465:
[----:B------:R-:W-:Y:S05]  /*23b10*/  BSYNC B1 ;  /* 0x0000000000017941 */ /* 0x000fea0003800000 */
.L_x_464:
        /* <DEDUP_REMOVED lines=8> */
.L_x_467:
[----:B------:R-:W-:Y:S05]  /*23ba0*/  BSYNC B1 ;  /* 0x0000000000017941 */ /* 0x000fea0003800000 */
.L_x_466:
        /* <DEDUP_REMOVED lines=10> */
.L_x_469:
[----:B------:R-:W-:Y:S05]  /*23c50*/  BSYNC B1 ;  /* 0x0000000000017941 */ /* 0x000fea0003800000 */
.L_x_468:
        /* <DEDUP_REMOVED lines=8> */
.L_x_471:
[----:B------:R-:W-:Y:S05]  /*23ce0*/  BSYNC B1 ;  /* 0x0000000000017941 */ /* 0x000fea0003800000 */
.L_x_470:
        /* <DEDUP_REMOVED lines=10> */
.L_x_473:
[----:B------:R-:W-:Y:S05]  /*23d90*/  BSYNC B1 ;  /* 0x0000000000017941 */ /* 0x000fea0003800000 */
.L_x_472:
        /* <DEDUP_REMOVED lines=8> */
.L_x_475:
[----:B------:R-:W-:Y:S05]  /*23e20*/  BSYNC B1 ;  /* 0x0000000000017941 */ /* 0x000fea0003800000 */
.L_x_474:
        /* <DEDUP_REMOVED lines=10> */
.L_x_477:
[----:B------:R-:W-:Y:S05]  /*23ed0*/  BSYNC B1 ;  /* 0x0000000000017941 */ /* 0x000fea0003800000 */
.L_x_476:
        /* <DEDUP_REMOVED lines=8> */
.L_x_479:
[----:B------:R-:W-:Y:S05]  /*23f60*/  BSYNC B1 ;  /* 0x0000000000017941 */ /* 0x000fea0003800000 */
.L_x_478:
        /* <DEDUP_REMOVED lines=10> */
.L_x_481:
[----:B------:R-:W-:Y:S05]  /*24010*/  BSYNC B1 ;  /* 0x0000000000017941 */ /* 0x000fea0003800000 */
.L_x_480:
        /* <DEDUP_REMOVED lines=8> */
.L_x_483:
[----:B------:R-:W-:Y:S05]  /*240a0*/  BSYNC B1 ;  /* 0x0000000000017941 */ /* 0x000fea0003800000 */
.L_x_482:
        /* <DEDUP_REMOVED lines=10> */
.L_x_485:
[----:B------:R-:W-:Y:S05]  /*24150*/  BSYNC B1 ;  /* 0x0000000000017941 */ /* 0x000fea0003800000 */
.L_x_484:
        /* <DEDUP_REMOVED lines=8> */
.L_x_487:
[----:B------:R-:W-:Y:S05]  /*241e0*/  BSYNC B1 ;  /* 0x0000000000017941 */ /* 0x000fea0003800000 */
.L_x_486:
        /* <DEDUP_REMOVED lines=10> */
.L_x_489:
[----:B------:R-:W-:Y:S05]  /*24290*/  BSYNC B1 ;  /* 0x0000000000017941 */ /* 0x000fea0003800000 */
.L_x_488:
        /* <DEDUP_REMOVED lines=8> */
.L_x_491:
[----:B------:R-:W-:Y:S05]  /*24320*/  BSYNC B1 ;  /* 0x0000000000017941 */ /* 0x000fea0003800000 */
.L_x_490:
        /* <DEDUP_REMOVED lines=10> */
.L_x_493:
[----:B------:R-:W-:Y:S05]  /*243d0*/  BSYNC B1 ;  /* 0x0000000000017941 */ /* 0x000fea0003800000 */
.L_x_492:
        /* <DEDUP_REMOVED lines=8> */
.L_x_495:
[----:B------:R-:W-:Y:S05]  /*24460*/  BSYNC B1 ;  /* 0x0000000000017941 */ /* 0x000fea0003800000 */
.L_x_494:
        /* <DEDUP_REMOVED lines=10> */
.L_x_497:
[----:B------:R-:W-:Y:S05]  /*24510*/  BSYNC B1 ;  /* 0x0000000000017941 */ /* 0x000fea0003800000 */
.L_x_496:
        /* <DEDUP_REMOVED lines=8> */
.L_x_499:
[----:B------:R-:W-:Y:S05]  /*245a0*/  BSYNC B1 ;  /* 0x0000000000017941 */ /* 0x000fea0003800000 */
.L_x_498:
        /* <DEDUP_REMOVED lines=10> */
.L_x_501:
[----:B------:R-:W-:Y:S05]  /*24650*/  BSYNC B1 ;  /* 0x0000000000017941 */ /* 0x000fea0003800000 */
.L_x_500:
        /* <DEDUP_REMOVED lines=8> */
.L_x_503:
[----:B------:R-:W-:Y:S05]  /*246e0*/  BSYNC B1 ;  /* 0x0000000000017941 */ /* 0x000fea0003800000 */
.L_x_502:
        /* <DEDUP_REMOVED lines=10> */
.L_x_505:
[----:B------:R-:W-:Y:S05]  /*24790*/  BSYNC B1 ;  /* 0x0000000000017941 */ /* 0x000fea0003800000 */
.L_x_504:
        /* <DEDUP_REMOVED lines=8> */
.L_x_507:
[----:B------:R-:W-:Y:S05]  /*24820*/  BSYNC B1 ;  /* 0x0000000000017941 */ /* 0x000fea0003800000 */
.L_x_506:
        /* <DEDUP_REMOVED lines=10> */
.L_x_509:
[----:B------:R-:W-:Y:S05]  /*248d0*/  BSYNC B1 ;  /* 0x0000000000017941 */ /* 0x000fea0003800000 */
.L_x_508:
        /* <DEDUP_REMOVED lines=8> */
.L_x_511:
[----:B------:R-:W-:Y:S05]  /*24960*/  BSYNC B1 ;  /* 0x0000000000017941 */ /* 0x000fea0003800000 */
.L_x_510:
        /* <DEDUP_REMOVED lines=10> */
.L_x_513:
[----:B------:R-:W-:Y:S05]  /*24a10*/  BSYNC B1 ;  /* 0x0000000000017941 */ /* 0x000fea0003800000 */
.L_x_512:
        /* <DEDUP_REMOVED lines=8> */
.L_x_515:
[----:B------:R-:W-:Y:S05]  /*24aa0*/  BSYNC B1 ;  /* 0x0000000000017941 */ /* 0x000fea0003800000 */
.L_x_514:
        /* <DEDUP_REMOVED lines=10> */
.L_x_517:
[----:B------:R-:W-:Y:S05]  /*24b50*/  BSYNC B1 ;  /* 0x0000000000017941 */ /* 0x000fea0003800000 */
.L_x_516:
        /* <DEDUP_REMOVED lines=8> */
.L_x_519:
[----:B------:R-:W-:Y:S05]  /*24be0*/  BSYNC B1 ;  /* 0x0000000000017941 */ /* 0x000fea0003800000 */
.L_x_518:
        /* <DEDUP_REMOVED lines=10> */
.L_x_521:
[----:B------:R-:W-:Y:S05]  /*24c90*/  BSYNC B1 ;  /* 0x0000000000017941 */ /* 0x000fea0003800000 */
.L_x_520:
        /* <DEDUP_REMOVED lines=8> */
.L_x_523:
[----:B------:R-:W-:Y:S05]  /*24d20*/  BSYNC B1 ;  /* 0x0000000000017941 */ /* 0x000fea0003800000 */
.L_x_522:
        /* <DEDUP_REMOVED lines=10> */
.L_x_525:
[----:B------:R-:W-:Y:S05]  /*24dd0*/  BSYNC B1 ;  /* 0x0000000000017941 */ /* 0x000fea0003800000 */
.L_x_524:
        /* <DEDUP_REMOVED lines=8> */
.L_x_527:
[----:B------:R-:W-:Y:S05]  /*24e60*/  BSYNC B1 ;  /* 0x0000000000017941 */ /* 0x000fea0003800000 */
.L_x_526:
        /* <DEDUP_REMOVED lines=10> */
.L_x_529:
[----:B------:R-:W-:Y:S05]  /*24f10*/  BSYNC B1 ;  /* 0x0000000000017941 */ /* 0x000fea0003800000 */
.L_x_528:
        /* <DEDUP_REMOVED lines=8> */
.L_x_531:
[----:B------:R-:W-:Y:S05]  /*24fa0*/  BSYNC B1 ;  /* 0x0000000000017941 */ /* 0x000fea0003800000 */
.L_x_530:
        /* <DEDUP_REMOVED lines=10> */
.L_x_533:
[----:B------:R-:W-:Y:S05]  /*25050*/  BSYNC B1 ;  /* 0x0000000000017941 */ /* 0x000fea0003800000 */
.L_x_532:
        /* <DEDUP_REMOVED lines=8> */
.L_x_535:
[----:B------:R-:W-:Y:S05]  /*250e0*/  BSYNC B1 ;  /* 0x0000000000017941 */ /* 0x000fea0003800000 */
.L_x_534:
        /* <DEDUP_REMOVED lines=10> */
.L_x_537:
[----:B------:R-:W-:Y:S05]  /*25190*/  BSYNC B1 ;  /* 0x0000000000017941 */ /* 0x000fea0003800000 */
.L_x_536:
        /* <DEDUP_REMOVED lines=8> */
.L_x_539:
[----:B------:R-:W-:Y:S05]  /*25220*/  BSYNC B1 ;  /* 0x0000000000017941 */ /* 0x000fea0003800000 */
.L_x_538:
        /* <DEDUP_REMOVED lines=10> */
.L_x_541:
[----:B------:R-:W-:Y:S05]  /*252d0*/  BSYNC B1 ;  /* 0x0000000000017941 */ /* 0x000fea0003800000 */
.L_x_540:
        /* <DEDUP_REMOVED lines=8> */
.L_x_543:
[----:B------:R-:W-:Y:S05]  /*25360*/  BSYNC B1 ;  /* 0x0000000000017941 */ /* 0x000fea0003800000 */
.L_x_542:
        /* <DEDUP_REMOVED lines=10> */
.L_x_545:
[----:B------:R-:W-:Y:S05]  /*25410*/  BSYNC B1 ;  /* 0x0000000000017941 */ /* 0x000fea0003800000 */
.L_x_544:
        /* <DEDUP_REMOVED lines=8> */
.L_x_547:
[----:B------:R-:W-:Y:S05]  /*254a0*/  BSYNC B1 ;  /* 0x0000000000017941 */ /* 0x000fea0003800000 */
.L_x_546:
[----:B--2---:R-:W2:Y:S01]  /*254b0*/  LDL.LU R3, [R1] ;  /* 0x0000000001037983 */ /* 0x004ea20000300800 */
        /* <DEDUP_REMOVED lines=9> */
.L_x_549:
[----:B------:R-:W-:Y:S05]  /*25550*/  BSYNC B1 ;  /* 0x0000000000017941 */ /* 0x000fea0003800000 */
.L_x_548:
        /* <DEDUP_REMOVED lines=8> */
.L_x_551:
[----:B------:R-:W-:Y:S05]  /*255e0*/  BSYNC B1 ;  /* 0x0000000000017941 */ /* 0x000fea0003800000 */
.L_x_550:
        /* <DEDUP_REMOVED lines=10> */
.L_x_553:
[----:B------:R-:W-:Y:S05]  /*25690*/  BSYNC B1 ;  /* 0x0000000000017941 */ /* 0x000fea0003800000 */
.L_x_552:
        /* <DEDUP_REMOVED lines=8> */
.L_x_555:
[----:B------:R-:W-:Y:S05]  /*25720*/  BSYNC B1 ;  /* 0x0000000000017941 */ /* 0x000fea0003800000 */
.L_x_554:
        /* <DEDUP_REMOVED lines=10> */
.L_x_557:
[----:B------:R-:W-:Y:S05]  /*257d0*/  BSYNC B1 ;  /* 0x0000000000017941 */ /* 0x000fea0003800000 */
.L_x_556:
        /* <DEDUP_REMOVED lines=8> */
.L_x_559:
[----:B------:R-:W-:Y:S05]  /*25860*/  BSYNC B1 ;  /* 0x0000000000017941 */ /* 0x000fea0003800000 */
.L_x_558:
        /* <DEDUP_REMOVED lines=10> */
.L_x_561:
[----:B------:R-:W-:Y:S05]  /*25910*/  BSYNC B1 ;  /* 0x0000000000017941 */ /* 0x000fea0003800000 */
.L_x_560:
        /* <DEDUP_REMOVED lines=8> */
.L_x_563:
[----:B------:R-:W-:Y:S05]  /*259a0*/  BSYNC B1 ;  /* 0x0000000000017941 */ /* 0x000fea0003800000 */
.L_x_562:
        /* <DEDUP_REMOVED lines=10> */
.L_x_565:
[----:B------:R-:W-:Y:S05]  /*25a50*/  BSYNC B1 ;  /* 0x0000000000017941 */ /* 0x000fea0003800000 */
.L_x_564:
        /* <DEDUP_REMOVED lines=8> */
.L_x_567:
[----:B------:R-:W-:Y:S05]  /*25ae0*/  BSYNC B1 ;  /* 0x0000000000017941 */ /* 0x000fea0003800000 */
.L_x_566:
        /* <DEDUP_REMOVED lines=10> */
.L_x_569:
[----:B------:R-:W-:Y:S05]  /*25b90*/  BSYNC B1 ;  /* 0x0000000000017941 */ /* 0x000fea0003800000 */
.L_x_568:
        /* <DEDUP_REMOVED lines=8> */
.L_x_571:
[----:B------:R-:W-:Y:S05]  /*25c20*/  BSYNC B1 ;  /* 0x0000000000017941 */ /* 0x000fea0003800000 */
.L_x_570:
        /* <DEDUP_REMOVED lines=10> */
.L_x_573:
[----:B------:R-:W-:Y:S05]  /*25cd0*/  BSYNC B1 ;  /* 0x0000000000017941 */ /* 0x000fea0003800000 */
.L_x_572:
        /* <DEDUP_REMOVED lines=8> */
.L_x_575:
[----:B------:R-:W-:Y:S05]  /*25d60*/  BSYNC B1 ;  /* 0x0000000000017941 */ /* 0x000fea0003800000 */
.L_x_574:
        /* <DEDUP_REMOVED lines=10> */
.L_x_577:
[----:B------:R-:W-:Y:S05]  /*25e10*/  BSYNC B1 ;  /* 0x0000000000017941 */ /* 0x000fea0003800000 */
.L_x_576:
        /* <DEDUP_REMOVED lines=8> */
.L_x_579:
[----:B------:R-:W-:Y:S05]  /*25ea0*/  BSYNC B1 ;  /* 0x0000000000017941 */ /* 0x000fea0003800000 */
.L_x_578:
        /* <DEDUP_REMOVED lines=10> */
.L_x_581:
[----:B------:R-:W-:Y:S05]  /*25f50*/  BSYNC B1 ;  /* 0x0000000000017941 */ /* 0x000fea0003800000 */
.L_x_580:
        /* <DEDUP_REMOVED lines=8> */
.L_x_583:
[----:B------:R-:W-:Y:S05]  /*25fe0*/  BSYNC B1 ;  /* 0x0000000000017941 */ /* 0x000fea0003800000 */
.L_x_582:
        /* <DEDUP_REMOVED lines=10> */
.L_x_585:
[----:B------:R-:W-:Y:S05]  /*26090*/  BSYNC B1 ;  /* 0x0000000000017941 */ /* 0x000fea0003800000 */
.L_x_584:
        /* <DEDUP_REMOVED lines=8> */
.L_x_587:
[----:B------:R-:W-:Y:S05]  /*26120*/  BSYNC B1 ;  /* 0x0000000000017941 */ /* 0x000fea0003800000 */
.L_x_586:
        /* <DEDUP_REMOVED lines=10> */
.L_x_589:
[----:B------:R-:W-:Y:S05]  /*261d0*/  BSYNC B1 ;  /* 0x0000000000017941 */ /* 0x000fea0003800000 */
.L_x_588:
        /* <DEDUP_REMOVED lines=8> */
.L_x_591:
[----:B------:R-:W-:Y:S05]  /*26260*/  BSYNC B1 ;  /* 0x0000000000017941 */ /* 0x000fea0003800000 */
.L_x_590:
        /* <DEDUP_REMOVED lines=10> */
.L_x_593:
[----:B------:R-:W-:Y:S05]  /*26310*/  BSYNC B1 ;  /* 0x0000000000017941 */ /* 0x000fea0003800000 */
.L_x_592:
        /* <DEDUP_REMOVED lines=8> */
.L_x_595:
[----:B------:R-:W-:Y:S05]  /*263a0*/  BSYNC B1 ;  /* 0x0000000000017941 */ /* 0x000fea0003800000 */
.L_x_594:
        /* <DEDUP_REMOVED lines=10> */
.L_x_597:
[----:B------:R-:W-:Y:S05]  /*26450*/  BSYNC B1 ;  /* 0x0000000000017941 */ /* 0x000fea0003800000 */
.L_x_596:
        /* <DEDUP_REMOVED lines=8> */
.L_x_599:
[----:B------:R-:W-:Y:S05]  /*264e0*/  BSYNC B1 ;  /* 0x0000000000017941 */ /* 0x000fea0003800000 */
.L_x_598:
        /* <DEDUP_REMOVED lines=10> */
.L_x_601:
[----:B------:R-:W-:Y:S05]  /*26590*/  BSYNC B1 ;  /* 0x0000000000017941 */ /* 0x000fea0003800000 */
.L_x_600:
        /* <DEDUP_REMOVED lines=8> */
.L_x_603:
[----:B------:R-:W-:Y:S05]  /*26620*/  BSYNC B1 ;  /* 0x0000000000017941 */ /* 0x000fea0003800000 */
.L_x_602:
        /* <DEDUP_REMOVED lines=10> */
.L_x_605:
[----:B------:R-:W-:Y:S05]  /*266d0*/  BSYNC B1 ;  /* 0x0000000000017941 */ /* 0x000fea0003800000 */
.L_x_604:
        /* <DEDUP_REMOVED lines=8> */
.L_x_607:
[----:B------:R-:W-:Y:S05]  /*26760*/  BSYNC B1 ;  /* 0x0000000000017941 */ /* 0x000fea0003800000 */
.L_x_606:
        /* <DEDUP_REMOVED lines=10> */
.L_x_609:
[----:B------:R-:W-:Y:S05]  /*26810*/  BSYNC B1 ;  /* 0x0000000000017941 */ /* 0x000fea0003800000 */
.L_x_608:
        /* <DEDUP_REMOVED lines=8> */
.L_x_611:
[----:B------:R-:W-:Y:S05]  /*268a0*/  BSYNC B1 ;  /* 0x0000000000017941 */ /* 0x000fea0003800000 */
.L_x_610:
        /* <DEDUP_REMOVED lines=10> */
.L_x_613:
[----:B------:R-:W-:Y:S05]  /*26950*/  BSYNC B1 ;  /* 0x0000000000017941 */ /* 0x000fea0003800000 */
.L_x_612:
        /* <DEDUP_REMOVED lines=8> */
.L_x_615:
[----:B------:R-:W-:Y:S05]  /*269e0*/  BSYNC B1 ;  /* 0x0000000000017941 */ /* 0x000fea0003800000 */
.L_x_614:
        /* <DEDUP_REMOVED lines=10> */
.L_x_617:
[----:B------:R-:W-:Y:S05]  /*26a90*/  BSYNC B1 ;  /* 0x0000000000017941 */ /* 0x000fea0003800000 */
.L_x_616:
        /* <DEDUP_REMOVED lines=8> */
.L_x_619:
[----:B------:R-:W-:Y:S05]  /*26b20*/  BSYNC B1 ;  /* 0x0000000000017941 */ /* 0x000fea0003800000 */
.L_x_618:
        /* <DEDUP_REMOVED lines=10> */
.L_x_621:
[----:B------:R-:W-:Y:S05]  /*26bd0*/  BSYNC B1 ;  /* 0x0000000000017941 */ /* 0x000fea0003800000 */
.L_x_620:
        /* <DEDUP_REMOVED lines=8> */
.L_x_623:
[----:B------:R-:W-:Y:S05]  /*26c60*/  BSYNC B1 ;  /* 0x0000000000017941 */ /* 0x000fea0003800000 */
.L_x_622:
        /* <DEDUP_REMOVED lines=10> */
.L_x_625:
[----:B------:R-:W-:Y:S05]  /*26d10*/  BSYNC B1 ;  /* 0x0000000000017941 */ /* 0x000fea0003800000 */
.L_x_624:
        /* <DEDUP_REMOVED lines=8> */
.L_x_627:
[----:B------:R-:W-:Y:S05]  /*26da0*/  BSYNC B1 ;  /* 0x0000000000017941 */ /* 0x000fea0003800000 */
.L_x_626:
        /* <DEDUP_REMOVED lines=10> */
.L_x_629:
[----:B------:R-:W-:Y:S05]  /*26e50*/  BSYNC B1 ;  /* 0x0000000000017941 */ /* 0x000fea0003800000 */
.L_x_628:
        /* <DEDUP_REMOVED lines=8> */
.L_x_631:
[----:B------:R-:W-:Y:S05]  /*26ee0*/  BSYNC B1 ;  /* 0x0000000000017941 */ /* 0x000fea0003800000 */
.L_x_630:
        /* <DEDUP_REMOVED lines=10> */
.L_x_633:
[----:B------:R-:W-:Y:S05]  /*26f90*/  BSYNC B1 ;  /* 0x0000000000017941 */ /* 0x000fea0003800000 */
.L_x_632:
        /* <DEDUP_REMOVED lines=8> */
.L_x_635:
[----:B------:R-:W-:Y:S05]  /*27020*/  BSYNC B1 ;  /* 0x0000000000017941 */ /* 0x000fea0003800000 */
.L_x_634:
        /* <DEDUP_REMOVED lines=10> */
.L_x_637:
[----:B------:R-:W-:Y:S05]  /*270d0*/  BSYNC B1 ;  /* 0x0000000000017941 */ /* 0x000fea0003800000 */
.L_x_636:
        /* <DEDUP_REMOVED lines=8> */
.L_x_639:
[----:B------:R-:W-:Y:S05]  /*27160*/  BSYNC B1 ;  /* 0x0000000000017941 */ /* 0x000fea0003800000 */
.L_x_638:
        /* <DEDUP_REMOVED lines=10> */
.L_x_641:
[----:B------:R-:W-:Y:S05]  /*27210*/  BSYNC B1 ;  /* 0x0000000000017941 */ /* 0x000fea0003800000 */
.L_x_640:
[----:B--2---:R-:W2:Y:S01]  /*27220*/  LDL.LU R3, [R1+0xbc] ;  /* 0x0000bc0001037983 */ /* 0x004ea20000300800 */
[----:B------:R-:W-:Y:S01]  /*27230*/  BSSY B1, `(.L_x_642) ;  /* 0x0000007000017945 */ /* 0x000fe20003800000 */
[----:B--2---:R-:W-:-:S05]  /*27240*/  @!P4 IMAD R3, R3, R17, R2 ;  /* 0x000000110303c224 */ /* 0x004fca00078e0202 */
[----:B------:R2:W-:Y:S01]  /*27250*/  @!P4 STG.E.U8 desc[UR36][R10.64+0x159], R3 ;  /* 0x000159030a00c986 */ /* 0x0005e2000c101124 */
[----:B------:R-:W-:Y:S05]  /*27260*/  @P5 BRA `(.L_x_643) ;  /* 0x00000000000c5947 */ /* 0x000fea0003800000 */
[----:B------:R-:W2:Y:S02]  /*27270*/  LDG.E.U8 R16, desc[UR36][R22.64+0x160] ;  /* 0x0001602416107981 */ /* 0x000ea4000c1e1100 */
[----:B--2---:R-:W-:-:S05]  /*27280*/  PRMT R3, R16, 0x8880, RZ ;  /* 0x0000888010037816 */ /* 0x004fca00000000ff */
[----:B------:R-:W-:-:S07]  /*27290*/  IMAD R2, R3, R18, RZ ;  /* 0x0000001203027224 */ /* 0x000fce00078e02ff */
.L_x_643:
[----:B------:R-:W-:Y:S05]  /*272a0*/  BSYNC B1 ;  /* 0x0000000000017941 */ /* 0x000fea0003800000 */
.L_x_642:
[----:B--2---:R-:W2:Y:S01]  /*272b0*/  LDL.LU R3, [R1+0xc0] ;  /* 0x0000c00001037983 */ /* 0x004ea20000300800 */
[----:B------:R-:W-:Y:S01]  /*272c0*/  ISETP.LT.OR P4, PT, R0, 0x162, !P3 ;  /* 0x000001620000780c */ /* 0x000fe20005f81670 */
[----:B------:R-:W-:Y:S01]  /*272d0*/  BSSY B1, `(.L_x_644) ;  /* 0x0000008000017945 */ /* 0x000fe20003800000 */
[----:B--2---:R-:W-:-:S05]  /*272e0*/  @!P5 IMAD R3, R3, R17, R2 ;  /* 0x000000110303d224 */ /* 0x004fca00078e0202 */
[----:B------:R2:W-:Y:S01]  /*272f0*/  @!P5 STG.E.U8 desc[UR36][R4.64+0x160], R3 ;  /* 0x000160030400d986 */ /* 0x0005e2000c101124 */
[----:B------:R-:W-:-:S05]  /*27300*/  ISETP.LT.OR P5, PT, R0, 0x161, !P0 ;  /* 0x000001610000780c */ /* 0x000fca00047a1670 */
[----:B------:R-:W-:Y:S08]  /*27310*/  @P4 BRA `(.L_x_645) ;  /* 0x00000000000c4947 */ /* 0x000ff00003800000 */
[----:B------:R-:W2:Y:S02]  /*27320*/  LDG.E.U8 R16, desc[UR36][R22.64+0x161] ;  /* 0x0001612416107981 */ /* 0x000ea4000c1e1100 */
[----:B--2---:R-:W-:-:S05]  /*27330*/  PRMT R3, R16, 0x8880, RZ ;  /* 0x0000888010037816 */ /* 0x004fca00000000ff */
[----:B------:R-:W-:-:S07]  /*27340*/  IMAD R2, R3, R18, RZ ;  /* 0x0000001203027224 */ /* 0x000fce00078e02ff */
.L_x_645:
[----:B------:R-:W-:Y:S05]  /*27350*/  BSYNC B1 ;  /* 0x0000000000017941 */ /* 0x000fea0003800000 */
.L_x_644:
        /* <DEDUP_REMOVED lines=8> */
.L_x_647:
[----:B------:R-:W-:Y:S05]  /*273e0*/  BSYNC B1 ;  /* 0x0000000000017941 */ /* 0x000fea0003800000 */
.L_x_646:
        /* <DEDUP_REMOVED lines=10> */
.L_x_649:
[----:B------:R-:W-:Y:S05]  /*27490*/  BSYNC B1 ;  /* 0x0000000000017941 */ /* 0x000fea0003800000 */
.L_x_648:
        /* <DEDUP_REMOVED lines=8> */
.L_x_651:
[----:B------:R-:W-:Y:S05]  /*27520*/  BSYNC B1 ;  /* 0x0000000000017941 */ /* 0x000fea0003800000 */
.L_x_650:
        /* <DEDUP_REMOVED lines=10> */
.L_x_653:
[----:B------:R-:W-:Y:S05]  /*275d0*/  BSYNC B1 ;  /* 0x0000000000017941 */ /* 0x000fea0003800000 */
.L_x_652:
        /* <DEDUP_REMOVED lines=8> */
.L_x_655:
[----:B------:R-:W-:Y:S05]  /*27660*/  BSYNC B1 ;  /* 0x0000000000017941 */ /* 0x000fea0003800000 */
.L_x_654:
        /* <DEDUP_REMOVED lines=10> */
.L_x_657:
[----:B------:R-:W-:Y:S05]  /*27710*/  BSYNC B1 ;  /* 0x0000000000017941 */ /* 0x000fea0003800000 */
.L_x_656:
        /* <DEDUP_REMOVED lines=8> */
.L_x_659:
[----:B------:R-:W-:Y:S05]  /*277a0*/  BSYNC B1 ;  /* 0x0000000000017941 */ /* 0x000fea0003800000 */
.L_x_658:
        /* <DEDUP_REMOVED lines=10> */
.L_x_661:
[----:B------:R-:W-:Y:S05]  /*27850*/  BSYNC B1 ;  /* 0x0000000000017941 */ /* 0x000fea0003800000 */
.L_x_660:
        /* <DEDUP_REMOVED lines=8> */
.L_x_663:
[----:B------:R-:W-:Y:S05]  /*278e0*/  BSYNC B1 ;  /* 0x0000000000017941 */ /* 0x000fea0003800000 */
.L_x_662:
        /* <DEDUP_REMOVED lines=10> */
.L_x_665:
[----:B------:R-:W-:Y:S05]  /*27990*/  BSYNC B1 ;  /* 0x0000000000017941 */ /* 0x000fea0003800000 */
.L_x_664:
        /* <DEDUP_REMOVED lines=8> */
.L_x_667:
[----:B------:R-:W-:Y:S05]  /*27a20*/  BSYNC B1 ;  /* 0x0000000000017941 */ /* 0x000fea0003800000 */
.L_x_666:
        /* <DEDUP_REMOVED lines=10> */
.L_x_669:
[----:B------:R-:W-:Y:S05]  /*27ad0*/  BSYNC B1 ;  /* 0x0000000000017941 */ /* 0x000fea0003800000 */
.L_x_668:
        /* <DEDUP_REMOVED lines=8> */
.L_x_671:
[----:B------:R-:W-:Y:S05]  /*27b60*/  BSYNC B1 ;  /* 0x0000000000017941 */ /* 0x000fea0003800000 */
.L_x_670:
        /* <DEDUP_REMOVED lines=10> */
.L_x_673:
[----:B------:R-:W-:Y:S05]  /*27c10*/  BSYNC B1 ;  /* 0x0000000000017941 */ /* 0x000fea0003800000 */
.L_x_672:
        /* <DEDUP_REMOVED lines=8> */
.L_x_675:
[----:B------:R-:W-:Y:S05]  /*27ca0*/  BSYNC B1 ;  /* 0x0000000000017941 */ /* 0x000fea0003800000 */
.L_x_674:
        /* <DEDUP_REMOVED lines=10> */
.L_x_677:
[----:B------:R-:W-:Y:S05]  /*27d50*/  BSYNC B1 ;  /* 0x0000000000017941 */ /* 0x000fea0003800000 */
.L_x_676:
        /* <DEDUP_REMOVED lines=8> */
.L_x_679:
[----:B------:R-:W-:Y:S05]  /*27de0*/  BSYNC B1 ;  /* 0x0000000000017941 */ /* 0x000fea0003800000 */
.L_x_678:
        /* <DEDUP_REMOVED lines=10> */
.L_x_681:
[----:B------:R-:W-:Y:S05]  /*27e90*/  BSYNC B1 ;  /* 0x0000000000017941 */ /* 0x000fea0003800000 */
.L_x_680:
        /* <DEDUP_REMOVED lines=8> */
.L_x_683:
[----:B------:R-:W-:Y:S05]  /*27f20*/  BSYNC B1 ;  /* 0x0000000000017941 */ /* 0x000fea0003800000 */
.L_x_682:
        /* <DEDUP_REMOVED lines=10> */
.L_x_685:
[----:B------:R-:W-:Y:S05]  /*27fd0*/  BSYNC B1 ;  /* 0x0000000000017941 */ /* 0x000fea0003800000 */
.L_x_684:
        /* <DEDUP_REMOVED lines=8> */
.L_x_687:
[----:B------:R-:W-:Y:S05]  /*28060*/  BSYNC B1 ;  /* 0x0000000000017941 */ /* 0x000fea0003800000 */
.L_x_686:
        /* <DEDUP_REMOVED lines=10> */
.L_x_689:
[----:B------:R-:W-:Y:S05]  /*28110*/  BSYNC B1 ;  /* 0x0000000000017941 */ /* 0x000fea0003800000 */
.L_x_688:
        /* <DEDUP_REMOVED lines=8> */
.L_x_691:
[----:B------:R-:W-:Y:S05]  /*281a0*/  BSYNC B1 ;  /* 0x0000000000017941 */ /* 0x000fea0003800000 */
.L_x_690:
        /* <DEDUP_REMOVED lines=10> */
.L_x_693:
[----:B------:R-:W-:Y:S05]  /*28250*/  BSYNC B1 ;  /* 0x0000000000017941 */ /* 0x000fea0003800000 */
.L_x_692:
        /* <DEDUP_REMOVED lines=8> */
.L_x_695:
[----:B------:R-:W-:Y:S05]  /*282e0*/  BSYNC B1 ;  /* 0x0000000000017941 */ /* 0x000fea0003800000 */
.L_x_694:
        /* <DEDUP_REMOVED lines=10> */
.L_x_697:
[----:B------:R-:W-:Y:S05]  /*28390*/  BSYNC B1 ;  /* 0x0000000000017941 */ /* 0x000fea0003800000 */
.L_x_696:
        /* <DEDUP_REMOVED lines=8> */
.L_x_699:
[----:B------:R-:W-:Y:S05]  /*28420*/  BSYNC B1 ;  /* 0x0000000000017941 */ /* 0x000fea0003800000 */
.L_x_698:
        /* <DEDUP_REMOVED lines=10> */
.L_x_701:
[----:B------:R-:W-:Y:S05]  /*284d0*/  BSYNC B1 ;  /* 0x0000000000017941 */ /* 0x000fea0003800000 */
.L_x_700:
        /* <DEDUP_REMOVED lines=8> */
.L_x_703:
[----:B------:R-:W-:Y:S05]  /*28560*/  BSYNC B1 ;  /* 0x0000000000017941 */ /* 0x000fea0003800000 */
.L_x_702:
        /* <DEDUP_REMOVED lines=10> */
.L_x_705:
[----:B------:R-:W-:Y:S05]  /*28610*/  BSYNC B1 ;  /* 0x0000000000017941 */ /* 0x000fea0003800000 */
.L_x_704:
        /* <DEDUP_REMOVED lines=8> */
.L_x_707:
[----:B------:R-:W-:Y:S05]  /*286a0*/  BSYNC B1 ;  /* 0x0000000000017941 */ /* 0x000fea0003800000 */
.L_x_706:
        /* <DEDUP_REMOVED lines=10> */
.L_x_709:
[----:B------:R-:W-:Y:S05]  /*28750*/  BSYNC B1 ;  /* 0x0000000000017941 */ /* 0x000fea0003800000 */
.L_x_708:
        /* <DEDUP_REMOVED lines=8> */
.L_x_711:
[----:B------:R-:W-:Y:S05]  /*287e0*/  BSYNC B1 ;  /* 0x0000000000017941 */ /* 0x000fea0003800000 */
.L_x_710:
        /* <DEDUP_REMOVED lines=10> */
.L_x_713:
[----:B------:R-:W-:Y:S05]  /*28890*/  BSYNC B1 ;  /* 0x0000000000017941 */ /* 0x000fea0003800000 */
.L_x_712:
        /* <DEDUP_REMOVED lines=8> */
.L_x_715:
[----:B------:R-:W-:Y:S05]  /*28920*/  BSYNC B1 ;  /* 0x0000000000017941 */ /* 0x000fea0003800000 */
.L_x_714:
        /* <DEDUP_REMOVED lines=10> */
.L_x_717:
[----:B------:R-:W-:Y:S05]  /*289d0*/  BSYNC B1 ;  /* 0x0000000000017941 */ /* 0x000fea0003800000 */
.L_x_716:
        /* <DEDUP_REMOVED lines=8> */
.L_x_719:
[----:B------:R-:W-:Y:S05]  /*28a60*/  BSYNC B1 ;  /* 0x0000000000017941 */ /* 0x000fea0003800000 */
.L_x_718:
        /* <DEDUP_REMOVED lines=10> */
.L_x_721:
[----:B------:R-:W-:Y:S05]  /*28b10*/  BSYNC B1 ;  /* 0x0000000000017941 */ /* 0x000fea0003800000 */
.L_x_720:
        /* <DEDUP_REMOVED lines=8> */
.L_x_723:
[----:B------:R-:W-:Y:S05]  /*28ba0*/  BSYNC B1 ;  /* 0x0000000000017941 */ /* 0x000fea0003800000 */
.L_x_722:
        /* <DEDUP_REMOVED lines=10> */
.L_x_725:
[----:B------:R-:W-:Y:S05]  /*28c50*/  BSYNC B1 ;  /* 0x0000000000017941 */ /* 0x000fea0003800000 */
.L_x_724:
        /* <DEDUP_REMOVED lines=8> */
.L_x_727:
[----:B------:R-:W-:Y:S05]  /*28ce0*/  BSYNC B1 ;  /* 0x0000000000017941 */ /* 0x000fea0003800000 */
.L_x_726:
        /* <DEDUP_REMOVED lines=10> */
.L_x_729:
[----:B------:R-:W-:Y:S05]  /*28d90*/  BSYNC B1 ;  /* 0x0000000000017941 */ /* 0x000fea0003800000 */
.L_x_728:
        /* <DEDUP_REMOVED lines=8> */
.L_x_731:
[----:B------:R-:W-:Y:S05]  /*28e20*/  BSYNC B1 ;  /* 0x0000000000017941 */ /* 0x000fea0003800000 */
.L_x_730:
        /* <DEDUP_REMOVED lines=10> */
.L_x_733:
[----:B------:R-:W-:Y:S05]  /*28ed0*/  BSYNC B1 ;  /* 0x0000000000017941 */ /* 0x000fea0003800000 */
.L_x_732:
        /* <DEDUP_REMOVED lines=8> */
.L_x_735:
[----:B------:R-:W-:Y:S05]  /*28f60*/  BSYNC B1 ;  /* 0x0000000000017941 */ /* 0x000fea0003800000 */
.L_x_734:
        /* <DEDUP_REMOVED lines=10> */
.L_x_737:
[----:B------:R-:W-:Y:S05]  /*29010*/  BSYNC B1 ;  /* 0x0000000000017941 */ /* 0x000fea0003800000 */
.L_x_736:
        /* <DEDUP_REMOVED lines=8> */
.L_x_739:
[----:B------:R-:W-:Y:S05]  /*290a0*/  BSYNC B1 ;  /* 0x0000000000017941 */ /* 0x000fea0003800000 */
.L_x_738:
        /* <DEDUP_REMOVED lines=10> */
.L_x_741:
[----:B------:R-:W-:Y:S05]  /*29150*/  BSYNC B1 ;  /* 0x0000000000017941 */ /* 0x000fea0003800000 */
.L_x_740:
        /* <DEDUP_REMOVED lines=8> */
.L_x_743:
[----:B------:R-:W-:Y:S05]  /*291e0*/  BSYNC B1 ;  /* 0x0000000000017941 */ /* 0x000fea0003800000 */
.L_x_742:
        /* <DEDUP_REMOVED lines=10> */
.L_x_745:
[----:B------:R-:W-:Y:S05]  /*29290*/  BSYNC B1 ;  /* 0x0000000000017941 */ /* 0x000fea0003800000 */
.L_x_744:
        /* <DEDUP_REMOVED lines=8> */
.L_x_747:
[----:B------:R-:W-:Y:S05]  /*29320*/  BSYNC B1 ;  /* 0x0000000000017941 */ /* 0x000fea0003800000 */
.L_x_746:
        /* <DEDUP_REMOVED lines=10> */
.L_x_749:
[----:B------:R-:W-:Y:S05]  /*293d0*/  BSYNC B1 ;  /* 0x0000000000017941 */ /* 0x000fea0003800000 */
.L_x_748:
        /* <DEDUP_REMOVED lines=8> */
.L_x_751:
[----:B------:R-:W-:Y:S05]  /*29460*/  BSYNC B1 ;  /* 0x0000000000017941 */ /* 0x000fea0003800000 */
.L_x_750:
        /* <DEDUP_REMOVED lines=10> */
.L_x_753:
[----:B------:R-:W-:Y:S05]  /*29510*/  BSYNC B1 ;  /* 0x0000000000017941 */ /* 0x000fea0003800000 */
.L_x_752:
        /* <DEDUP_REMOVED lines=8> */
.L_x_755:
[----:B------:R-:W-:Y:S05]  /*295a0*/  BSYNC B1 ;  /* 0x0000000000017941 */ /* 0x000fea0003800000 */
.L_x_754:
        /* <DEDUP_REMOVED lines=10> */
.L_x_757:
[----:B------:R-:W-:Y:S05]  /*29650*/  BSYNC B1 ;  /* 0x0000000000017941 */ /* 0x000fea0003800000 */
.L_x_756:
        /* <DEDUP_REMOVED lines=8> */
.L_x_759:
[----:B------:R-:W-:Y:S05]  /*296e0*/  BSYNC B1 ;  /* 0x0000000000017941 */ /* 0x000fea0003800000 */
.L_x_758:
        /* <DEDUP_REMOVED lines=10> */
.L_x_761:
[----:B------:R-:W-:Y:S05]  /*29790*/  BSYNC B1 ;  /* 0x0000000000017941 */ /* 0x000fea0003800000 */
.L_x_760:
        /* <DEDUP_REMOVED lines=8> */
.L_x_763:
[----:B------:R-:W-:Y:S05]  /*29820*/  BSYNC B1 ;  /* 0x0000000000017941 */ /* 0x000fea0003800000 */
.L_x_762:
        /* <DEDUP_REMOVED lines=10> */
.L_x_765:
[----:B------:R-:W-:Y:S05]  /*298d0*/  BSYNC B1 ;  /* 0x0000000000017941 */ /* 0x000fea0003800000 */
.L_x_764:
        /* <DEDUP_REMOVED lines=8> */
.L_x_767:
[----:B------:R-:W-:Y:S05]  /*29960*/  BSYNC B1 ;  /* 0x0000000000017941 */ /* 0x000fea0003800000 */
.L_x_766:
        /* <DEDUP_REMOVED lines=10> */
.L_x_769:
[----:B------:R-:W-:Y:S05]  /*29a10*/  BSYNC B1 ;  /* 0x0000000000017941 */ /* 0x000fea0003800000 */
.L_x_768:
        /* <DEDUP_REMOVED lines=8> */
.L_x_771:
[----:B------:R-:W-:Y:S05]  /*29aa0*/  BSYNC B1 ;  /* 0x0000000000017941 */ /* 0x000fea0003800000 */
.L_x_770:
        /* <DEDUP_REMOVED lines=10> */
.L_x_773:
[----:B------:R-:W-:Y:S05]  /*29b50*/  BSYNC B1 ;  /* 0x0000000000017941 */ /* 0x000fea0003800000 */
.L_x_772:
        /* <DEDUP_REMOVED lines=8> */
.L_x_775:
[----:B------:R-:W-:Y:S05]  /*29be0*/  BSYNC B1 ;  /* 0x0000000000017941 */ /* 0x000fea0003800000 */
.L_x_774:
        /* <DEDUP_REMOVED lines=10> */
.L_x_777:
[----:B------:R-:W-:Y:S05]  /*29c90*/  BSYNC B1 ;  /* 0x0000000000017941 */ /* 0x000fea0003800000 */
.L_x_776:
        /* <DEDUP_REMOVED lines=8> */
.L_x_779:
[----:B------:R-:W-:Y:S05]  /*29d20*/  BSYNC B1 ;  /* 0x0000000000017941 */ /* 0x000fea0003800000 */
.L_x_778:
        /* <DEDUP_REMOVED lines=10> */
.L_x_781:
[----:B------:R-:W-:Y:S05]  /*29dd0*/  BSYNC B1 ;  /* 0x0000000000017941 */ /* 0x000fea0003800000 */
.L_x_780:
        /* <DEDUP_REMOVED lines=8> */
.L_x_783:
[----:B------:R-:W-:Y:S05]  /*29e60*/  BSYNC B1 ;  /* 0x0000000000017941 */ /* 0x000fea0003800000 */
.L_x_782:
        /* <DEDUP_REMOVED lines=10> */
.L_x_785:
[----:B------:R-:W-:Y:S05]  /*29f10*/  BSYNC B1 ;  /* 0x0000000000017941 */ /* 0x000fea0003800000 */
.L_x_784:
        /* <DEDUP_REMOVED lines=8> */
.L_x_787:
[----:B------:R-:W-:Y:S05]  /*29fa0*/  BSYNC B1 ;  /* 0x0000000000017941 */ /* 0x000fea0003800000 */
.L_x_786:
        /* <DEDUP_REMOVED lines=10> */
.L_x_789:
[----:B------:R-:W-:Y:S05]  /*2a050*/  BSYNC B1 ;  /* 0x0000000000017941 */ /* 0x000fea0003800000 */
.L_x_788:
        /* <DEDUP_REMOVED lines=8> */
.L_x_791:
[----:B------:R-:W-:Y:S05]  /*2a0e0*/  BSYNC B1 ;  /* 0x0000000000017941 */ /* 0x000fea0003800000 */
.L_x_790:
[----:B--2---:R-:W2:Y:S01]  /*2a0f0*/  LDL.LU R3, [R1+0x1e8] ;  /* 0x0001e80001037983 */ /* 0x004ea20000300800 */
[----:B------:R-:W-:Y:S01]  /*2a100*/  ISETP.LT.OR P4, PT, R0, 0x1f2, !P0 ;  /* 0x000001f20000780c */ /* 0x000fe20004781670 */
[----:B------:R-:W-:Y:S01]  /*2a110*/  BSSY B1, `(.L_x_792) ;  /* 0x0000009000017945 */ /* 0x000fe20003800000 */
[----:B--2---:R-:W-:-:S05]  /*2a120*/  @!P5 IMAD R3, R3, R17, R2 ;  /* 0x000000110303d224 */ /* 0x004fca00078e0202 */
[----:B------:R2:W-:Y:S01]  /*2a130*/  @!P5 STG.E.U8 desc[UR36][R10.64+0x1f0], R3 ;  /* 0x0001f0030a00d986 */ /* 0x0005e2000c101124 */
[C---:B------:R-:W-:Y:S02]  /*2a140*/  ISETP.LT.OR P5, PT, R0.reuse, 0x1f9, !P3 ;  /* 0x000001f90000780c */ /* 0x040fe40005fa1670 */
[----:B------:R-:W-:-:S03]  /*2a150*/  ISETP.LT.OR P3, PT, R0, 0x1fa, !P3 ;  /* 0x000001fa0000780c */ /* 0x000fc60005f61670 */
[----:B------:R-:W-:Y:S10]  /*2a160*/  @P4 BRA `(.L_x_793) ;  /* 0x00000000000c4947 */ /* 0x000ff40003800000 */
[----:B------:R-:W2:Y:S02]  /*2a170*/  LDG.E.U8 R16, desc[UR36][R20.64+0x1f1] ;  /* 0x0001f12414107981 */ /* 0x000ea4000c1e1100 */
[----:B--2---:R-:W-:-:S05]  /*2a180*/  PRMT R3, R16, 0x8880, RZ ;  /* 0x0000888010037816 */ /* 0x004fca00000000ff */
[----:B------:R-:W-:-:S07]  /*2a190*/  IMAD R2, R3, R18, RZ ;  /* 0x0000001203027224 */ /* 0x000fce00078e02ff */
.L_x_793:
[----:B------:R-:W-:Y:S05]  /*2a1a0*/  BSYNC B1 ;  /* 0x0000000000017941 */ /* 0x000fea0003800000 */
.L_x_792:
        /* <DEDUP_REMOVED lines=8> */
.L_x_795:
[----:B------:R-:W-:Y:S05]  /*2a230*/  BSYNC B1 ;  /* 0x0000000000017941 */ /* 0x000fea0003800000 */
.L_x_794:
        /* <DEDUP_REMOVED lines=8> */
.L_x_797:
[----:B------:R-:W-:Y:S05]  /*2a2c0*/  BSYNC B1 ;  /* 0x0000000000017941 */ /* 0x000fea0003800000 */
.L_x_796:
[----:B--2---:R-:W2:Y:S01]  /*2a2d0*/  LDL.LU R3, [R1+0x1f4] ;  /* 0x0001f40001037983 */ /* 0x004ea20000300800 */
        /* <DEDUP_REMOVED lines=11> */
.L_x_799:
[----:B------:R-:W-:Y:S05]  /*2a390*/  BSYNC B1 ;  /* 0x0000000000017941 */ /* 0x000fea0003800000 */
.L_x_798:
        /* <DEDUP_REMOVED lines=8> */
.L_x_801:
[----:B------:R-:W-:Y:S05]  /*2a420*/  BSYNC B1 ;  /* 0x0000000000017941 */ /* 0x000fea0003800000 */
.L_x_800:
        /* <DEDUP_REMOVED lines=8> */
.L_x_803:
[----:B------:R-:W-:Y:S05]  /*2a4b0*/  BSYNC B1 ;  /* 0x0000000000017941 */ /* 0x000fea0003800000 */
.L_x_802:
[----:B--2---:R-:W-:Y:S01]  /*2a4c0*/  @!P5 IMAD R3, R24, R17, R2 ;  /* 0x000000111803d224 */ /* 0x004fe200078e0202 */
[----:B------:R-:W-:Y:S04]  /*2a4d0*/  BSSY B1, `(.L_x_804) ;  /* 0x0000006000017945 */ /* 0x000fe80003800000 */
[----:B------:R2:W-:Y:S01]  /*2a4e0*/  @!P5 STG.E.U8 desc[UR36][R6.64+0x100], R3 ;  /* 0x000100030600d986 */ /* 0x0005e2000c101124 */
[----:B------:R-:W-:Y:S05]  /*2a4f0*/  @P3 BRA `(.L_x_805) ;  /* 0x00000000000c3947 */ /* 0x000fea0003800000 */
[----:B------:R-:W2:Y:S02]  /*2a500*/  LDG.E.U8 R16, desc[UR36][R14.64+0x101] ;  /* 0x000101240e107981 */ /* 0x000ea4000c1e1100 */
[----:B--2---:R-:W-:-:S05]  /*2a510*/  PRMT R3, R16, 0x8880, RZ ;  /* 0x0000888010037816 */ /* 0x004fca00000000ff */
[----:B------:R-:W-:-:S07]  /*2a520*/  IMAD R2, R3, R18, RZ ;  /* 0x0000001203027224 */ /* 0x000fce00078e02ff */
.L_x_805:
[----:B------:R-:W-:Y:S05]  /*2a530*/  BSYNC B1 ;  /* 0x0000000000017941 */ /* 0x000fea0003800000 */
.L_x_804:
[C---:B------:R-:W-:Y:S01]  /*2a540*/  ISETP.LT.OR P5, PT, R0.reuse, 0x101, !P2 ;  /* 0x000001010000780c */ /* 0x040fe200057a1670 */
[----:B------:R-:W-:Y:S01]  /*2a550*/  @!P3 IMAD R25, R25, R17, R2 ;  /* 0x000000111919b224 */ /* 0x000fe200078e0202 */
[----:B------:R-:W-:Y:S01]  /*2a560*/  BSSY B1, `(.L_x_806) ;  /* 0x0000009000017945 */ /* 0x000fe20003800000 */
[C---:B------:R-:W-:Y:S02]  /*2a570*/  ISETP.LT.OR P4, PT, R0.reuse, 0x102, !P2 ;  /* 0x000001020000780c */ /* 0x040fe40005781670 */
[C---:B------:R-:W-:Y:S01]  /*2a580*/  ISETP.LT.OR P0, PT, R0.reuse, 0x10a, !P1 ;  /* 0x0000010a0000780c */ /* 0x040fe20004f01670 */
[----:B------:R3:W-:Y:S01]  /*2a590*/  @!P3 STG.E.U8 desc[UR36][R6.64+0x101], R25 ;  /* 0x000101190600b986 */ /* 0x0007e2000c101124 */
[----:B------:R-:W-:-:S06]  /*2a5a0*/  ISETP.LT.OR P3, PT, R0, 0x109, !P1 ;  /* 0x000001090000780c */ /* 0x000fcc0004f61670 */
[----:B------:R-:W-:Y:S07]  /*2a5b0*/  @P5 BRA `(.L_x_807) ;  /* 0x00000000000c5947 */ /* 0x000fee0003800000 */
[----:B------:R-:W2:Y:S02]  /*2a5c0*/  LDG.E.U8 R16, desc[UR36][R12.64+0x100] ;  /* 0x000100240c107981 */ /* 0x000ea4000c1e1100 */
[----:B--2---:R-:W-:-:S05]  /*2a5d0*/  PRMT R3, R16, 0x8880, RZ ;  /* 0x0000888010037816 */ /* 0x004fca00000000ff */
[----:B------:R-:W-:-:S07]  /*2a5e0*/  IMAD R2, R3, R18, RZ ;  /* 0x0000001203027224 */ /* 0x000fce00078e02ff */
.L_x_807:
[----:B------:R-:W-:Y:S05]  /*2a5f0*/  BSYNC B1 ;  /* 0x0000000000017941 */ /* 0x000fea0003800000 */
.L_x_806:
[----:B--2---:R-:W-:Y:S01]  /*2a600*/  @!P5 IMAD R3, R26, R17, R2 ;  /* 0x000000111a03d224 */ /* 0x004fe200078e0202 */
[----:B------:R-:W-:Y:S04]  /*2a610*/  BSSY B1, `(.L_x_808) ;  /* 0x0000006000017945 */ /* 0x000fe80003800000 */
[----:B------:R2:W-:Y:S01]  /*2a620*/  @!P5 STG.E.U8 desc[UR36][R8.64+0x100], R3 ;  /* 0x000100030800d986 */ /* 0x0005e2000c101124 */
[----:B------:R-:W-:Y:S05]  /*2a630*/  @P4 BRA `(.L_x_809) ;  /* 0x00000000000c4947 */ /* 0x000fea0003800000 */
[----:B------:R-:W2:Y:S02]  /*2a640*/  LDG.E.U8 R16, desc[UR36][R12.64+0x101] ;  /* 0x000101240c107981 */ /* 0x000ea4000c1e1100 */
[----:B--2---:R-:W-:-:S05]  /*2a650*/  PRMT R3, R16, 0x8880, RZ ;  /* 0x0000888010037816 */ /* 0x004fca00000000ff */
[----:B------:R-:W-:-:S07]  /*2a660*/  IMAD R2, R3, R18, RZ ;  /* 0x0000001203027224 */ /* 0x000fce00078e02ff */
.L_x_809:
[----:B------:R-:W-:Y:S05]  /*2a670*/  BSYNC B1 ;  /* 0x0000000000017941 */ /* 0x000fea0003800000 */
.L_x_808:
[----:B------:R-:W-:Y:S01]  /*2a680*/  @!P4 IMAD R27, R27, R17, R2 ;  /* 0x000000111b1bc224 */ /* 0x000fe200078e0202 */
[----:B------:R-:W-:Y:S04]  /*2a690*/  BSSY B1, `(.L_x_810) ;  /* 0x0000006000017945 */ /* 0x000fe80003800000 */
[----:B------:R4:W-:Y:S01]  /*2a6a0*/  @!P4 STG.E.U8 desc[UR36][R8.64+0x101], R27 ;  /* 0x0001011b0800c986 */ /* 0x0009e2000c101124 */
[----:B------:R-:W-:Y:S05]  /*2a6b0*/  @P3 BRA `(.L_x_811) ;  /* 0x00000000000c3947 */ /* 0x000fea0003800000 */
[----:B------:R-:W2:Y:S02]  /*2a6c0*/  LDG.E.U8 R16, desc[UR36][R14.64+0x108] ;  /* 0x000108240e107981 */ /* 0x000ea4000c1e1100 */
[----:B--2---:R-:W-:-:S05]  /*2a6d0*/  PRMT R3, R16, 0x8880, RZ ;  /* 0x0000888010037816 */ /* 0x004fca00000000ff */
[----:B------:R-:W-:-:S07]  /*2a6e0*/  IMAD R2, R3, R18, RZ ;  /* 0x0000001203027224 */ /* 0x000fce00078e02ff */
.L_x_811:
[----:B------:R-:W-:Y:S05]  /*2a6f0*/  BSYNC B1 ;  /* 0x0000000000017941 */ /* 0x000fea0003800000 */
.L_x_810:
[----:B--2---:R-:W-:Y:S01]  /*2a700*/  @!P3 IMAD R3, R28, R17, R2 ;  /* 0x000000111c03b224 */ /* 0x004fe200078e0202 */
[----:B------:R-:W-:Y:S04]  /*2a710*/  BSSY B1, `(.L_x_812) ;  /* 0x0000006000017945 */ /* 0x000fe80003800000 */
[----:B------:R2:W-:Y:S01]  /*2a720*/  @!P3 STG.E.U8 desc[UR36][R6.64+0x108], R3 ;  /* 0x000108030600b986 */ /* 0x0005e2000c101124 */
[----:B------:R-:W-:Y:S05]  /*2a730*/  @P0 BRA `(.L_x_813) ;  /* 0x00000000000c0947 */ /* 0x000fea0003800000 */
[----:B------:R-:W2:Y:S02]  /*2a740*/  LDG.E.U8 R16, desc[UR36][R14.64+0x109] ;  /* 0x000109240e107981 */ /* 0x000ea4000c1e1100 */
[----:B--2---:R-:W-:-:S05]  /*2a750*/  PRMT R3, R16, 0x8880, RZ ;  /* 0x0000888010037816 */ /* 0x004fca00000000ff */
[----:B------:R-:W-:-:S07]  /*2a760*/  IMAD R2, R3, R18, RZ ;  /* 0x0000001203027224 */ /* 0x000fce00078e02ff */
.L_x_813:
[----:B------:R-:W-:Y:S05]  /*2a770*/  BSYNC B1 ;  /* 0x0000000000017941 */ /* 0x000fea0003800000 */
.L_x_812:
        /* <DEDUP_REMOVED lines=11> */
.L_x_815:
[----:B------:R-:W-:Y:S05]  /*2a830*/  BSYNC B1 ;  /* 0x0000000000017941 */ /* 0x000fea0003800000 */
.L_x_814:
[----:B--2---:R-:W-:Y:S01]  /*2a840*/  @!P4 IMAD R3, R30, R17, R2 ;  /* 0x000000111e03c224 */ /* 0x004fe200078e0202 */
[----:B------:R-:W-:Y:S04]  /*2a850*/  BSSY B1, `(.L_x_816) ;  /* 0x0000006000017945 */ /* 0x000fe80003800000 */
[----:B------:R2:W-:Y:S01]  /*2a860*/  @!P4 STG.E.U8 desc[UR36][R8.64+0x108], R3 ;  /* 0x000108030800c986 */ /* 0x0005e2000c101124 */
[----:B------:R-:W-:Y:S05]  /*2a870*/  @P3 BRA `(.L_x_817) ;  /* 0x00000000000c3947 */ /* 0x000fea0003800000 */
[----:B------:R-:W2:Y:S02]  /*2a880*/  LDG.E.U8 R16, desc[UR36][R12.64+0x109] ;  /* 0x000109240c107981 */ /* 0x000ea4000c1e1100 */
[----:B--2---:R-:W-:-:S05]  /*2a890*/  PRMT R3, R16, 0x8880, RZ ;  /* 0x0000888010037816 */ /* 0x004fca00000000ff */
[----:B------:R-:W-:-:S07]  /*2a8a0*/  IMAD R2, R3, R18, RZ ;  /* 0x0000001203027224 */ /* 0x000fce00078e02ff */
.L_x_817:
[----:B------:R-:W-:Y:S05]  /*2a8b0*/  BSYNC B1 ;  /* 0x0000000000017941 */ /* 0x000fea0003800000 */
.L_x_816:
[----:B------:R-:W-:Y:S01]  /*2a8c0*/  @!P3 IMAD R31, R31, R17, R2 ;  /* 0x000000111f1fb224 */ /* 0x000fe200078e0202 */
[----:B------:R-:W-:Y:S04]  /*2a8d0*/  BSSY B1, `(.L_x_818) ;  /* 0x0000006000017945 */ /* 0x000fe80003800000 */
[----:B------:R0:W-:Y:S01]  /*2a8e0*/  @!P3 STG.E.U8 desc[UR36][R8.64+0x109], R31 ;  /* 0x0001091f0800b986 */ /* 0x0001e2000c101124 */
[----:B------:R-:W-:Y:S05]  /*2a8f0*/  @P5 BRA `(.L_x_819) ;  /* 0x00000000000c5947 */ /* 0x000fea0003800000 */
[----:B------:R-:W2:Y:S02]  /*2a900*/  LDG.E.U8 R16, desc[UR36][R14.64+0x110] ;  /* 0x000110240e107981 */ /* 0x000ea4000c1e1100 */
[----:B--2---:R-:W-:-:S05]  /*2a910*/  PRMT R3, R16, 0x8880, RZ ;  /* 0x0000888010037816 */ /* 0x004fca00000000ff */
[----:B------:R-:W-:-:S07]  /*2a920*/  IMAD R2, R3, R18, RZ ;  /* 0x0000001203027224 */ /* 0x000fce00078e02ff */
.L_x_819:
[----:B------:R-:W-:Y:S05]  /*2a930*/  BSYNC B1 ;  /* 0x0000000000017941 */ /* 0x000fea0003800000 */
.L_x_818:
[----:B--2---:R-:W-:Y:S01]  /*2a940*/  @!P5 IMAD R3, R32, R17, R2 ;  /* 0x000000112003d224 */ /* 0x004fe200078e0202 */
[----:B------:R-:W-:Y:S04]  /*2a950*/  BSSY B1, `(.L_x_820) ;  /* 0x0000006000017945 */ /* 0x000fe80003800000 */
[----:B------:R2:W-:Y:S01]  /*2a960*/  @!P5 STG.E.U8 desc[UR36][R6.64+0x110], R3 ;  /* 0x000110030600d986 */ /* 0x0005e2000c101124 */
[----:B------:R-:W-:Y:S05]  /*2a970*/  @P0 BRA `(.L_x_821) ;  /* 0x00000000000c0947 */ /* 0x000fea0003800000 */
[----:B------:R-:W2:Y:S02]  /*2a980*/  LDG.E.U8 R16, desc[UR36][R14.64+0x111] ;  /* 0x000111240e107981 */ /* 0x000ea4000c1e1100 */
[----:B--2---:R-:W-:-:S05]  /*2a990*/  PRMT R3, R16, 0x8880, RZ ;  /* 0x0000888010037816 */ /* 0x004fca00000000ff */
[----:B------:R-:W-:-:S07]  /*2a9a0*/  IMAD R2, R3, R18, RZ ;  /* 0x0000001203027224 */ /* 0x000fce00078e02ff */
.L_x_821:
[----:B------:R-:W-:Y:S05]  /*2a9b0*/  BSYNC B1 ;  /* 0x0000000000017941 */ /* 0x000fea0003800000 */
.L_x_820:
        /* <DEDUP_REMOVED lines=11> */
.L_x_823:
[----:B------:R-:W-:Y:S05]  /*2aa70*/  BSYNC B1 ;  /* 0x0000000000017941 */ /* 0x000fea0003800000 */
.L_x_822:
[----:B--2---:R-:W-:Y:S01]  /*2aa80*/  @!P4 IMAD R3, R34, R17, R2 ;  /* 0x000000112203c224 */ /* 0x004fe200078e0202 */
[----:B------:R-:W-:Y:S04]  /*2aa90*/  BSSY B1, `(.L_x_824) ;  /* 0x0000006000017945 */ /* 0x000fe80003800000 */
[----:B------:R2:W-:Y:S01]  /*2aaa0*/  @!P4 STG.E.U8 desc[UR36][R8.64+0x110], R3 ;  /* 0x000110030800c986 */ /* 0x0005e2000c101124 */
[----:B------:R-:W-:Y:S05]  /*2aab0*/  @P3 BRA `(.L_x_825) ;  /* 0x00000000000c3947 */ /* 0x000fea0003800000 */
[----:B------:R-:W2:Y:S02]  /*2aac0*/  LDG.E.U8 R16, desc[UR36][R12.64+0x111] ;  /* 0x000111240c107981 */ /* 0x000ea4000c1e1100 */
[----:B--2---:R-:W-:-:S05]  /*2aad0*/  PRMT R3, R16, 0x8880, RZ ;  /* 0x0000888010037816 */ /* 0x004fca00000000ff */
[----:B------:R-:W-:-:S07]  /*2aae0*/  IMAD R2, R3, R18, RZ ;  /* 0x0000001203027224 */ /* 0x000fce00078e02ff */
.L_x_825:
[----:B------:R-:W-:Y:S05]  /*2aaf0*/  BSYNC B1 ;  /* 0x0000000000017941 */ /* 0x000fea0003800000 */
.L_x_824:
[----:B------:R-:W-:Y:S01]  /*2ab00*/  @!P3 IMAD R35, R35, R17, R2 ;  /* 0x000000112323b224 */ /* 0x000fe200078e0202 */
[----:B------:R-:W-:Y:S04]  /*2ab10*/  BSSY B1, `(.L_x_826) ;  /* 0x0000006000017945 */ /* 0x000fe80003800000 */
[----:B------:R0:W-:Y:S01]  /*2ab20*/  @!P3 STG.E.U8 desc[UR36][R8.64+0x111], R35 ;  /* 0x000111230800b986 */ /* 0x0001e2000c101124 */
[----:B------:R-:W-:Y:S05]  /*2ab30*/  @P5 BRA `(.L_x_827) ;  /* 0x00000000000c5947 */ /* 0x000fea0003800000 */
[----:B------:R-:W2:Y:S02]  /*2ab40*/  LDG.E.U8 R16, desc[UR36][R14.64+0x118] ;  /* 0x000118240e107981 */ /* 0x000ea4000c1e1100 */
[----:B--2---:R-:W-:-:S05]  /*2ab50*/  PRMT R3, R16, 0x8880, RZ ;  /* 0x0000888010037816 */ /* 0x004fca00000000ff */
[----:B------:R-:W-:-:S07]  /*2ab60*/  IMAD R2, R3, R18, RZ ;  /* 0x0000001203027224 */ /* 0x000fce00078e02ff */
.L_x_827:
[----:B------:R-:W-:Y:S05]  /*2ab70*/  BSYNC B1 ;  /* 0x0000000000017941 */ /* 0x000fea0003800000 */
.L_x_826:
[----:B--2---:R-:W-:Y:S01]  /*2ab80*/  @!P5 IMAD R3, R36, R17, R2 ;  /* 0x000000112403d224 */ /* 0x004fe200078e0202 */
[----:B------:R-:W-:Y:S04]  /*2ab90*/  BSSY B1, `(.L_x_828) ;  /* 0x0000006000017945 */ /* 0x000fe80003800000 */
[----:B------:R2:W-:Y:S01]  /*2aba0*/  @!P5 STG.E.U8 desc[UR36][R6.64+0x118], R3 ;  /* 0x000118030600d986 */ /* 0x0005e2000c101124 */
[----:B------:R-:W-:Y:S05]  /*2abb0*/  @P0 BRA `(.L_x_829) ;  /* 0x00000000000c0947 */ /* 0x000fea0003800000 */
[----:B------:R-:W2:Y:S02]  /*2abc0*/  LDG.E.U8 R16, desc[UR36][R14.64+0x119] ;  /* 0x000119240e107981 */ /* 0x000ea4000c1e1100 */
[----:B--2---:R-:W-:-:S05]  /*2abd0*/  PRMT R3, R16, 0x8880, RZ ;  /* 0x0000888010037816 */ /* 0x004fca00000000ff */
[----:B------:R-:W-:-:S07]  /*2abe0*/  IMAD R2, R3, R18, RZ ;  /* 0x0000001203027224 */ /* 0x000fce00078e02ff */
.L_x_829:
[----:B------:R-:W-:Y:S05]  /*2abf0*/  BSYNC B1 ;  /* 0x0000000000017941 */ /* 0x000fea0003800000 */
.L_x_828:
        /* <DEDUP_REMOVED lines=11> */
.L_x_831:
[----:B------:R-:W-:Y:S05]  /*2acb0*/  BSYNC B1 ;  /* 0x0000000000017941 */ /* 0x000fea0003800000 */
.L_x_830:
[----:B--2---:R-:W-:Y:S01]  /*2acc0*/  @!P4 IMAD R3, R38, R17, R2 ;  /* 0x000000112603c224 */ /* 0x004fe200078e0202 */
[----:B------:R-:W-:Y:S04]  /*2acd0*/  BSSY B1, `(.L_x_832) ;  /* 0x0000006000017945 */ /* 0x000fe80003800000 */
[----:B------:R2:W-:Y:S01]  /*2ace0*/  @!P4 STG.E.U8 desc[UR36][R8.64+0x118], R3 ;  /* 0x000118030800c986 */ /* 0x0005e2000c101124 */
[----:B------:R-:W-:Y:S05]  /*2acf0*/  @P3 BRA `(.L_x_833) ;  /* 0x00000000000c3947 */ /* 0x000fea0003800000 */
[----:B------:R-:W2:Y:S02]  /*2ad00*/  LDG.E.U8 R16, desc[UR36][R12.64+0x119] ;  /* 0x000119240c107981 */ /* 0x000ea4000c1e1100 */
[----:B--2---:R-:W-:-:S05]  /*2ad10*/  PRMT R3, R16, 0x8880, RZ ;  /* 0x0000888010037816 */ /* 0x004fca00000000ff */
[----:B------:R-:W-:-:S07]  /*2ad20*/  IMAD R2, R3, R18, RZ ;  /* 0x0000001203027224 */ /* 0x000fce00078e02ff */
.L_x_833:
[----:B------:R-:W-:Y:S05]  /*2ad30*/  BSYNC B1 ;  /* 0x0000000000017941 */ /* 0x000fea0003800000 */
.L_x_832:
[----:B------:R-:W-:Y:S01]  /*2ad40*/  @!P3 IMAD R39, R39, R17, R2 ;  /* 0x000000112727b224 */ /* 0x000fe200078e0202 */
[----:B------:R-:W-:Y:S04]  /*2ad50*/  BSSY B1, `(.L_x_834) ;  /* 0x0000006000017945 */ /* 0x000fe80003800000 */
[----:B------:R0:W-:Y:S01]  /*2ad60*/  @!P3 STG.E.U8 desc[UR36][R8.64+0x119], R39 ;  /* 0x000119270800b986 */ /* 0x0001e2000c101124 */
[----:B------:R-:W-:Y:S05]  /*2ad70*/  @P5 BRA `(.L_x_835) ;  /* 0x00000000000c5947 */ /* 0x000fea0003800000 */
[----:B------:R-:W2:Y:S02]  /*2ad80*/  LDG.E.U8 R16, desc[UR36][R14.64+0x120] ;  /* 0x000120240e107981 */ /* 0x000ea4000c1e1100 */
[----:B--2---:R-:W-:-:S05]  /*2ad90*/  PRMT R3, R16, 0x8880, RZ ;  /* 0x0000888010037816 */ /* 0x004fca00000000ff */
[----:B------:R-:W-:-:S07]  /*2ada0*/  IMAD R2, R3, R18, RZ ;  /* 0x0000001203027224 */ /* 0x000fce00078e02ff */
.L_x_835:
[----:B------:R-:W-:Y:S05]  /*2adb0*/  BSYNC B1 ;  /* 0x0000000000017941 */ /* 0x000fea0003800000 */
.L_x_834:
[----:B--2---:R-:W-:Y:S01]  /*2adc0*/  @!P5 IMAD R3, R40, R17, R2 ;  /* 0x000000112803d224 */ /* 0x004fe200078e0202 */
[----:B------:R-:W-:Y:S04]  /*2add0*/  BSSY B1, `(.L_x_836) ;  /* 0x0000006000017945 */ /* 0x000fe80003800000 */
[----:B------:R2:W-:Y:S01]  /*2ade0*/  @!P5 STG.E.U8 desc[UR36][R6.64+0x120], R3 ;  /* 0x000120030600d986 */ /* 0x0005e2000c101124 */
[----:B------:R-:W-:Y:S05]  /*2adf0*/  @P0 BRA `(.L_x_837) ;  /* 0x00000000000c0947 */ /* 0x000fea0003800000 */
[----:B------:R-:W2:Y:S02]  /*2ae00*/  LDG.E.U8 R16, desc[UR36][R14.64+0x121] ;  /* 0x000121240e107981 */ /* 0x000ea4000c1e1100 */
[----:B--2---:R-:W-:-:S05]  /*2ae10*/  PRMT R3, R16, 0x8880, RZ ;  /* 0x0000888010037816 */ /* 0x004fca00000000ff */
[----:B------:R-:W-:-:S07]  /*2ae20*/  IMAD R2, R3, R18, RZ ;  /* 0x0000001203027224 */ /* 0x000fce00078e02ff */
.L_x_837:
[----:B------:R-:W-:Y:S05]  /*2ae30*/  BSYNC B1 ;  /* 0x0000000000017941 */ /* 0x000fea0003800000 */
.L_x_836:
        /* <DEDUP_REMOVED lines=11> */
.L_x_839:
[----:B------:R-:W-:Y:S05]  /*2aef0*/  BSYNC B1 ;  /* 0x0000000000017941 */ /* 0x000fea0003800000 */
.L_x_838:
[----:B--2---:R-:W-:Y:S01]  /*2af00*/  @!P4 IMAD R3, R42, R17, R2 ;  /* 0x000000112a03c224 */ /* 0x004fe200078e0202 */
[----:B------:R-:W-:Y:S04]  /*2af10*/  BSSY B1, `(.L_x_840) ;  /* 0x0000006000017945 */ /* 0x000fe80003800000 */
[----:B------:R2:W-:Y:S01]  /*2af20*/  @!P4 STG.E.U8 desc[UR36][R8.64+0x120], R3 ;  /* 0x000120030800c986 */ /* 0x0005e2000c101124 */
[----:B------:R-:W-:Y:S05]  /*2af30*/  @P3 BRA `(.L_x_841) ;  /* 0x00000000000c3947 */ /* 0x000fea0003800000 */
[----:B------:R-:W2:Y:S02]  /*2af40*/  LDG.E.U8 R16, desc[UR36][R12.64+0x121] ;  /* 0x000121240c107981 */ /* 0x000ea4000c1e1100 */
[----:B--2---:R-:W-:-:S05]  /*2af50*/  PRMT R3, R16, 0x8880, RZ ;  /* 0x0000888010037816 */ /* 0x004fca00000000ff */
[----:B------:R-:W-:-:S07]  /*2af60*/  IMAD R2, R3, R18, RZ ;  /* 0x0000001203027224 */ /* 0x000fce00078e02ff */
.L_x_841:
[----:B------:R-:W-:Y:S05]  /*2af70*/  BSYNC B1 ;  /* 0x0000000000017941 */ /* 0x000fea0003800000 */
.L_x_840:
[----:B------:R-:W-:Y:S01]  /*2af80*/  @!P3 IMAD R43, R43, R17, R2 ;  /* 0x000000112b2bb224 */ /* 0x000fe200078e0202 */
[----:B------:R-:W-:Y:S04]  /*2af90*/  BSSY B1, `(.L_x_842) ;  /* 0x0000006000017945 */ /* 0x000fe80003800000 */
[----:B------:R0:W-:Y:S01]  /*2afa0*/  @!P3 STG.E.U8 desc[UR36][R8.64+0x121], R43 ;  /* 0x0001212b0800b986 */ /* 0x0001e2000c101124 */
[----:B------:R-:W-:Y:S05]  /*2afb0*/  @P5 BRA `(.L_x_843) ;  /* 0x00000000000c5947 */ /* 0x000fea0003800000 */
[----:B------:R-:W2:Y:S02]  /*2afc0*/  LDG.E.U8 R16, desc[UR36][R14.64+0x128] ;  /* 0x000128240e107981 */ /* 0x000ea4000c1e1100 */
[----:B--2---:R-:W-:-:S05]  /*2afd0*/  PRMT R3, R16, 0x8880, RZ ;  /* 0x0000888010037816 */ /* 0x004fca00000000ff */
[----:B------:R-:W-:-:S07]  /*2afe0*/  IMAD R2, R3, R18, RZ ;  /* 0x0000001203027224 */ /* 0x000fce00078e02ff */
.L_x_843:
[----:B------:R-:W-:Y:S05]  /*2aff0*/  BSYNC B1 ;  /* 0x0000000000017941 */ /* 0x000fea0003800000 */
.L_x_842:
[----:B--2---:R-:W-:Y:S01]  /*2b000*/  @!P5 IMAD R3, R44, R17, R2 ;  /* 0x000000112c03d224 */ /* 0x004fe200078e0202 */
[----:B------:R-:W-:Y:S04]  /*2b010*/  BSSY B1, `(.L_x_844) ;  /* 0x0000006000017945 */ /* 0x000fe80003800000 */
[----:B------:R2:W-:Y:S01]  /*2b020*/  @!P5 STG.E.U8 desc[UR36][R6.64+0x128], R3 ;  /* 0x000128030600d986 */ /* 0x0005e2000c101124 */
[----:B------:R-:W-:Y:S05]  /*2b030*/  @P0 BRA `(.L_x_845) ;  /* 0x00000000000c0947 */ /* 0x000fea0003800000 */
[----:B------:R-:W2:Y:S02]  /*2b040*/  LDG.E.U8 R16, desc[UR36][R14.64+0x129] ;  /* 0x000129240e107981 */ /* 0x000ea4000c1e1100 */
[----:B--2---:R-:W-:-:S05]  /*2b050*/  PRMT R3, R16, 0x8880, RZ ;  /* 0x0000888010037816 */ /* 0x004fca00000000ff */
[----:B------:R-:W-:-:S07]  /*2b060*/  IMAD R2, R3, R18, RZ ;  /* 0x0000001203027224 */ /* 0x000fce00078e02ff */
.L_x_845:
[----:B------:R-:W-:Y:S05]  /*2b070*/  BSYNC B1 ;  /* 0x0000000000017941 */ /* 0x000fea0003800000 */
.L_x_844:
        /* <DEDUP_REMOVED lines=11> */
.L_x_847:
[----:B------:R-:W-:Y:S05]  /*2b130*/  BSYNC B1 ;  /* 0x0000000000017941 */ /* 0x000fea0003800000 */
.L_x_846:
[----:B--2---:R-:W-:Y:S01]  /*2b140*/  @!P4 IMAD R3, R46, R17, R2 ;  /* 0x000000112e03c224 */ /* 0x004fe200078e0202 */
[----:B------:R-:W-:Y:S04]  /*2b150*/  BSSY B1, `(.L_x_848) ;  /* 0x0000006000017945 */ /* 0x000fe80003800000 */
[----:B------:R2:W-:Y:S01]  /*2b160*/  @!P4 STG.E.U8 desc[UR36][R8.64+0x128], R3 ;  /* 0x000128030800c986 */ /* 0x0005e2000c101124 */
[----:B------:R-:W-:Y:S05]  /*2b170*/  @P3 BRA `(.L_x_849) ;  /* 0x00000000000c3947 */ /* 0x000fea0003800000 */
[----:B------:R-:W2:Y:S02]  /*2b180*/  LDG.E.U8 R16, desc[UR36][R12.64+0x129] ;  /* 0x000129240c107981 */ /* 0x000ea4000c1e1100 */
[----:B--2---:R-:W-:-:S05]  /*2b190*/  PRMT R3, R16, 0x8880, RZ ;  /* 0x0000888010037816 */ /* 0x004fca00000000ff */
[----:B------:R-:W-:-:S07]  /*2b1a0*/  IMAD R2, R3, R18, RZ ;  /* 0x0000001203027224 */ /* 0x000fce00078e02ff */
.L_x_849:
[----:B------:R-:W-:Y:S05]  /*2b1b0*/  BSYNC B1 ;  /* 0x0000000000017941 */ /* 0x000fea0003800000 */
.L_x_848:
[----:B------:R-:W-:Y:S01]  /*2b1c0*/  @!P3 IMAD R47, R47, R17, R2 ;  /* 0x000000112f2fb224 */ /* 0x000fe200078e0202 */
[----:B------:R-:W-:Y:S04]  /*2b1d0*/  BSSY B1, `(.L_x_850) ;  /* 0x0000006000017945 */ /* 0x000fe80003800000 */
[----:B------:R0:W-:Y:S01]  /*2b1e0*/  @!P3 STG.E.U8 desc[UR36][R8.64+0x129], R47 ;  /* 0x0001292f0800b986 */ /* 0x0001e2000c101124 */
[----:B------:R-:W-:Y:S05]  /*2b1f0*/  @P5 BRA `(.L_x_851) ;  /* 0x00000000000c5947 */ /* 0x000fea0003800000 */
[----:B------:R-:W2:Y:S02]  /*2b200*/  LDG.E.U8 R16, desc[UR36][R14.64+0x130] ;  /* 0x000130240e107981 */ /* 0x000ea4000c1e1100 */
[----:B--2---:R-:W-:-:S05]  /*2b210*/  PRMT R3, R16, 0x8880, RZ ;  /* 0x0000888010037816 */ /* 0x004fca00000000ff */
[----:B------:R-:W-:-:S07]  /*2b220*/  IMAD R2, R3, R18, RZ ;  /* 0x0000001203027224 */ /* 0x000fce00078e02ff */
.L_x_851:
[----:B------:R-:W-:Y:S05]  /*2b230*/  BSYNC B1 ;  /* 0x0000000000017941 */ /* 0x000fea0003800000 */
.L_x_850:
[----:B--2---:R-:W-:Y:S01]  /*2b240*/  @!P5 IMAD R3, R48, R17, R2 ;  /* 0x000000113003d224 */ /* 0x004fe200078e0202 */
[----:B------:R-:W-:Y:S04]  /*2b250*/  BSSY B1, `(.L_x_852) ;  /* 0x0000006000017945 */ /* 0x000fe80003800000 */
[----:B------:R2:W-:Y:S01]  /*2b260*/  @!P5 STG.E.U8 desc[UR36][R6.64+0x130], R3 ;  /* 0x000130030600d986 */ /* 0x0005e2000c101124 */
[----:B------:R-:W-:Y:S05]  /*2b270*/  @P0 BRA `(.L_x_853) ;  /* 0x00000000000c0947 */ /* 0x000fea0003800000 */
[----:B------:R-:W2:Y:S02]  /*2b280*/  LDG.E.U8 R16, desc[UR36][R14.64+0x131] ;  /* 0x000131240e107981 */ /* 0x000ea4000c1e1100 */
[----:B--2---:R-:W-:-:S05]  /*2b290*/  PRMT R3, R16, 0x8880, RZ ;  /* 0x0000888010037816 */ /* 0x004fca00000000ff */
[----:B------:R-:W-:-:S07]  /*2b2a0*/  IMAD R2, R3, R18, RZ ;  /* 0x0000001203027224 */ /* 0x000fce00078e02ff */
.L_x_853:
[----:B------:R-:W-:Y:S05]  /*2b2b0*/  BSYNC B1 ;  /* 0x0000000000017941 */ /* 0x000fea0003800000 */
.L_x_852:
        /* <DEDUP_REMOVED lines=11> */
.L_x_855:
[----:B------:R-:W-:Y:S05]  /*2b370*/  BSYNC B1 ;  /* 0x0000000000017941 */ /* 0x000fea0003800000 */
.L_x_854:
[----:B--2---:R-:W-:Y:S01]  /*2b380*/  @!P4 IMAD R3, R50, R17, R2 ;  /* 0x000000113203c224 */ /* 0x004fe200078e0202 */
[----:B------:R-:W-:Y:S04]  /*2b390*/  BSSY B1, `(.L_x_856) ;  /* 0x0000006000017945 */ /* 0x000fe80003800000 */
[----:B------:R2:W-:Y:S01]  /*2b3a0*/  @!P4 STG.E.U8 desc[UR36][R8.64+0x130], R3 ;  /* 0x000130030800c986 */ /* 0x0005e2000c101124 */
[----:B------:R-:W-:Y:S05]  /*2b3b0*/  @P3 BRA `(.L_x_857) ;  /* 0x00000000000c3947 */ /* 0x000fea0003800000 */
[----:B------:R-:W2:Y:S02]  /*2b3c0*/  LDG.E.U8 R16, desc[UR36][R12.64+0x131] ;  /* 0x000131240c107981 */ /* 0x000ea4000c1e1100 */
[----:B--2---:R-:W-:-:S05]  /*2b3d0*/  PRMT R3, R16, 0x8880, RZ ;  /* 0x0000888010037816 */ /* 0x004fca00000000ff */
[----:B------:R-:W-:-:S07]  /*2b3e0*/  IMAD R2, R3, R18, RZ ;  /* 0x0000001203027224 */ /* 0x000fce00078e02ff */
.L_x_857:
[----:B------:R-:W-:Y:S05]  /*2b3f0*/  BSYNC B1 ;  /* 0x0000000000017941 */ /* 0x000fea0003800000 */
.L_x_856:
[----:B------:R-:W-:Y:S01]  /*2b400*/  @!P3 IMAD R51, R51, R17, R2 ;  /* 0x000000113333b224 */ /* 0x000fe200078e0202 */
[----:B------:R-:W-:Y:S04]  /*2b410*/  BSSY B1, `(.L_x_858) ;  /* 0x0000006000017945 */ /* 0x000fe80003800000 */
[----:B------:R0:W-:Y:S01]  /*2b420*/  @!P3 STG.E.U8 desc[UR36][R8.64+0x131], R51 ;  /* 0x000131330800b986 */ /* 0x0001e2000c101124 */
[----:B------:R-:W-:Y:S05]  /*2b430*/  @P5 BRA `(.L_x_859) ;  /* 0x00000000000c5947 */ /* 0x000fea0003800000 */
[----:B------:R-:W2:Y:S02]  /*2b440*/  LDG.E.U8 R16, desc[UR36][R14.64+0x138] ;  /* 0x000138240e107981 */ /* 0x000ea4000c1e1100 */
[----:B--2---:R-:W-:-:S05]  /*2b450*/  PRMT R3, R16, 0x8880, RZ ;  /* 0x0000888010037816 */ /* 0x004fca00000000ff */
[----:B------:R-:W-:-:S07]  /*2b460*/  IMAD R2, R3, R18, RZ ;  /* 0x0000001203027224 */ /* 0x000fce00078e02ff */
.L_x_859:
[----:B------:R-:W-:Y:S05]  /*2b470*/  BSYNC B1 ;  /* 0x0000000000017941 */ /* 0x000fea0003800000 */
.L_x_858:
[----:B--2---:R-:W-:Y:S01]  /*2b480*/  @!P5 IMAD R3, R52, R17, R2 ;  /* 0x000000113403d224 */ /* 0x004fe200078e0202 */
[----:B------:R-:W-:Y:S04]  /*2b490*/  BSSY B1, `(.L_x_860) ;  /* 0x0000006000017945 */ /* 0x000fe80003800000 */
[----:B------:R2:W-:Y:S01]  /*2b4a0*/  @!P5 STG.E.U8 desc[UR36][R6.64+0x138], R3 ;  /* 0x000138030600d986 */ /* 0x0005e2000c101124 */
[----:B------:R-:W-:Y:S05]  /*2b4b0*/  @P0 BRA `(.L_x_861) ;  /* 0x00000000000c0947 */ /* 0x000fea0003800000 */
[----:B------:R-:W2:Y:S02]  /*2b4c0*/  LDG.E.U8 R16, desc[UR36][R14.64+0x139] ;  /* 0x000139240e107981 */ /* 0x000ea4000c1e1100 */
[----:B--2---:R-:W-:-:S05]  /*2b4d0*/  PRMT R3, R16, 0x8880, RZ ;  /* 0x0000888010037816 */ /* 0x004fca00000000ff */
[----:B------:R-:W-:-:S07]  /*2b4e0*/  IMAD R2, R3, R18, RZ ;  /* 0x0000001203027224 */ /* 0x000fce00078e02ff */
.L_x_861:
[----:B------:R-:W-:Y:S05]  /*2b4f0*/  BSYNC B1 ;  /* 0x0000000000017941 */ /* 0x000fea0003800000 */
.L_x_860:
        /* <DEDUP_REMOVED lines=11> */
.L_x_863:
[----:B------:R-:W-:Y:S05]  /*2b5b0*/  BSYNC B1 ;  /* 0x0000000000017941 */ /* 0x000fea0003800000 */
.L_x_862:
[----:B--2---:R-:W-:Y:S01]  /*2b5c0*/  @!P4 IMAD R3, R54, R17, R2 ;  /* 0x000000113603c224 */ /* 0x004fe200078e0202 */
[----:B------:R-:W-:Y:S04]  /*2b5d0*/  BSSY B1, `(.L_x_864) ;  /* 0x0000006000017945 */ /* 0x000fe80003800000 */
[----:B------:R2:W-:Y:S01]  /*2b5e0*/  @!P4 STG.E.U8 desc[UR36][R8.64+0x138], R3 ;  /* 0x000138030800c986 */ /* 0x0005e2000c101124 */
[----:B------:R-:W-:Y:S05]  /*2b5f0*/  @P3 BRA `(.L_x_865) ;  /* 0x00000000000c3947 */ /* 0x000fea0003800000 */
[----:B------:R-:W2:Y:S02]  /*2b600*/  LDG.E.U8 R16, desc[UR36][R12.64+0x139] ;  /* 0x000139240c107981 */ /* 0x000ea4000c1e1100 */
[----:B--2---:R-:W-:-:S05]  /*2b610*/  PRMT R3, R16, 0x8880, RZ ;  /* 0x0000888010037816 */ /* 0x004fca00000000ff */
[----:B------:R-:W-:-:S07]  /*2b620*/  IMAD R2, R3, R18, RZ ;  /* 0x0000001203027224 */ /* 0x000fce00078e02ff */
.L_x_865:
[----:B------:R-:W-:Y:S05]  /*2b630*/  BSYNC B1 ;  /* 0x0000000000017941 */ /* 0x000fea0003800000 */
.L_x_864:
[----:B------:R-:W-:Y:S01]  /*2b640*/  @!P3 IMAD R55, R55, R17, R2 ;  /* 0x000000113737b224 */ /* 0x000fe200078e0202 */
[----:B------:R-:W-:Y:S04]  /*2b650*/  BSSY B1, `(.L_x_866) ;  /* 0x0000006000017945 */ /* 0x000fe80003800000 */
[----:B------:R0:W-:Y:S01]  /*2b660*/  @!P3 STG.E.U8 desc[UR36][R8.64+0x139], R55 ;  /* 0x000139370800b986 */ /* 0x0001e2000c101124 */
[----:B------:R-:W-:Y:S05]  /*2b670*/  @P5 BRA `(.L_x_867) ;  /* 0x00000000000c5947 */ /* 0x000fea0003800000 */
[----:B------:R-:W2:Y:S02]  /*2b680*/  LDG.E.U8 R16, desc[UR36][R14.64+0x140] ;  /* 0x000140240e107981 */ /* 0x000ea4000c1e1100 */
[----:B--2---:R-:W-:-:S05]  /*2b690*/  PRMT R3, R16, 0x8880, RZ ;  /* 0x0000888010037816 */ /* 0x004fca00000000ff */
[----:B------:R-:W-:-:S07]  /*2b6a0*/  IMAD R2, R3, R18, RZ ;  /* 0x0000001203027224 */ /* 0x000fce00078e02ff */
.L_x_867:
[----:B------:R-:W-:Y:S05]  /*2b6b0*/  BSYNC B1 ;  /* 0x0000000000017941 */ /* 0x000fea0003800000 */
.L_x_866:
[----:B--2---:R-:W-:Y:S01]  /*2b6c0*/  @!P5 IMAD R3, R56, R17, R2 ;  /* 0x000000113803d224 */ /* 0x004fe200078e0202 */
[----:B------:R-:W-:Y:S04]  /*2b6d0*/  BSSY B1, `(.L_x_868) ;  /* 0x0000006000017945 */ /* 0x000fe80003800000 */
[----:B------:R2:W-:Y:S01]  /*2b6e0*/  @!P5 STG.E.U8 desc[UR36][R6.64+0x140], R3 ;  /* 0x000140030600d986 */ /* 0x0005e2000c101124 */
[----:B------:R-:W-:Y:S05]  /*2b6f0*/  @P0 BRA `(.L_x_869) ;  /* 0x00000000000c0947 */ /* 0x000fea0003800000 */
[----:B------:R-:W2:Y:S02]  /*2b700*/  LDG.E.U8 R16, desc[UR36][R14.64+0x141] ;  /* 0x000141240e107981 */ /* 0x000ea4000c1e1100 */
[----:B--2---:R-:W-:-:S05]  /*2b710*/  PRMT R3, R16, 0x8880, RZ ;  /* 0x0000888010037816 */ /* 0x004fca00000000ff */
[----:B------:R-:W-:-:S07]  /*2b720*/  IMAD R2, R3, R18, RZ ;  /* 0x0000001203027224 */ /* 0x000fce00078e02ff */
.L_x_869:
[----:B------:R-:W-:Y:S05]  /*2b730*/  BSYNC B1 ;  /* 0x0000000000017941 */ /* 0x000fea0003800000 */
.L_x_868:
        /* <DEDUP_REMOVED lines=11> */
.L_x_871:
[----:B------:R-:W-:Y:S05]  /*2b7f0*/  BSYNC B1 ;  /* 0x0000000000017941 */ /* 0x000fea0003800000 */
.L_x_870:
[----:B--2---:R-:W-:Y:S01]  /*2b800*/  @!P4 IMAD R3, R58, R17, R2 ;  /* 0x000000113a03c224 */ /* 0x004fe200078e0202 */
[----:B------:R-:W-:Y:S04]  /*2b810*/  BSSY B1, `(.L_x_872) ;  /* 0x0000006000017945 */ /* 0x000fe80003800000 */
[----:B------:R2:W-:Y:S01]  /*2b820*/  @!P4 STG.E.U8 desc[UR36][R8.64+0x140], R3 ;  /* 0x000140030800c986 */ /* 0x0005e2000c101124 */
[----:B------:R-:W-:Y:S05]  /*2b830*/  @P3 BRA `(.L_x_873) ;  /* 0x00000000000c3947 */ /* 0x000fea0003800000 */
[----:B------:R-:W2:Y:S02]  /*2b840*/  LDG.E.U8 R16, desc[UR36][R12.64+0x141] ;  /* 0x000141240c107981 */ /* 0x000ea4000c1e1100 */
[----:B--2---:R-:W-:-:S05]  /*2b850*/  PRMT R3, R16, 0x8880, RZ ;  /* 0x0000888010037816 */ /* 0x004fca00000000ff */
[----:B------:R-:W-:-:S07]  /*2b860*/  IMAD R2, R3, R18, RZ ;  /* 0x0000001203027224 */ /* 0x000fce00078e02ff */
.L_x_873:
[----:B------:R-:W-:Y:S05]  /*2b870*/  BSYNC B1 ;  /* 0x0000000000017941 */ /* 0x000fea0003800000 */
.L_x_872:
[----:B------:R-:W-:Y:S01]  /*2b880*/  @!P3 IMAD R59, R59, R17, R2 ;  /* 0x000000113b3bb224 */ /* 0x000fe200078e0202 */
[----:B------:R-:W-:Y:S04]  /*2b890*/  BSSY B1, `(.L_x_874) ;  /* 0x0000006000017945 */ /* 0x000fe80003800000 */
[----:B------:R0:W-:Y:S01]  /*2b8a0*/  @!P3 STG.E.U8 desc[UR36][R8.64+0x141], R59 ;  /* 0x0001413b0800b986 */ /* 0x0001e2000c101124 */
[----:B------:R-:W-:Y:S05]  /*2b8b0*/  @P5 BRA `(.L_x_875) ;  /* 0x00000000000c5947 */ /* 0x000fea0003800000 */
[----:B------:R-:W2:Y:S02]  /*2b8c0*/  LDG.E.U8 R16, desc[UR36][R14.64+0x148] ;  /* 0x000148240e107981 */ /* 0x000ea4000c1e1100 */
[----:B--2---:R-:W-:-:S05]  /*2b8d0*/  PRMT R3, R16, 0x8880, RZ ;  /* 0x0000888010037816 */ /* 0x004fca00000000ff */
[----:B------:R-:W-:-:S07]  /*2b8e0*/  IMAD R2, R3, R18, RZ ;  /* 0x0000001203027224 */ /* 0x000fce00078e02ff */
.L_x_875:
[----:B------:R-:W-:Y:S05]  /*2b8f0*/  BSYNC B1 ;  /* 0x0000000000017941 */ /* 0x000fea0003800000 */
.L_x_874:
[----:B--2---:R-:W-:Y:S01]  /*2b900*/  @!P5 IMAD R3, R60, R17, R2 ;  /* 0x000000113c03d224 */ /* 0x004fe200078e0202 */
[----:B------:R-:W-:Y:S04]  /*2b910*/  BSSY B1, `(.L_x_876) ;  /* 0x0000006000017945 */ /* 0x000fe80003800000 */
[----:B------:R2:W-:Y:S01]  /*2b920*/  @!P5 STG.E.U8 desc[UR36][R6.64+0x148], R3 ;  /* 0x000148030600d986 */ /* 0x0005e2000c101124 */
[----:B------:R-:W-:Y:S05]  /*2b930*/  @P0 BRA `(.L_x_877) ;  /* 0x00000000000c0947 */ /* 0x000fea0003800000 */
[----:B------:R-:W2:Y:S02]  /*2b940*/  LDG.E.U8 R16, desc[UR36][R14.64+0x149] ;  /* 0x000149240e107981 */ /* 0x000ea4000c1e1100 */
[----:B--2---:R-:W-:-:S05]  /*2b950*/  PRMT R3, R16, 0x8880, RZ ;  /* 0x0000888010037816 */ /* 0x004fca00000000ff */
[----:B------:R-:W-:-:S07]  /*2b960*/  IMAD R2, R3, R18, RZ ;  /* 0x0000001203027224 */ /* 0x000fce00078e02ff */
.L_x_877:
[----:B------:R-:W-:Y:S05]  /*2b970*/  BSYNC B1 ;  /* 0x0000000000017941 */ /* 0x000fea0003800000 */
.L_x_876:
        /* <DEDUP_REMOVED lines=11> */
.L_x_879:
[----:B------:R-:W-:Y:S05]  /*2ba30*/  BSYNC B1 ;  /* 0x0000000000017941 */ /* 0x000fea0003800000 */
.L_x_878:
[----:B--2---:R-:W-:Y:S01]  /*2ba40*/  @!P4 IMAD R3, R62, R17, R2 ;  /* 0x000000113e03c224 */ /* 0x004fe200078e0202 */
[----:B------:R-:W-:Y:S04]  /*2ba50*/  BSSY B1, `(.L_x_880) ;  /* 0x0000006000017945 */ /* 0x000fe80003800000 */
[----:B------:R2:W-:Y:S01]  /*2ba60*/  @!P4 STG.E.U8 desc[UR36][R8.64+0x148], R3 ;  /* 0x000148030800c986 */ /* 0x0005e2000c101124 */
[----:B------:R-:W-:Y:S05]  /*2ba70*/  @P3 BRA `(.L_x_881) ;  /* 0x00000000000c3947 */ /* 0x000fea0003800000 */
[----:B------:R-:W2:Y:S02]  /*2ba80*/  LDG.E.U8 R16, desc[UR36][R12.64+0x149] ;  /* 0x000149240c107981 */ /* 0x000ea4000c1e1100 */
[----:B--2---:R-:W-:-:S05]  /*2ba90*/  PRMT R3, R16, 0x8880, RZ ;  /* 0x0000888010037816 */ /* 0x004fca00000000ff */
[----:B------:R-:W-:-:S07]  /*2baa0*/  IMAD R2, R3, R18, RZ ;  /* 0x0000001203027224 */ /* 0x000fce00078e02ff */
.L_x_881:
[----:B------:R-:W-:Y:S05]  /*2bab0*/  BSYNC B1 ;  /* 0x0000000000017941 */ /* 0x000fea0003800000 */
.L_x_880:
[----:B------:R-:W-:Y:S01]  /*2bac0*/  @!P3 IMAD R63, R63, R17, R2 ;  /* 0x000000113f3fb224 */ /* 0x000fe200078e0202 */
[----:B------:R-:W-:Y:S04]  /*2bad0*/  BSSY B1, `(.L_x_882) ;  /* 0x0000006000017945 */ /* 0x000fe80003800000 */
[----:B------:R0:W-:Y:S01]  /*2bae0*/  @!P3 STG.E.U8 desc[UR36][R8.64+0x149], R63 ;  /* 0x0001493f0800b986 */ /* 0x0001e2000c101124 */
[----:B------:R-:W-:Y:S05]  /*2baf0*/  @P5 BRA `(.L_x_883) ;  /* 0x00000000000c5947 */ /* 0x000fea0003800000 */
[----:B------:R-:W2:Y:S02]  /*2bb00*/  LDG.E.U8 R16, desc[UR36][R14.64+0x150] ;  /* 0x000150240e107981 */ /* 0x000ea4000c1e1100 */
[----:B--2---:R-:W-:-:S05]  /*2bb10*/  PRMT R3, R16, 0x8880, RZ ;  /* 0x0000888010037816 */ /* 0x004fca00000000ff */
[----:B------:R-:W-:-:S07]  /*2bb20*/  IMAD R2, R3, R18, RZ ;  /* 0x0000001203027224 */ /* 0x000fce00078e02ff */
.L_x_883:
[----:B------:R-:W-:Y:S05]  /*2bb30*/  BSYNC B1 ;  /* 0x0000000000017941 */ /* 0x000fea0003800000 */
.L_x_882:
[----:B--2---:R-:W-:Y:S01]  /*2bb40*/  @!P5 IMAD R3, R64, R17, R2 ;  /* 0x000000114003d224 */ /* 0x004fe200078e0202 */
[----:B------:R-:W-:Y:S04]  /*2bb50*/  BSSY B1, `(.L_x_884) ;  /* 0x0000006000017945 */ /* 0x000fe80003800000 */
[----:B------:R2:W-:Y:S01]  /*2bb60*/  @!P5 STG.E.U8 desc[UR36][R6.64+0x150], R3 ;  /* 0x000150030600d986 */ /* 0x0005e2000c101124 */
[----:B------:R-:W-:Y:S05]  /*2bb70*/  @P0 BRA `(.L_x_885) ;  /* 0x00000000000c0947 */ /* 0x000fea0003800000 */
[----:B------:R-:W2:Y:S02]  /*2bb80*/  LDG.E.U8 R16, desc[UR36][R14.64+0x151] ;  /* 0x000151240e107981 */ /* 0x000ea4000c1e1100 */
[----:B--2---:R-:W-:-:S05]  /*2bb90*/  PRMT R3, R16, 0x8880, RZ ;  /* 0x0000888010037816 */ /* 0x004fca00000000ff */
[----:B------:R-:W-:-:S07]  /*2bba0*/  IMAD R2, R3, R18, RZ ;  /* 0x0000001203027224 */ /* 0x000fce00078e02ff */
.L_x_885:
[----:B------:R-:W-:Y:S05]  /*2bbb0*/  BSYNC B1 ;  /* 0x0000000000017941 */ /* 0x000fea0003800000 */
.L_x_884:
        /* <DEDUP_REMOVED lines=11> */
.L_x_887:
[----:B------:R-:W-:Y:S05]  /*2bc70*/  BSYNC B1 ;  /* 0x0000000000017941 */ /* 0x000fea0003800000 */
.L_x_886:
[----:B--2---:R-:W-:Y:S01]  /*2bc80*/  @!P4 IMAD R3, R66, R17, R2 ;  /* 0x000000114203c224 */ /* 0x004fe200078e0202 */
[----:B------:R-:W-:Y:S04]  /*2bc90*/  BSSY B1, `(.L_x_888) ;  /* 0x0000006000017945 */ /* 0x000fe80003800000 */
[----:B------:R2:W-:Y:S01]  /*2bca0*/  @!P4 STG.E.U8 desc[UR36][R8.64+0x150], R3 ;  /* 0x000150030800c986 */ /* 0x0005e2000c101124 */
[----:B------:R-:W-:Y:S05]  /*2bcb0*/  @P3 BRA `(.L_x_889) ;  /* 0x00000000000c3947 */ /* 0x000fea0003800000 */
[----:B------:R-:W2:Y:S02]  /*2bcc0*/  LDG.E.U8 R16, desc[UR36][R12.64+0x151] ;  /* 0x000151240c107981 */ /* 0x000ea4000c1e1100 */
[----:B--2---:R-:W-:-:S05]  /*2bcd0*/  PRMT R3, R16, 0x8880, RZ ;  /* 0x0000888010037816 */ /* 0x004fca00000000ff */
[----:B------:R-:W-:-:S07]  /*2bce0*/  IMAD R2, R3, R18, RZ ;  /* 0x0000001203027224 */ /* 0x000fce00078e02ff */
.L_x_889:
[----:B------:R-:W-:Y:S05]  /*2bcf0*/  BSYNC B1 ;  /* 0x0000000000017941 */ /* 0x000fea0003800000 */
.L_x_888:
[----:B------:R-:W-:Y:S01]  /*2bd00*/  @!P3 IMAD R67, R67, R17, R2 ;  /* 0x000000114343b224 */ /* 0x000fe200078e0202 */
[----:B------:R-:W-:Y:S04]  /*2bd10*/  BSSY B1, `(.L_x_890) ;  /* 0x0000006000017945 */ /* 0x000fe80003800000 */
[----:B------:R0:W-:Y:S01]  /*2bd20*/  @!P3 STG.E.U8 desc[UR36][R8.64+0x151], R67 ;  /* 0x000151430800b986 */ /* 0x0001e2000c101124 */
[----:B------:R-:W-:Y:S05]  /*2bd30*/  @P5 BRA `(.L_x_891) ;  /* 0x00000000000c5947 */ /* 0x000fea0003800000 */
[----:B------:R-:W2:Y:S02]  /*2bd40*/  LDG.E.U8 R16, desc[UR36][R14.64+0x158] ;  /* 0x000158240e107981 */ /* 0x000ea4000c1e1100 */
[----:B--2---:R-:W-:-:S05]  /*2bd50*/  PRMT R3, R16, 0x8880, RZ ;  /* 0x0000888010037816 */ /* 0x004fca00000000ff */
[----:B------:R-:W-:-:S07]  /*2bd60*/  IMAD R2, R3, R18, RZ ;  /* 0x0000001203027224 */ /* 0x000fce00078e02ff */
.L_x_891:
[----:B------:R-:W-:Y:S05]  /*2bd70*/  BSYNC B1 ;  /* 0x0000000000017941 */ /* 0x000fea0003800000 */
.L_x_890:
[----:B--2---:R-:W-:Y:S01]  /*2bd80*/  @!P5 IMAD R3, R68, R17, R2 ;  /* 0x000000114403d224 */ /* 0x004fe200078e0202 */
[----:B------:R-:W-:Y:S04]  /*2bd90*/  BSSY B1, `(.L_x_892) ;  /* 0x0000006000017945 */ /* 0x000fe80003800000 */
[----:B------:R2:W-:Y:S01]  /*2bda0*/  @!P5 STG.E.U8 desc[UR36][R6.64+0x158], R3 ;  /* 0x000158030600d986 */ /* 0x0005e2000c101124 */
[----:B------:R-:W-:Y:S05]  /*2bdb0*/  @P0 BRA `(.L_x_893) ;  /* 0x00000000000c0947 */ /* 0x000fea0003800000 */
[----:B------:R-:W2:Y:S02]  /*2bdc0*/  LDG.E.U8 R16, desc[UR36][R14.64+0x159] ;  /* 0x000159240e107981 */ /* 0x000ea4000c1e1100 */
[----:B--2---:R-:W-:-:S05]  /*2bdd0*/  PRMT R3, R16, 0x8880, RZ ;  /* 0x0000888010037816 */ /* 0x004fca00000000ff */
[----:B------:R-:W-:-:S07]  /*2bde0*/  IMAD R2, R3, R18, RZ ;  /* 0x0000001203027224 */ /* 0x000fce00078e02ff */
.L_x_893:
[----:B------:R-:W-:Y:S05]  /*2bdf0*/  BSYNC B1 ;  /* 0x0000000000017941 */ /* 0x000fea0003800000 */
.L_x_892:
        /* <DEDUP_REMOVED lines=11> */
.L_x_895:
[----:B------:R-:W-:Y:S05]  /*2beb0*/  BSYNC B1 ;  /* 0x0000000000017941 */ /* 0x000fea0003800000 */
.L_x_894:
[----:B--2---:R-:W-:Y:S01]  /*2bec0*/  @!P4 IMAD R3, R70, R17, R2 ;  /* 0x000000114603c224 */ /* 0x004fe200078e0202 */
[----:B------:R-:W-:Y:S04]  /*2bed0*/  BSSY B1, `(.L_x_896) ;  /* 0x0000006000017945 */ /* 0x000fe80003800000 */
[----:B------:R2:W-:Y:S01]  /*2bee0*/  @!P4 STG.E.U8 desc[UR36][R8.64+0x158], R3 ;  /* 0x000158030800c986 */ /* 0x0005e2000c101124 */
[----:B------:R-:W-:Y:S05]  /*2bef0*/  @P3 BRA `(.L_x_897) ;  /* 0x00000000000c3947 */ /* 0x000fea0003800000 */
[----:B------:R-:W2:Y:S02]  /*2bf00*/  LDG.E.U8 R16, desc[UR36][R12.64+0x159] ;  /* 0x000159240c107981 */ /* 0x000ea4000c1e1100 */
[----:B--2---:R-:W-:-:S05]  /*2bf10*/  PRMT R3, R16, 0x8880, RZ ;  /* 0x0000888010037816 */ /* 0x004fca00000000ff */
[----:B------:R-:W-:-:S07]  /*2bf20*/  IMAD R2, R3, R18, RZ ;  /* 0x0000001203027224 */ /* 0x000fce00078e02ff */
.L_x_897:
[----:B------:R-:W-:Y:S05]  /*2bf30*/  BSYNC B1 ;  /* 0x0000000000017941 */ /* 0x000fea0003800000 */
.L_x_896:
[----:B------:R-:W-:Y:S01]  /*2bf40*/  @!P3 IMAD R71, R71, R17, R2 ;  /* 0x000000114747b224 */ /* 0x000fe200078e0202 */
[----:B------:R-:W-:Y:S04]  /*2bf50*/  BSSY B1, `(.L_x_898) ;  /* 0x0000006000017945 */ /* 0x000fe80003800000 */
[----:B------:R0:W-:Y:S01]  /*2bf60*/  @!P3 STG.E.U8 desc[UR36][R8.64+0x159], R71 ;  /* 0x000159470800b986 */ /* 0x0001e2000c101124 */
[----:B------:R-:W-:Y:S05]  /*2bf70*/  @P5 BRA `(.L_x_899) ;  /* 0x00000000000c5947 */ /* 0x000fea0003800000 */
[----:B------:R-:W2:Y:S02]  /*2bf80*/  LDG.E.U8 R16, desc[UR36][R14.64+0x160] ;  /* 0x000160240e107981 */ /* 0x000ea4000c1e1100 */
[----:B--2---:R-:W-:-:S05]  /*2bf90*/  PRMT R3, R16, 0x8880, RZ ;  /* 0x0000888010037816 */ /* 0x004fca00000000ff */
[----:B------:R-:W-:-:S07]  /*2bfa0*/  IMAD R2, R3, R18, RZ ;  /* 0x0000001203027224 */ /* 0x000fce00078e02ff */
.L_x_899:
[----:B------:R-:W-:Y:S05]  /*2bfb0*/  BSYNC B1 ;  /* 0x0000000000017941 */ /* 0x000fea0003800000 */
.L_x_898:
[----:B--2---:R-:W-:Y:S01]  /*2bfc0*/  @!P5 IMAD R3, R72, R17, R2 ;  /* 0x000000114803d224 */ /* 0x004fe200078e0202 */
[----:B------:R-:W-:Y:S04]  /*2bfd0*/  BSSY B1, `(.L_x_900) ;  /* 0x0000006000017945 */ /* 0x000fe80003800000 */
[----:B------:R2:W-:Y:S01]  /*2bfe0*/  @!P5 STG.E.U8 desc[UR36][R6.64+0x160], R3 ;  /* 0x000160030600d986 */ /* 0x0005e2000c101124 */
[----:B------:R-:W-:Y:S05]  /*2bff0*/  @P0 BRA `(.L_x_901) ;  /* 0x00000000000c0947 */ /* 0x000fea0003800000 */
[----:B------:R-:W2:Y:S02]  /*2c000*/  LDG.E.U8 R16, desc[UR36][R14.64+0x161] ;  /* 0x000161240e107981 */ /* 0x000ea4000c1e1100 */
[----:B--2---:R-:W-:-:S05]  /*2c010*/  PRMT R3, R16, 0x8880, RZ ;  /* 0x0000888010037816 */ /* 0x004fca00000000ff */
[----:B------:R-:W-:-:S07]  /*2c020*/  IMAD R2, R3, R18, RZ ;  /* 0x0000001203027224 */ /* 0x000fce00078e02ff */
.L_x_901:
[----:B------:R-:W-:Y:S05]  /*2c030*/  BSYNC B1 ;  /* 0x0000000000017941 */ /* 0x000fea0003800000 */
.L_x_900:
        /* <DEDUP_REMOVED lines=11> */
.L_x_903:
[----:B------:R-:W-:Y:S05]  /*2c0f0*/  BSYNC B1 ;  /* 0x0000000000017941 */ /* 0x000fea0003800000 */
.L_x_902:
[----:B--2---:R-:W-:Y:S01]  /*2c100*/  @!P4 IMAD R3, R74, R17, R2 ;  /* 0x000000114a03c224 */ /* 0x004fe200078e0202 */
[----:B------:R-:W-:Y:S04]  /*2c110*/  BSSY B1, `(.L_x_904) ;  /* 0x0000006000017945 */ /* 0x000fe80003800000 */
[----:B------:R2:W-:Y:S01]  /*2c120*/  @!P4 STG.E.U8 desc[UR36][R8.64+0x160], R3 ;  /* 0x000160030800c986 */ /* 0x0005e2000c101124 */
[----:B------:R-:W-:Y:S05]  /*2c130*/  @P3 BRA `(.L_x_905) ;  /* 0x00000000000c3947 */ /* 0x000fea0003800000 */
[----:B------:R-:W2:Y:S02]  /*2c140*/  LDG.E.U8 R16, desc[UR36][R12.64+0x161] ;  /* 0x000161240c107981 */ /* 0x000ea4000c1e1100 */
[----:B--2---:R-:W-:-:S05]  /*2c150*/  PRMT R3, R16, 0x8880, RZ ;  /* 0x0000888010037816 */ /* 0x004fca00000000ff */
[----:B------:R-:W-:-:S07]  /*2c160*/  IMAD R2, R3, R18, RZ ;  /* 0x0000001203027224 */ /* 0x000fce00078e02ff */
.L_x_905:
[----:B------:R-:W-:Y:S05]  /*2c170*/  BSYNC B1 ;  /* 0x0000000000017941 */ /* 0x000fea0003800000 */
.L_x_904:
[----:B------:R-:W-:Y:S01]  /*2c180*/  @!P3 IMAD R75, R75, R17, R2 ;  /* 0x000000114b4bb224 */ /* 0x000fe200078e0202 */
[----:B------:R-:W-:Y:S04]  /*2c190*/  BSSY B1, `(.L_x_906) ;  /* 0x0000006000017945 */ /* 0x000fe80003800000 */
[----:B------:R0:W-:Y:S01]  /*2c1a0*/  @!P3 STG.E.U8 desc[UR36][R8.64+0x161], R75 ;  /* 0x0001614b0800b986 */ /* 0x0001e2000c101124 */
[----:B------:R-:W-:Y:S05]  /*2c1b0*/  @P5 BRA `(.L_x_907) ;  /* 0x00000000000c5947 */ /* 0x000fea0003800000 */
[----:B------:R-:W2:Y:S02]  /*2c1c0*/  LDG.E.U8 R16, desc[UR36][R14.64+0x168] ;  /* 0x000168240e107981 */ /* 0x000ea4000c1e1100 */
[----:B--2---:R-:W-:-:S05]  /*2c1d0*/  PRMT R3, R16, 0x8880, RZ ;  /* 0x0000888010037816 */ /* 0x004fca00000000ff */
[----:B------:R-:W-:-:S07]  /*2c1e0*/  IMAD R2, R3, R18, RZ ;  /* 0x0000001203027224 */ /* 0x000fce00078e02ff */
.L_x_907:
[----:B------:R-:W-:Y:S05]  /*2c1f0*/  BSYNC B1 ;  /* 0x0000000000017941 */ /* 0x000fea0003800000 */
.L_x_906:
[----:B--2---:R-:W-:Y:S01]  /*2c200*/  @!P5 IMAD R3, R76, R17, R2 ;  /* 0x000000114c03d224 */ /* 0x004fe200078e0202 */
[----:B------:R-:W-:Y:S04]  /*2c210*/  BSSY B1, `(.L_x_908) ;  /* 0x0000006000017945 */ /* 0x000fe80003800000 */
[----:B------:R2:W-:Y:S01]  /*2c220*/  @!P5 STG.E.U8 desc[UR36][R6.64+0x168], R3 ;  /* 0x000168030600d986 */ /* 0x0005e2000c101124 */
[----:B------:R-:W-:Y:S05]  /*2c230*/  @P0 BRA `(.L_x_909) ;  /* 0x00000000000c0947 */ /* 0x000fea0003800000 */
[----:B------:R-:W2:Y:S02]  /*2c240*/  LDG.E.U8 R16, desc[UR36][R14.64+0x169] ;  /* 0x000169240e107981 */ /* 0x000ea4000c1e1100 */
[----:B--2---:R-:W-:-:S05]  /*2c250*/  PRMT R3, R16, 0x8880, RZ ;  /* 0x0000888010037816 */ /* 0x004fca00000000ff */
[----:B------:R-:W-:-:S07]  /*2c260*/  IMAD R2, R3, R18, RZ ;  /* 0x0000001203027224 */ /* 0x000fce00078e02ff */
.L_x_909:
[----:B------:R-:W-:Y:S05]  /*2c270*/  BSYNC B1 ;  /* 0x0000000000017941 */ /* 0x000fea0003800000 */
.L_x_908:
        /* <DEDUP_REMOVED lines=11> */
.L_x_911:
[----:B------:R-:W-:Y:S05]  /*2c330*/  BSYNC B1 ;  /* 0x0000000000017941 */ /* 0x000fea0003800000 */
.L_x_910:
[----:B--2---:R-:W-:Y:S01]  /*2c340*/  @!P4 IMAD R3, R78, R17, R2 ;  /* 0x000000114e03c224 */ /* 0x004fe200078e0202 */
[----:B------:R-:W-:Y:S04]  /*2c350*/  BSSY B1, `(.L_x_912) ;  /* 0x0000006000017945 */ /* 0x000fe80003800000 */
[----:B------:R2:W-:Y:S01]  /*2c360*/  @!P4 STG.E.U8 desc[UR36][R8.64+0x168], R3 ;  /* 0x000168030800c986 */ /* 0x0005e2000c101124 */
[----:B------:R-:W-:Y:S05]  /*2c370*/  @P3 BRA `(.L_x_913) ;  /* 0x00000000000c3947 */ /* 0x000fea0003800000 */
[----:B------:R-:W2:Y:S02]  /*2c380*/  LDG.E.U8 R16, desc[UR36][R12.64+0x169] ;  /* 0x000169240c107981 */ /* 0x000ea4000c1e1100 */
[----:B--2---:R-:W-:-:S05]  /*2c390*/  PRMT R3, R16, 0x8880, RZ ;  /* 0x0000888010037816 */ /* 0x004fca00000000ff */
[----:B------:R-:W-:-:S07]  /*2c3a0*/  IMAD R2, R3, R18, RZ ;  /* 0x0000001203027224 */ /* 0x000fce00078e02ff */
.L_x_913:
[----:B------:R-:W-:Y:S05]  /*2c3b0*/  BSYNC B1 ;  /* 0x0000000000017941 */ /* 0x000fea0003800000 */
.L_x_912:
[----:B------:R-:W-:Y:S01]  /*2c3c0*/  @!P3 IMAD R79, R79, R17, R2 ;  /* 0x000000114f4fb224 */ /* 0x000fe200078e0202 */
[----:B------:R-:W-:Y:S04]  /*2c3d0*/  BSSY B1, `(.L_x_914) ;  /* 0x0000006000017945 */ /* 0x000fe80003800000 */
[----:B------:R0:W-:Y:S01]  /*2c3e0*/  @!P3 STG.E.U8 desc[UR36][R8.64+0x169], R79 ;  /* 0x0001694f0800b986 */ /* 0x0001e2000c101124 */
[----:B------:R-:W-:Y:S05]  /*2c3f0*/  @P5 BRA `(.L_x_915) ;  /* 0x00000000000c5947 */ /* 0x000fea0003800000 */
[----:B------:R-:W2:Y:S02]  /*2c400*/  LDG.E.U8 R16, desc[UR36][R14.64+0x170] ;  /* 0x000170240e107981 */ /* 0x000ea4000c1e1100 */
[----:B--2---:R-:W-:-:S05]  /*2c410*/  PRMT R3, R16, 0x8880, RZ ;  /* 0x0000888010037816 */ /* 0x004fca00000000ff */
[----:B------:R-:W-:-:S07]  /*2c420*/  IMAD R2, R3, R18, RZ ;  /* 0x0000001203027224 */ /* 0x000fce00078e02ff */
.L_x_915:
[----:B------:R-:W-:Y:S05]  /*2c430*/  BSYNC B1 ;  /* 0x0000000000017941 */ /* 0x000fea0003800000 */
.L_x_914:
[----:B--2---:R-:W-:Y:S01]  /*2c440*/  @!P5 IMAD R3, R80, R17, R2 ;  /* 0x000000115003d224 */ /* 0x004fe200078e0202 */
[----:B------:R-:W-:Y:S04]  /*2c450*/  BSSY B1, `(.L_x_916) ;  /* 0x0000006000017945 */ /* 0x000fe80003800000 */
[----:B------:R2:W-:Y:S01]  /*2c460*/  @!P5 STG.E.U8 desc[UR36][R6.64+0x170], R3 ;  /* 0x000170030600d986 */ /* 0x0005e2000c101124 */
[----:B------:R-:W-:Y:S05]  /*2c470*/  @P0 BRA `(.L_x_917) ;  /* 0x00000000000c0947 */ /* 0x000fea0003800000 */
[----:B------:R-:W2:Y:S02]  /*2c480*/  LDG.E.U8 R16, desc[UR36][R14.64+0x171] ;  /* 0x000171240e107981 */ /* 0x000ea4000c1e1100 */
[----:B--2---:R-:W-:-:S05]  /*2c490*/  PRMT R3, R16, 0x8880, RZ ;  /* 0x0000888010037816 */ /* 0x004fca00000000ff */
[----:B------:R-:W-:-:S07]  /*2c4a0*/  IMAD R2, R3, R18, RZ ;  /* 0x0000001203027224 */ /* 0x000fce00078e02ff */
.L_x_917:
[----:B------:R-:W-:Y:S05]  /*2c4b0*/  BSYNC B1 ;  /* 0x0000000000017941 */ /* 0x000fea0003800000 */
.L_x_916:
        /* <DEDUP_REMOVED lines=11> */
.L_x_919:
[----:B------:R-:W-:Y:S05]  /*2c570*/  BSYNC B1 ;  /* 0x0000000000017941 */ /* 0x000fea0003800000 */
.L_x_918:
[----:B--2---:R-:W-:Y:S01]  /*2c580*/  @!P4 IMAD R3, R82, R17, R2 ;  /* 0x000000115203c224 */ /* 0x004fe200078e0202 */
[----:B------:R-:W-:Y:S04]  /*2c590*/  BSSY B1, `(.L_x_920) ;  /* 0x0000006000017945 */ /* 0x000fe80003800000 */
[----:B------:R2:W-:Y:S01]  /*2c5a0*/  @!P4 STG.E.U8 desc[UR36][R8.64+0x170], R3 ;  /* 0x000170030800c986 */ /* 0x0005e2000c101124 */
[----:B------:R-:W-:Y:S05]  /*2c5b0*/  @P3 BRA `(.L_x_921) ;  /* 0x00000000000c3947 */ /* 0x000fea0003800000 */
[----:B------:R-:W2:Y:S02]  /*2c5c0*/  LDG.E.U8 R16, desc[UR36][R12.64+0x171] ;  /* 0x000171240c107981 */ /* 0x000ea4000c1e1100 */
[----:B--2---:R-:W-:-:S05]  /*2c5d0*/  PRMT R3, R16, 0x8880, RZ ;  /* 0x0000888010037816 */ /* 0x004fca00000000ff */
[----:B------:R-:W-:-:S07]  /*2c5e0*/  IMAD R2, R3, R18, RZ ;  /* 0x0000001203027224 */ /* 0x000fce00078e02ff */
.L_x_921:
[----:B------:R-:W-:Y:S05]  /*2c5f0*/  BSYNC B1 ;  /* 0x0000000000017941 */ /* 0x000fea0003800000 */
.L_x_920:
[----:B------:R-:W-:Y:S01]  /*2c600*/  @!P3 IMAD R83, R83, R17, R2 ;  /* 0x000000115353b224 */ /* 0x000fe200078e0202 */
[----:B------:R-:W-:Y:S04]  /*2c610*/  BSSY B1, `(.L_x_922) ;  /* 0x0000006000017945 */ /* 0x000fe80003800000 */
[----:B------:R0:W-:Y:S01]  /*2c620*/  @!P3 STG.E.U8 desc[UR36][R8.64+0x171], R83 ;  /* 0x000171530800b986 */ /* 0x0001e2000c101124 */
[----:B------:R-:W-:Y:S05]  /*2c630*/  @P5 BRA `(.L_x_923) ;  /* 0x00000000000c5947 */ /* 0x000fea0003800000 */
[----:B------:R-:W2:Y:S02]  /*2c640*/  LDG.E.U8 R16, desc[UR36][R14.64+0x178] ;  /* 0x000178240e107981 */ /* 0x000ea4000c1e1100 */
[----:B--2---:R-:W-:-:S05]  /*2c650*/  PRMT R3, R16, 0x8880, RZ ;  /* 0x0000888010037816 */ /* 0x004fca00000000ff */
[----:B------:R-:W-:-:S07]  /*2c660*/  IMAD R2, R3, R18, RZ ;  /* 0x0000001203027224 */ /* 0x000fce00078e02ff */
.L_x_923:
[----:B------:R-:W-:Y:S05]  /*2c670*/  BSYNC B1 ;  /* 0x0000000000017941 */ /* 0x000fea0003800000 */
.L_x_922:
[----:B--2---:R-:W-:Y:S01]  /*2c680*/  @!P5 IMAD R3, R84, R17, R2 ;  /* 0x000000115403d224 */ /* 0x004fe200078e0202 */
[----:B------:R-:W-:Y:S04]  /*2c690*/  BSSY B1, `(.L_x_924) ;  /* 0x0000006000017945 */ /* 0x000fe80003800000 */
[----:B------:R2:W-:Y:S01]  /*2c6a0*/  @!P5 STG.E.U8 desc[UR36][R6.64+0x178], R3 ;  /* 0x000178030600d986 */ /* 0x0005e2000c101124 */
[----:B------:R-:W-:Y:S05]  /*2c6b0*/  @P0 BRA `(.L_x_925) ;  /* 0x00000000000c0947 */ /* 0x000fea0003800000 */
[----:B------:R-:W2:Y:S02]  /*2c6c0*/  LDG.E.U8 R16, desc[UR36][R14.64+0x179] ;  /* 0x000179240e107981 */ /* 0x000ea4000c1e1100 */
[----:B--2---:R-:W-:-:S05]  /*2c6d0*/  PRMT R3, R16, 0x8880, RZ ;  /* 0x0000888010037816 */ /* 0x004fca00000000ff */
[----:B------:R-:W-:-:S07]  /*2c6e0*/  IMAD R2, R3, R18, RZ ;  /* 0x0000001203027224 */ /* 0x000fce00078e02ff */
.L_x_925:
[----:B------:R-:W-:Y:S05]  /*2c6f0*/  BSYNC B1 ;  /* 0x0000000000017941 */ /* 0x000fea0003800000 */
.L_x_924:
        /* <DEDUP_REMOVED lines=11> */
.L_x_927:
[----:B------:R-:W-:Y:S05]  /*2c7b0*/  BSYNC B1 ;  /* 0x0000000000017941 */ /* 0x000fea0003800000 */
.L_x_926:
[----:B--2---:R-:W-:Y:S01]  /*2c7c0*/  @!P4 IMAD R3, R86, R17, R2 ;  /* 0x000000115603c224 */ /* 0x004fe200078e0202 */
[----:B------:R-:W-:Y:S04]  /*2c7d0*/  BSSY B1, `(.L_x_928) ;  /* 0x0000006000017945 */ /* 0x000fe80003800000 */
[----:B------:R2:W-:Y:S01]  /*2c7e0*/  @!P4 STG.E.U8 desc[UR36][R8.64+0x178], R3 ;  /* 0x000178030800c986 */ /* 0x0005e2000c101124 */
[----:B------:R-:W-:Y:S05]  /*2c7f0*/  @P3 BRA `(.L_x_929) ;  /* 0x00000000000c3947 */ /* 0x000fea0003800000 */
[----:B------:R-:W2:Y:S02]  /*2c800*/  LDG.E.U8 R16, desc[UR36][R12.64+0x179] ;  /* 0x000179240c107981 */ /* 0x000ea4000c1e1100 */
[----:B--2---:R-:W-:-:S05]  /*2c810*/  PRMT R3, R16, 0x8880, RZ ;  /* 0x0000888010037816 */ /* 0x004fca00000000ff */
[----:B------:R-:W-:-:S07]  /*2c820*/  IMAD R2, R3, R18, RZ ;  /* 0x0000001203027224 */ /* 0x000fce00078e02ff */
.L_x_929:
[----:B------:R-:W-:Y:S05]  /*2c830*/  BSYNC B1 ;  /* 0x0000000000017941 */ /* 0x000fea0003800000 */
.L_x_928:
[----:B------:R-:W-:Y:S01]  /*2c840*/  @!P3 IMAD R87, R87, R17, R2 ;  /* 0x000000115757b224 */ /* 0x000fe200078e0202 */
[----:B------:R-:W-:Y:S04]  /*2c850*/  BSSY B1, `(.L_x_930) ;  /* 0x0000006000017945 */ /* 0x000fe80003800000 */
[----:B------:R0:W-:Y:S01]  /*2c860*/  @!P3 STG.E.U8 desc[UR36][R8.64+0x179], R87 ;  /* 0x000179570800b986 */ /* 0x0001e2000c101124 */
[----:B------:R-:W-:Y:S05]  /*2c870*/  @P5 BRA `(.L_x_931) ;  /* 0x00000000000c5947 */ /* 0x000fea0003800000 */
[----:B------:R-:W2:Y:S02]  /*2c880*/  LDG.E.U8 R16, desc[UR36][R14.64+0x180] ;  /* 0x000180240e107981 */ /* 0x000ea4000c1e1100 */
[----:B--2---:R-:W-:-:S05]  /*2c890*/  PRMT R3, R16, 0x8880, RZ ;  /* 0x0000888010037816 */ /* 0x004fca00000000ff */
[----:B------:R-:W-:-:S07]  /*2c8a0*/  IMAD R2, R3, R18, RZ ;  /* 0x0000001203027224 */ /* 0x000fce00078e02ff */
.L_x_931:
[----:B------:R-:W-:Y:S05]  /*2c8b0*/  BSYNC B1 ;  /* 0x0000000000017941 */ /* 0x000fea0003800000 */
.L_x_930:
[----:B--2---:R-:W-:Y:S01]  /*2c8c0*/  @!P5 IMAD R3, R88, R17, R2 ;  /* 0x000000115803d224 */ /* 0x004fe200078e0202 */
[----:B------:R-:W-:Y:S04]  /*2c8d0*/  BSSY B1, `(.L_x_932) ;  /* 0x0000006000017945 */ /* 0x000fe80003800000 */
[----:B------:R2:W-:Y:S01]  /*2c8e0*/  @!P5 STG.E.U8 desc[UR36][R6.64+0x180], R3 ;  /* 0x000180030600d986 */ /* 0x0005e2000c101124 */
[----:B------:R-:W-:Y:S05]  /*2c8f0*/  @P0 BRA `(.L_x_933) ;  /* 0x00000000000c0947 */ /* 0x000fea0003800000 */
[----:B------:R-:W2:Y:S02]  /*2c900*/  LDG.E.U8 R16, desc[UR36][R14.64+0x181] ;  /* 0x000181240e107981 */ /* 0x000ea4000c1e1100 */
[----:B--2---:R-:W-:-:S05]  /*2c910*/  PRMT R3, R16, 0x8880, RZ ;  /* 0x0000888010037816 */ /* 0x004fca00000000ff */
[----:B------:R-:W-:-:S07]  /*2c920*/  IMAD R2, R3, R18, RZ ;  /* 0x0000001203027224 */ /* 0x000fce00078e02ff */
.L_x_933:
[----:B------:R-:W-:Y:S05]  /*2c930*/  BSYNC B1 ;  /* 0x0000000000017941 */ /* 0x000fea0003800000 */
.L_x_932:
        /* <DEDUP_REMOVED lines=11> */
.L_x_935:
[----:B------:R-:W-:Y:S05]  /*2c9f0*/  BSYNC B1 ;  /* 0x0000000000017941 */ /* 0x000fea0003800000 */
.L_x_934:
[----:B--2---:R-:W-:Y:S01]  /*2ca00*/  @!P4 IMAD R3, R90, R17, R2 ;  /* 0x000000115a03c224 */ /* 0x004fe200078e0202 */
[----:B------:R-:W-:Y:S04]  /*2ca10*/  BSSY B1, `(.L_x_936) ;  /* 0x0000006000017945 */ /* 0x000fe80003800000 */
[----:B------:R2:W-:Y:S01]  /*2ca20*/  @!P4 STG.E.U8 desc[UR36][R8.64+0x180], R3 ;  /* 0x000180030800c986 */ /* 0x0005e2000c101124 */
[----:B------:R-:W-:Y:S05]  /*2ca30*/  @P3 BRA `(.L_x_937) ;  /* 0x00000000000c3947 */ /* 0x000fea0003800000 */
[----:B------:R-:W2:Y:S02]  /*2ca40*/  LDG.E.U8 R16, desc[UR36][R12.64+0x181] ;  /* 0x000181240c107981 */ /* 0x000ea4000c1e1100 */
[----:B--2---:R-:W-:-:S05]  /*2ca50*/  PRMT R3, R16, 0x8880, RZ ;  /* 0x0000888010037816 */ /* 0x004fca00000000ff */
[----:B------:R-:W-:-:S07]  /*2ca60*/  IMAD R2, R3, R18, RZ ;  /* 0x0000001203027224 */ /* 0x000fce00078e02ff */
.L_x_937:
[----:B------:R-:W-:Y:S05]  /*2ca70*/  BSYNC B1 ;  /* 0x0000000000017941 */ /* 0x000fea0003800000 */
.L_x_936:
[----:B------:R-:W-:Y:S01]  /*2ca80*/  @!P3 IMAD R91, R91, R17, R2 ;  /* 0x000000115b5bb224 */ /* 0x000fe200078e0202 */
[----:B------:R-:W-:Y:S04]  /*2ca90*/  BSSY B1, `(.L_x_938) ;  /* 0x0000006000017945 */ /* 0x000fe80003800000 */
[----:B------:R0:W-:Y:S01]  /*2caa0*/  @!P3 STG.E.U8 desc[UR36][R8.64+0x181], R91 ;  /* 0x0001815b0800b986 */ /* 0x0001e2000c101124 */
[----:B------:R-:W-:Y:S05]  /*2cab0*/  @P5 BRA `(.L_x_939) ;  /* 0x00000000000c5947 */ /* 0x000fea0003800000 */
[----:B------:R-:W2:Y:S02]  /*2cac0*/  LDG.E.U8 R16, desc[UR36][R14.64+0x188] ;  /* 0x000188240e107981 */ /* 0x000ea4000c1e1100 */
[----:B--2---:R-:W-:-:S05]  /*2cad0*/  PRMT R3, R16, 0x8880, RZ ;  /* 0x0000888010037816 */ /* 0x004fca00000000ff */
[----:B------:R-:W-:-:S07]  /*2cae0*/  IMAD R2, R3, R18, RZ ;  /* 0x0000001203027224 */ /* 0x000fce00078e02ff */
.L_x_939:
[----:B------:R-:W-:Y:S05]  /*2caf0*/  BSYNC B1 ;  /* 0x0000000000017941 */ /* 0x000fea0003800000 */
.L_x_938:
[----:B--2---:R-:W-:Y:S01]  /*2cb00*/  @!P5 IMAD R3, R92, R17, R2 ;  /* 0x000000115c03d224 */ /* 0x004fe200078e0202 */
[----:B------:R-:W-:Y:S04]  /*2cb10*/  BSSY B1, `(.L_x_940) ;  /* 0x0000006000017945 */ /* 0x000fe80003800000 */
[----:B------:R2:W-:Y:S01]  /*2cb20*/  @!P5 STG.E.U8 desc[UR36][R6.64+0x188], R3 ;  /* 0x000188030600d986 */ /* 0x0005e2000c101124 */
[----:B------:R-:W-:Y:S05]  /*2cb30*/  @P0 BRA `(.L_x_941) ;  /* 0x00000000000c0947 */ /* 0x000fea0003800000 */
[----:B------:R-:W2:Y:S02]  /*2cb40*/  LDG.E.U8 R16, desc[UR36][R14.64+0x189] ;  /* 0x000189240e107981 */ /* 0x000ea4000c1e1100 */
[----:B--2---:R-:W-:-:S05]  /*2cb50*/  PRMT R3, R16, 0x8880, RZ ;  /* 0x0000888010037816 */ /* 0x004fca00000000ff */
[----:B------:R-:W-:-:S07]  /*2cb60*/  IMAD R2, R3, R18, RZ ;  /* 0x0000001203027224 */ /* 0x000fce00078e02ff */
.L_x_941:
[----:B------:R-:W-:Y:S05]  /*2cb70*/  BSYNC B1 ;  /* 0x0000000000017941 */ /* 0x000fea0003800000 */
.L_x_940:
        /* <DEDUP_REMOVED lines=11> */
.L_x_943:
[----:B------:R-:W-:Y:S05]  /*2cc30*/  BSYNC B1 ;  /* 0x0000000000017941 */ /* 0x000fea0003800000 */
.L_x_942:
[----:B--2---:R-:W-:Y:S01]  /*2cc40*/  @!P4 IMAD R3, R94, R17, R2 ;  /* 0x000000115e03c224 */ /* 0x004fe200078e0202 */
[----:B------:R-:W-:Y:S04]  /*2cc50*/  BSSY B1, `(.L_x_944) ;  /* 0x0000006000017945 */ /* 0x000fe80003800000 */
[----:B------:R2:W-:Y:S01]  /*2cc60*/  @!P4 STG.E.U8 desc[UR36][R8.64+0x188], R3 ;  /* 0x000188030800c986 */ /* 0x0005e2000c101124 */
[----:B------:R-:W-:Y:S05]  /*2cc70*/  @P3 BRA `(.L_x_945) ;  /* 0x00000000000c3947 */ /* 0x000fea0003800000 */
[----:B------:R-:W2:Y:S02]  /*2cc80*/  LDG.E.U8 R16, desc[UR36][R12.64+0x189] ;  /* 0x000189240c107981 */ /* 0x000ea4000c1e1100 */
[----:B--2---:R-:W-:-:S05]  /*2cc90*/  PRMT R3, R16, 0x8880, RZ ;  /* 0x0000888010037816 */ /* 0x004fca00000000ff */
[----:B------:R-:W-:-:S07]  /*2cca0*/  IMAD R2, R3, R18, RZ ;  /* 0x0000001203027224 */ /* 0x000fce00078e02ff */
.L_x_945:
[----:B------:R-:W-:Y:S05]  /*2ccb0*/  BSYNC B1 ;  /* 0x0000000000017941 */ /* 0x000fea0003800000 */
.L_x_944:
[----:B------:R-:W-:Y:S01]  /*2ccc0*/  @!P3 IMAD R95, R95, R17, R2 ;  /* 0x000000115f5fb224 */ /* 0x000fe200078e0202 */
[----:B------:R-:W-:Y:S04]  /*2ccd0*/  BSSY B1, `(.L_x_946) ;  /* 0x0000006000017945 */ /* 0x000fe80003800000 */
[----:B------:R0:W-:Y:S01]  /*2cce0*/  @!P3 STG.E.U8 desc[UR36][R8.64+0x189], R95 ;  /* 0x0001895f0800b986 */ /* 0x0001e2000c101124 */
[----:B------:R-:W-:Y:S05]  /*2ccf0*/  @P5 BRA `(.L_x_947) ;  /* 0x00000000000c5947 */ /* 0x000fea0003800000 */
[----:B------:R-:W2:Y:S02]  /*2cd00*/  LDG.E.U8 R16, desc[UR36][R14.64+0x190] ;  /* 0x000190240e107981 */ /* 0x000ea4000c1e1100 */
[----:B--2---:R-:W-:-:S05]  /*2cd10*/  PRMT R3, R16, 0x8880, RZ ;  /* 0x0000888010037816 */ /* 0x004fca00000000ff */
[----:B------:R-:W-:-:S07]  /*2cd20*/  IMAD R2, R3, R18, RZ ;  /* 0x0000001203027224 */ /* 0x000fce00078e02ff */
.L_x_947:
[----:B------:R-:W-:Y:S05]  /*2cd30*/  BSYNC B1 ;  /* 0x0000000000017941 */ /* 0x000fea0003800000 */
.L_x_946:
[----:B--2---:R-:W-:Y:S01]  /*2cd40*/  @!P5 IMAD R3, R96, R17, R2 ;  /* 0x000000116003d224 */ /* 0x004fe200078e0202 */
[----:B------:R-:W-:Y:S04]  /*2cd50*/  BSSY B1, `(.L_x_948) ;  /* 0x0000006000017945 */ /* 0x000fe80003800000 */
[----:B------:R2:W-:Y:S01]  /*2cd60*/  @!P5 STG.E.U8 desc[UR36][R6.64+0x190], R3 ;  /* 0x000190030600d986 */ /* 0x0005e2000c101124 */
[----:B------:R-:W-:Y:S05]  /*2cd70*/  @P0 BRA `(.L_x_949) ;  /* 0x00000000000c0947 */ /* 0x000fea0003800000 */
[----:B------:R-:W2:Y:S02]  /*2cd80*/  LDG.E.U8 R16, desc[UR36][R14.64+0x191] ;  /* 0x000191240e107981 */ /* 0x000ea4000c1e1100 */
[----:B--2---:R-:W-:-:S05]  /*2cd90*/  PRMT R3, R16, 0x8880, RZ ;  /* 0x0000888010037816 */ /* 0x004fca00000000ff */
[----:B------:R-:W-:-:S07]  /*2cda0*/  IMAD R2, R3, R18, RZ ;  /* 0x0000001203027224 */ /* 0x000fce00078e02ff */
.L_x_949:
[----:B------:R-:W-:Y:S05]  /*2cdb0*/  BSYNC B1 ;  /* 0x0000000000017941 */ /* 0x000fea0003800000 */
.L_x_948:
        /* <DEDUP_REMOVED lines=11> */
.L_x_951:
[----:B------:R-:W-:Y:S05]  /*2ce70*/  BSYNC B1 ;  /* 0x0000000000017941 */ /* 0x000fea0003800000 */
.L_x_950:
[----:B--2---:R-:W-:Y:S01]  /*2ce80*/  @!P4 IMAD R3, R98, R17, R2 ;  /* 0x000000116203c224 */ /* 0x004fe200078e0202 */
[----:B------:R-:W-:Y:S04]  /*2ce90*/  BSSY B1, `(.L_x_952) ;  /* 0x0000006000017945 */ /* 0x000fe80003800000 */
[----:B------:R2:W-:Y:S01]  /*2cea0*/  @!P4 STG.E.U8 desc[UR36][R8.64+0x190], R3 ;  /* 0x000190030800c986 */ /* 0x0005e2000c101124 */
[----:B------:R-:W-:Y:S05]  /*2ceb0*/  @P3 BRA `(.L_x_953) ;  /* 0x00000000000c3947 */ /* 0x000fea0003800000 */
[----:B------:R-:W2:Y:S02]  /*2cec0*/  LDG.E.U8 R16, desc[UR36][R12.64+0x191] ;  /* 0x000191240c107981 */ /* 0x000ea4000c1e1100 */
[----:B--2---:R-:W-:-:S05]  /*2ced0*/  PRMT R3, R16, 0x8880, RZ ;  /* 0x0000888010037816 */ /* 0x004fca00000000ff */
[----:B------:R-:W-:-:S07]  /*2cee0*/  IMAD R2, R3, R18, RZ ;  /* 0x0000001203027224 */ /* 0x000fce00078e02ff */
.L_x_953:
[----:B------:R-:W-:Y:S05]  /*2cef0*/  BSYNC B1 ;  /* 0x0000000000017941 */ /* 0x000fea0003800000 */
.L_x_952:
[----:B------:R-:W-:Y:S01]  /*2cf00*/  @!P3 IMAD R99, R99, R17, R2 ;  /* 0x000000116363b224 */ /* 0x000fe200078e0202 */
[----:B------:R-:W-:Y:S04]  /*2cf10*/  BSSY B1, `(.L_x_954) ;  /* 0x0000006000017945 */ /* 0x000fe80003800000 */
[----:B------:R0:W-:Y:S01]  /*2cf20*/  @!P3 STG.E.U8 desc[UR36][R8.64+0x191], R99 ;  /* 0x000191630800b986 */ /* 0x0001e2000c101124 */
[----:B------:R-:W-:Y:S05]  /*2cf30*/  @P5 BRA `(.L_x_955) ;  /* 0x00000000000c5947 */ /* 0x000fea0003800000 */
[----:B------:R-:W2:Y:S02]  /*2cf40*/  LDG.E.U8 R16, desc[UR36][R14.64+0x198] ;  /* 0x000198240e107981 */ /* 0x000ea4000c1e1100 */
[----:B--2---:R-:W-:-:S05]  /*2cf50*/  PRMT R3, R16, 0x8880, RZ ;  /* 0x0000888010037816 */ /* 0x004fca00000000ff */
[----:B------:R-:W-:-:S07]  /*2cf60*/  IMAD R2, R3, R18, RZ ;  /* 0x0000001203027224 */ /* 0x000fce00078e02ff */
.L_x_955:
[----:B------:R-:W-:Y:S05]  /*2cf70*/  BSYNC B1 ;  /* 0x0000000000017941 */ /* 0x000fea0003800000 */
.L_x_954:
[----:B--2---:R-:W-:Y:S01]  /*2cf80*/  @!P5 IMAD R3, R100, R17, R2 ;  /* 0x000000116403d224 */ /* 0x004fe200078e0202 */
[----:B------:R-:W-:Y:S04]  /*2cf90*/  BSSY B1, `(.L_x_956) ;  /* 0x0000006000017945 */ /* 0x000fe80003800000 */
[----:B------:R2:W-:Y:S01]  /*2cfa0*/  @!P5 STG.E.U8 desc[UR36][R6.64+0x198], R3 ;  /* 0x000198030600d986 */ /* 0x0005e2000c101124 */
[----:B------:R-:W-:Y:S05]  /*2cfb0*/  @P0 BRA `(.L_x_957) ;  /* 0x00000000000c0947 */ /* 0x000fea0003800000 */
[----:B------:R-:W2:Y:S02]  /*2cfc0*/  LDG.E.U8 R16, desc[UR36][R14.64+0x199] ;  /* 0x000199240e107981 */ /* 0x000ea4000c1e1100 */
[----:B--2---:R-:W-:-:S05]  /*2cfd0*/  PRMT R3, R16, 0x8880, RZ ;  /* 0x0000888010037816 */ /* 0x004fca00000000ff */
[----:B------:R-:W-:-:S07]  /*2cfe0*/  IMAD R2, R3, R18, RZ ;  /* 0x0000001203027224 */ /* 0x000fce00078e02ff */
.L_x_957:
[----:B------:R-:W-:Y:S05]  /*2cff0*/  BSYNC B1 ;  /* 0x0000000000017941 */ /* 0x000fea0003800000 */
.L_x_956:
        /* <DEDUP_REMOVED lines=11> */
.L_x_959:
[----:B------:R-:W-:Y:S05]  /*2d0b0*/  BSYNC B1 ;  /* 0x0000000000017941 */ /* 0x000fea0003800000 */
.L_x_958:
[----:B--2---:R-:W-:Y:S01]  /*2d0c0*/  @!P4 IMAD R3, R102, R17, R2 ;  /* 0x000000116603c224 */ /* 0x004fe200078e0202 */
[----:B------:R-:W-:Y:S04]  /*2d0d0*/  BSSY B1, `(.L_x_960) ;  /* 0x0000006000017945 */ /* 0x000fe80003800000 */
[----:B------:R2:W-:Y:S01]  /*2d0e0*/  @!P4 STG.E.U8 desc[UR36][R8.64+0x198], R3 ;  /* 0x000198030800c986 */ /* 0x0005e2000c101124 */
[----:B------:R-:W-:Y:S05]  /*2d0f0*/  @P3 BRA `(.L_x_961) ;  /* 0x00000000000c3947 */ /* 0x000fea0003800000 */
[----:B------:R-:W2:Y:S02]  /*2d100*/  LDG.E.U8 R16, desc[UR36][R12.64+0x199] ;  /* 0x000199240c107981 */ /* 0x000ea4000c1e1100 */
[----:B--2---:R-:W-:-:S05]  /*2d110*/  PRMT R3, R16, 0x8880, RZ ;  /* 0x0000888010037816 */ /* 0x004fca00000000ff */
[----:B------:R-:W-:-:S07]  /*2d120*/  IMAD R2, R3, R18, RZ ;  /* 0x0000001203027224 */ /* 0x000fce00078e02ff */
.L_x_961:
[----:B------:R-:W-:Y:S05]  /*2d130*/  BSYNC B1 ;  /* 0x0000000000017941 */ /* 0x000fea0003800000 */
.L_x_960:
[----:B------:R-:W-:Y:S01]  /*2d140*/  @!P3 IMAD R103, R103, R17, R2 ;  /* 0x000000116767b224 */ /* 0x000fe200078e0202 */
[----:B------:R-:W-:Y:S04]  /*2d150*/  BSSY B1, `(.L_x_962) ;  /* 0x0000006000017945 */ /* 0x000fe80003800000 */
[----:B------:R0:W-:Y:S01]  /*2d160*/  @!P3 STG.E.U8 desc[UR36][R8.64+0x199], R103 ;  /* 0x000199670800b986 */ /* 0x0001e2000c101124 */
[----:B------:R-:W-:Y:S05]  /*2d170*/  @P5 BRA `(.L_x_963) ;  /* 0x00000000000c5947 */ /* 0x000fea0003800000 */
[----:B------:R-:W2:Y:S02]  /*2d180*/  LDG.E.U8 R16, desc[UR36][R14.64+0x1a0] ;  /* 0x0001a0240e107981 */ /* 0x000ea4000c1e1100 */
[----:B--2---:R-:W-:-:S05]  /*2d190*/  PRMT R3, R16, 0x8880, RZ ;  /* 0x0000888010037816 */ /* 0x004fca00000000ff */
[----:B------:R-:W-:-:S07]  /*2d1a0*/  IMAD R2, R3, R18, RZ ;  /* 0x0000001203027224 */ /* 0x000fce00078e02ff */
.L_x_963:
[----:B------:R-:W-:Y:S05]  /*2d1b0*/  BSYNC B1 ;  /* 0x0000000000017941 */ /* 0x000fea0003800000 */
.L_x_962:
[----:B--2---:R-:W-:Y:S01]  /*2d1c0*/  @!P5 IMAD R3, R104, R17, R2 ;  /* 0x000000116803d224 */ /* 0x004fe200078e0202 */
[----:B------:R-:W-:Y:S04]  /*2d1d0*/  BSSY B1, `(.L_x_964) ;  /* 0x0000006000017945 */ /* 0x000fe80003800000 */
[----:B------:R2:W-:Y:S01]  /*2d1e0*/  @!P5 STG.E.U8 desc[UR36][R6.64+0x1a0], R3 ;  /* 0x0001a0030600d986 */ /* 0x0005e2000c101124 */
[----:B------:R-:W-:Y:S05]  /*2d1f0*/  @P0 BRA `(.L_x_965) ;  /* 0x00000000000c0947 */ /* 0x000fea0003800000 */
[----:B------:R-:W2:Y:S02]  /*2d200*/  LDG.E.U8 R16, desc[UR36][R14.64+0x1a1] ;  /* 0x0001a1240e107981 */ /* 0x000ea4000c1e1100 */
[----:B--2---:R-:W-:-:S05]  /*2d210*/  PRMT R3, R16, 0x8880, RZ ;  /* 0x0000888010037816 */ /* 0x004fca00000000ff */
[----:B------:R-:W-:-:S07]  /*2d220*/  IMAD R2, R3, R18, RZ ;  /* 0x0000001203027224 */ /* 0x000fce00078e02ff */
.L_x_965:
[----:B------:R-:W-:Y:S05]  /*2d230*/  BSYNC B1 ;  /* 0x0000000000017941 */ /* 0x000fea0003800000 */
.L_x_964:
        /* <DEDUP_REMOVED lines=11> */
.L_x_967:
[----:B------:R-:W-:Y:S05]  /*2d2f0*/  BSYNC B1 ;  /* 0x0000000000017941 */ /* 0x000fea0003800000 */
.L_x_966:
[----:B--2---:R-:W-:Y:S01]  /*2d300*/  @!P4 IMAD R3, R106, R17, R2 ;  /* 0x000000116a03c224 */ /* 0x004fe200078e0202 */
[----:B------:R-:W-:Y:S04]  /*2d310*/  BSSY B1, `(.L_x_968) ;  /* 0x0000006000017945 */ /* 0x000fe80003800000 */
[----:B------:R2:W-:Y:S01]  /*2d320*/  @!P4 STG.E.U8 desc[UR36][R8.64+0x1a0], R3 ;  /* 0x0001a0030800c986 */ /* 0x0005e2000c101124 */
[----:B------:R-:W-:Y:S05]  /*2d330*/  @P3 BRA `(.L_x_969) ;  /* 0x00000000000c3947 */ /* 0x000fea0003800000 */
[----:B------:R-:W2:Y:S02]  /*2d340*/  LDG.E.U8 R16, desc[UR36][R12.64+0x1a1] ;  /* 0x0001a1240c107981 */ /* 0x000ea4000c1e1100 */
[----:B--2---:R-:W-:-:S05]  /*2d350*/  PRMT R3, R16, 0x8880, RZ ;  /* 0x0000888010037816 */ /* 0x004fca00000000ff */
[----:B------:R-:W-:-:S07]  /*2d360*/  IMAD R2, R3, R18, RZ ;  /* 0x0000001203027224 */ /* 0x000fce00078e02ff */
.L_x_969:
[----:B------:R-:W-:Y:S05]  /*2d370*/  BSYNC B1 ;  /* 0x0000000000017941 */ /* 0x000fea0003800000 */
.L_x_968:
[----:B------:R-:W-:Y:S01]  /*2d380*/  @!P3 IMAD R107, R107, R17, R2 ;  /* 0x000000116b6bb224 */ /* 0x000fe200078e0202 */
[----:B------:R-:W-:Y:S04]  /*2d390*/  BSSY B1, `(.L_x_970) ;  /* 0x0000006000017945 */ /* 0x000fe80003800000 */
[----:B------:R0:W-:Y:S01]  /*2d3a0*/  @!P3 STG.E.U8 desc[UR36][R8.64+0x1a1], R107 ;  /* 0x0001a16b0800b986 */ /* 0x0001e2000c101124 */
[----:B------:R-:W-:Y:S05]  /*2d3b0*/  @P5 BRA `(.L_x_971) ;  /* 0x00000000000c5947 */ /* 0x000fea0003800000 */
[----:B------:R-:W2:Y:S02]  /*2d3c0*/  LDG.E.U8 R16, desc[UR36][R14.64+0x1a8] ;  /* 0x0001a8240e107981 */ /* 0x000ea4000c1e1100 */
[----:B--2---:R-:W-:-:S05]  /*2d3d0*/  PRMT R3, R16, 0x8880, RZ ;  /* 0x0000888010037816 */ /* 0x004fca00000000ff */
[----:B------:R-:W-:-:S07]  /*2d3e0*/  IMAD R2, R3, R18, RZ ;  /* 0x0000001203027224 */ /* 0x000fce00078e02ff */
.L_x_971:
[----:B------:R-:W-:Y:S05]  /*2d3f0*/  BSYNC B1 ;  /* 0x0000000000017941 */ /* 0x000fea0003800000 */
.L_x_970:
[----:B--2---:R-:W-:Y:S01]  /*2d400*/  @!P5 IMAD R3, R108, R17, R2 ;  /* 0x000000116c03d224 */ /* 0x004fe200078e0202 */
[----:B------:R-:W-:Y:S04]  /*2d410*/  BSSY B1, `(.L_x_972) ;  /* 0x0000006000017945 */ /* 0x000fe80003800000 */
[----:B------:R2:W-:Y:S01]  /*2d420*/  @!P5 STG.E.U8 desc[UR36][R6.64+0x1a8], R3 ;  /* 0x0001a8030600d986 */ /* 0x0005e2000c101124 */
[----:B------:R-:W-:Y:S05]  /*2d430*/  @P0 BRA `(.L_x_973) ;  /* 0x00000000000c0947 */ /* 0x000fea0003800000 */
[----:B------:R-:W2:Y:S02]  /*2d440*/  LDG.E.U8 R16, desc[UR36][R14.64+0x1a9] ;  /* 0x0001a9240e107981 */ /* 0x000ea4000c1e1100 */
[----:B--2---:R-:W-:-:S05]  /*2d450*/  PRMT R3, R16, 0x8880, RZ ;  /* 0x0000888010037816 */ /* 0x004fca00000000ff */
[----:B------:R-:W-:-:S07]  /*2d460*/  IMAD R2, R3, R18, RZ ;  /* 0x0000001203027224 */ /* 0x000fce00078e02ff */
.L_x_973:
[----:B------:R-:W-:Y:S05]  /*2d470*/  BSYNC B1 ;  /* 0x0000000000017941 */ /* 0x000fea0003800000 */
.L_x_972:
        /* <DEDUP_REMOVED lines=11> */
.L_x_975:
[----:B------:R-:W-:Y:S05]  /*2d530*/  BSYNC B1 ;  /* 0x0000000000017941 */ /* 0x000fea0003800000 */
.L_x_974:
[----:B--2---:R-:W-:Y:S01]  /*2d540*/  @!P4 IMAD R3, R110, R17, R2 ;  /* 0x000000116e03c224 */ /* 0x004fe200078e0202 */
[----:B------:R-:W-:Y:S04]  /*2d550*/  BSSY B1, `(.L_x_976) ;  /* 0x0000006000017945 */ /* 0x000fe80003800000 */
[----:B------:R2:W-:Y:S01]  /*2d560*/  @!P4 STG.E.U8 desc[UR36][R8.64+0x1a8], R3 ;  /* 0x0001a8030800c986 */ /* 0x0005e2000c101124 */
[----:B------:R-:W-:Y:S05]  /*2d570*/  @P3 BRA `(.L_x_977) ;  /* 0x00000000000c3947 */ /* 0x000fea0003800000 */
[----:B------:R-:W2:Y:S02]  /*2d580*/  LDG.E.U8 R16, desc[UR36][R12.64+0x1a9] ;  /* 0x0001a9240c107981 */ /* 0x000ea4000c1e1100 */
[----:B--2---:R-:W-:-:S05]  /*2d590*/  PRMT R3, R16, 0x8880, RZ ;  /* 0x0000888010037816 */ /* 0x004fca00000000ff */
[----:B------:R-:W-:-:S07]  /*2d5a0*/  IMAD R2, R3, R18, RZ ;  /* 0x0000001203027224 */ /* 0x000fce00078e02ff */
.L_x_977:
[----:B------:R-:W-:Y:S05]  /*2d5b0*/  BSYNC B1 ;  /* 0x0000000000017941 */ /* 0x000fea0003800000 */
.L_x_976:
[----:B------:R-:W-:Y:S01]  /*2d5c0*/  @!P3 IMAD R111, R111, R17, R2 ;  /* 0x000000116f6fb224 */ /* 0x000fe200078e0202 */
[----:B------:R-:W-:Y:S04]  /*2d5d0*/  BSSY B1, `(.L_x_978) ;  /* 0x0000006000017945 */ /* 0x000fe80003800000 */
[----:B------:R0:W-:Y:S01]  /*2d5e0*/  @!P3 STG.E.U8 desc[UR36][R8.64+0x1a9], R111 ;  /* 0x0001a96f0800b986 */ /* 0x0001e2000c101124 */
[----:B------:R-:W-:Y:S05]  /*2d5f0*/  @P5 BRA `(.L_x_979) ;  /* 0x00000000000c5947 */ /* 0x000fea0003800000 */
[----:B------:R-:W2:Y:S02]  /*2d600*/  LDG.E.U8 R16, desc[UR36][R14.64+0x1b0] ;  /* 0x0001b0240e107981 */ /* 0x000ea4000c1e1100 */
[----:B--2---:R-:W-:-:S05]  /*2d610*/  PRMT R3, R16, 0x8880, RZ ;  /* 0x0000888010037816 */ /* 0x004fca00000000ff */
[----:B------:R-:W-:-:S07]  /*2d620*/  IMAD R2, R3, R18, RZ ;  /* 0x0000001203027224 */ /* 0x000fce00078e02ff */
.L_x_979:
[----:B------:R-:W-:Y:S05]  /*2d630*/  BSYNC B1 ;  /* 0x0000000000017941 */ /* 0x000fea0003800000 */
.L_x_978:
[----:B--2---:R-:W-:Y:S01]  /*2d640*/  @!P5 IMAD R3, R112, R17, R2 ;  /* 0x000000117003d224 */ /* 0x004fe200078e0202 */
[----:B------:R-:W-:Y:S04]  /*2d650*/  BSSY B1, `(.L_x_980) ;  /* 0x0000006000017945 */ /* 0x000fe80003800000 */
[----:B------:R2:W-:Y:S01]  /*2d660*/  @!P5 STG.E.U8 desc[UR36][R6.64+0x1b0], R3 ;  /* 0x0001b0030600d986 */ /* 0x0005e2000c101124 */
[----:B------:R-:W-:Y:S05]  /*2d670*/  @P0 BRA `(.L_x_981) ;  /* 0x00000000000c0947 */ /* 0x000fea0003800000 */
[----:B------:R-:W2:Y:S02]  /*2d680*/  LDG.E.U8 R16, desc[UR36][R14.64+0x1b1] ;  /* 0x0001b1240e107981 */ /* 0x000ea4000c1e1100 */
[----:B--2---:R-:W-:-:S05]  /*2d690*/  PRMT R3, R16, 0x8880, RZ ;  /* 0x0000888010037816 */ /* 0x004fca00000000ff */
[----:B------:R-:W-:-:S07]  /*2d6a0*/  IMAD R2, R3, R18, RZ ;  /* 0x0000001203027224 */ /* 0x000fce00078e02ff */
.L_x_981:
[----:B------:R-:W-:Y:S05]  /*2d6b0*/  BSYNC B1 ;  /* 0x0000000000017941 */ /* 0x000fea0003800000 */
.L_x_980:
        /* <DEDUP_REMOVED lines=11> */
.L_x_983:
[----:B------:R-:W-:Y:S05]  /*2d770*/  BSYNC B1 ;  /* 0x0000000000017941 */ /* 0x000fea0003800000 */
.L_x_982:
[----:B--2---:R-:W-:Y:S01]  /*2d780*/  @!P4 IMAD R3, R114, R17, R2 ;  /* 0x000000117203c224 */ /* 0x004fe200078e0202 */
[----:B------:R-:W-:Y:S04]  /*2d790*/  BSSY B1, `(.L_x_984) ;  /* 0x0000006000017945 */ /* 0x000fe80003800000 */
[----:B------:R2:W-:Y:S01]  /*2d7a0*/  @!P4 STG.E.U8 desc[UR36][R8.64+0x1b0], R3 ;  /* 0x0001b0030800c986 */ /* 0x0005e2000c101124 */
[----:B------:R-:W-:Y:S05]  /*2d7b0*/  @P3 BRA `(.L_x_985) ;  /* 0x00000000000c3947 */ /* 0x000fea0003800000 */
[----:B------:R-:W2:Y:S02]  /*2d7c0*/  LDG.E.U8 R16, desc[UR36][R12.64+0x1b1] ;  /* 0x0001b1240c107981 */ /* 0x000ea4000c1e1100 */
[----:B--2---:R-:W-:-:S05]  /*2d7d0*/  PRMT R3, R16, 0x8880, RZ ;  /* 0x0000888010037816 */ /* 0x004fca00000000ff */
[----:B------:R-:W-:-:S07]  /*2d7e0*/  IMAD R2, R3, R18, RZ ;  /* 0x0000001203027224 */ /* 0x000fce00078e02ff */
.L_x_985:
[----:B------:R-:W-:Y:S05]  /*2d7f0*/  BSYNC B1 ;  /* 0x0000000000017941 */ /* 0x000fea0003800000 */
.L_x_984:
[----:B------:R-:W-:Y:S01]  /*2d800*/  @!P3 IMAD R115, R115, R17, R2 ;  /* 0x000000117373b224 */ /* 0x000fe200078e0202 */
[----:B------:R-:W-:Y:S04]  /*2d810*/  BSSY B1, `(.L_x_986) ;  /* 0x0000006000017945 */ /* 0x000fe80003800000 */
[----:B------:R0:W-:Y:S01]  /*2d820*/  @!P3 STG.E.U8 desc[UR36][R8.64+0x1b1], R115 ;  /* 0x0001b1730800b986 */ /* 0x0001e2000c101124 */
[----:B------:R-:W-:Y:S05]  /*2d830*/  @P5 BRA `(.L_x_987) ;  /* 0x00000000000c5947 */ /* 0x000fea0003800000 */
[----:B------:R-:W2:Y:S02]  /*2d840*/  LDG.E.U8 R16, desc[UR36][R14.64+0x1b8] ;  /* 0x0001b8240e107981 */ /* 0x000ea4000c1e1100 */
[----:B--2---:R-:W-:-:S05]  /*2d850*/  PRMT R3, R16, 0x8880, RZ ;  /* 0x0000888010037816 */ /* 0x004fca00000000ff */
[----:B------:R-:W-:-:S07]  /*2d860*/  IMAD R2, R3, R18, RZ ;  /* 0x0000001203027224 */ /* 0x000fce00078e02ff */
.L_x_987:
[----:B------:R-:W-:Y:S05]  /*2d870*/  BSYNC B1 ;  /* 0x0000000000017941 */ /* 0x000fea0003800000 */
.L_x_986:
[----:B--2---:R-:W-:Y:S01]  /*2d880*/  @!P5 IMAD R3, R116, R17, R2 ;  /* 0x000000117403d224 */ /* 0x004fe200078e0202 */
[----:B------:R-:W-:Y:S04]  /*2d890*/  BSSY B1, `(.L_x_988) ;  /* 0x0000006000017945 */ /* 0x000fe80003800000 */
[----:B------:R2:W-:Y:S01]  /*2d8a0*/  @!P5 STG.E.U8 desc[UR36][R6.64+0x1b8], R3 ;  /* 0x0001b8030600d986 */ /* 0x0005e2000c101124 */
[----:B------:R-:W-:Y:S05]  /*2d8b0*/  @P0 BRA `(.L_x_989) ;  /* 0x00000000000c0947 */ /* 0x000fea0003800000 */
[----:B------:R-:W2:Y:S02]  /*2d8c0*/  LDG.E.U8 R16, desc[UR36][R14.64+0x1b9] ;  /* 0x0001b9240e107981 */ /* 0x000ea4000c1e1100 */
[----:B--2---:R-:W-:-:S05]  /*2d8d0*/  PRMT R3, R16, 0x8880, RZ ;  /* 0x0000888010037816 */ /* 0x004fca00000000ff */
[----:B------:R-:W-:-:S07]  /*2d8e0*/  IMAD R2, R3, R18, RZ ;  /* 0x0000001203027224 */ /* 0x000fce00078e02ff */
.L_x_989:
[----:B------:R-:W-:Y:S05]  /*2d8f0*/  BSYNC B1 ;  /* 0x0000000000017941 */ /* 0x000fea0003800000 */
.L_x_988:
        /* <DEDUP_REMOVED lines=11> */
.L_x_991:
[----:B------:R-:W-:Y:S05]  /*2d9b0*/  BSYNC B1 ;  /* 0x0000000000017941 */ /* 0x000fea0003800000 */
.L_x_990:
[----:B--2---:R-:W-:Y:S01]  /*2d9c0*/  @!P4 IMAD R3, R118, R17, R2 ;  /* 0x000000117603c224 */ /* 0x004fe200078e0202 */
[----:B------:R-:W-:Y:S04]  /*2d9d0*/  BSSY B1, `(.L_x_992) ;  /* 0x0000006000017945 */ /* 0x000fe80003800000 */
[----:B------:R2:W-:Y:S01]  /*2d9e0*/  @!P4 STG.E.U8 desc[UR36][R8.64+0x1b8], R3 ;  /* 0x0001b8030800c986 */ /* 0x0005e2000c101124 */
[----:B------:R-:W-:Y:S05]  /*2d9f0*/  @P3 BRA `(.L_x_993) ;  /* 0x00000000000c3947 */ /* 0x000fea0003800000 */
[----:B------:R-:W2:Y:S02]  /*2da00*/  LDG.E.U8 R16, desc[UR36][R12.64+0x1b9] ;  /* 0x0001b9240c107981 */ /* 0x000ea4000c1e1100 */
[----:B--2---:R-:W-:-:S05]  /*2da10*/  PRMT R3, R16, 0x8880, RZ ;  /* 0x0000888010037816 */ /* 0x004fca00000000ff */
[----:B------:R-:W-:-:S07]  /*2da20*/  IMAD R2, R3, R18, RZ ;  /* 0x0000001203027224 */ /* 0x000fce00078e02ff */
.L_x_993:
[----:B------:R-:W-:Y:S05]  /*2da30*/  BSYNC B1 ;  /* 0x0000000000017941 */ /* 0x000fea0003800000 */
.L_x_992:
[----:B------:R-:W-:Y:S01]  /*2da40*/  @!P3 IMAD R119, R119, R17, R2 ;  /* 0x000000117777b224 */ /* 0x000fe200078e0202 */
[----:B------:R-:W-:Y:S04]  /*2da50*/  BSSY B1, `(.L_x_994) ;  /* 0x0000006000017945 */ /* 0x000fe80003800000 */
[----:B------:R0:W-:Y:S01]  /*2da60*/  @!P3 STG.E.U8 desc[UR36][R8.64+0x1b9], R119 ;  /* 0x0001b9770800b986 */ /* 0x0001e2000c101124 */
[----:B------:R-:W-:Y:S05]  /*2da70*/  @P5 BRA `(.L_x_995) ;  /* 0x00000000000c5947 */ /* 0x000fea0003800000 */
[----:B------:R-:W2:Y:S02]  /*2da80*/  LDG.E.U8 R16, desc[UR36][R14.64+0x1c0] ;  /* 0x0001c0240e107981 */ /* 0x000ea4000c1e1100 */
[----:B--2---:R-:W-:-:S05]  /*2da90*/  PRMT R3, R16, 0x8880, RZ ;  /* 0x0000888010037816 */ /* 0x004fca00000000ff */
[----:B------:R-:W-:-:S07]  /*2daa0*/  IMAD R2, R3, R18, RZ ;  /* 0x0000001203027224 */ /* 0x000fce00078e02ff */
.L_x_995:
[----:B------:R-:W-:Y:S05]  /*2dab0*/  BSYNC B1 ;  /* 0x0000000000017941 */ /* 0x000fea0003800000 */
.L_x_994:
[----:B--2---:R-:W-:Y:S01]  /*2dac0*/  @!P5 IMAD R3, R120, R17, R2 ;  /* 0x000000117803d224 */ /* 0x004fe200078e0202 */
[----:B------:R-:W-:Y:S04]  /*2dad0*/  BSSY B1, `(.L_x_996) ;  /* 0x0000006000017945 */ /* 0x000fe80003800000 */
[----:B------:R2:W-:Y:S01]  /*2dae0*/  @!P5 STG.E.U8 desc[UR36][R6.64+0x1c0], R3 ;  /* 0x0001c0030600d986 */ /* 0x0005e2000c101124 */
[----:B------:R-:W-:Y:S05]  /*2daf0*/  @P0 BRA `(.L_x_997) ;  /* 0x00000000000c0947 */ /* 0x000fea0003800000 */
[----:B------:R-:W2:Y:S02]  /*2db00*/  LDG.E.U8 R16, desc[UR36][R14.64+0x1c1] ;  /* 0x0001c1240e107981 */ /* 0x000ea4000c1e1100 */
[----:B--2---:R-:W-:-:S05]  /*2db10*/  PRMT R3, R16, 0x8880, RZ ;  /* 0x0000888010037816 */ /* 0x004fca00000000ff */
[----:B------:R-:W-:-:S07]  /*2db20*/  IMAD R2, R3, R18, RZ ;  /* 0x0000001203027224 */ /* 0x000fce00078e02ff */
.L_x_997:
[----:B------:R-:W-:Y:S05]  /*2db30*/  BSYNC B1 ;  /* 0x0000000000017941 */ /* 0x000fea0003800000 */
.L_x_996:
        /* <DEDUP_REMOVED lines=11> */
.L_x_999:
[----:B------:R-:W-:Y:S05]  /*2dbf0*/  BSYNC B1 ;  /* 0x0000000000017941 */ /* 0x000fea0003800000 */
.L_x_998:
[----:B--2---:R-:W-:Y:S01]  /*2dc00*/  @!P4 IMAD R3, R122, R17, R2 ;  /* 0x000000117a03c224 */ /* 0x004fe200078e0202 */
[----:B------:R-:W-:Y:S04]  /*2dc10*/  BSSY B1, `(.L_x_1000) ;  /* 0x0000006000017945 */ /* 0x000fe80003800000 */
[----:B------:R2:W-:Y:S01]  /*2dc20*/  @!P4 STG.E.U8 desc[UR36][R8.64+0x1c0], R3 ;  /* 0x0001c0030800c986 */ /* 0x0005e2000c101124 */
[----:B------:R-:W-:Y:S05]  /*2dc30*/  @P3 BRA `(.L_x_1001) ;  /* 0x00000000000c3947 */ /* 0x000fea0003800000 */
[----:B------:R-:W2:Y:S02]  /*2dc40*/  LDG.E.U8 R16, desc[UR36][R12.64+0x1c1] ;  /* 0x0001c1240c107981 */ /* 0x000ea4000c1e1100 */
[----:B--2---:R-:W-:-:S05]  /*2dc50*/  PRMT R3, R16, 0x8880, RZ ;  /* 0x0000888010037816 */ /* 0x004fca00000000ff */
[----:B------:R-:W-:-:S07]  /*2dc60*/  IMAD R2, R3, R18, RZ ;  /* 0x0000001203027224 */ /* 0x000fce00078e02ff */
.L_x_1001:
[----:B------:R-:W-:Y:S05]  /*2dc70*/  BSYNC B1 ;  /* 0x0000000000017941 */ /* 0x000fea0003800000 */
.L_x_1000:
[----:B------:R-:W-:Y:S01]  /*2dc80*/  @!P3 IMAD R123, R123, R17, R2 ;  /* 0x000000117b7bb224 */ /* 0x000fe200078e0202 */
[----:B------:R-:W-:Y:S04]  /*2dc90*/  BSSY B1, `(.L_x_1002) ;  /* 0x0000006000017945 */ /* 0x000fe80003800000 */
[----:B------:R0:W-:Y:S01]  /*2dca0*/  @!P3 STG.E.U8 desc[UR36][R8.64+0x1c1], R123 ;  /* 0x0001c17b0800b986 */ /* 0x0001e2000c101124 */
[----:B------:R-:W-:Y:S05]  /*2dcb0*/  @P5 BRA `(.L_x_1003) ;  /* 0x00000000000c5947 */ /* 0x000fea0003800000 */
[----:B------:R-:W2:Y:S02]  /*2dcc0*/  LDG.E.U8 R16, desc[UR36][R14.64+0x1c8] ;  /* 0x0001c8240e107981 */ /* 0x000ea4000c1e1100 */
[----:B--2---:R-:W-:-:S05]  /*2dcd0*/  PRMT R3, R16, 0x8880, RZ ;  /* 0x0000888010037816 */ /* 0x004fca00000000ff */
[----:B------:R-:W-:-:S07]  /*2dce0*/  IMAD R2, R3, R18, RZ ;  /* 0x0000001203027224 */ /* 0x000fce00078e02ff */
.L_x_1003:
[----:B------:R-:W-:Y:S05]  /*2dcf0*/  BSYNC B1 ;  /* 0x0000000000017941 */ /* 0x000fea0003800000 */
.L_x_1002:
[----:B--2---:R-:W-:Y:S01]  /*2dd00*/  @!P5 IMAD R3, R124, R17, R2 ;  /* 0x000000117c03d224 */ /* 0x004fe200078e0202 */
[----:B------:R-:W-:Y:S04]  /*2dd10*/  BSSY B1, `(.L_x_1004) ;  /* 0x0000006000017945 */ /* 0x000fe80003800000 */
[----:B------:R2:W-:Y:S01]  /*2dd20*/  @!P5 STG.E.U8 desc[UR36][R6.64+0x1c8], R3 ;  /* 0x0001c8030600d986 */ /* 0x0005e2000c101124 */
[----:B------:R-:W-:Y:S05]  /*2dd30*/  @P0 BRA `(.L_x_1005) ;  /* 0x00000000000c0947 */ /* 0x000fea0003800000 */
[----:B------:R-:W2:Y:S02]  /*2dd40*/  LDG.E.U8 R16, desc[UR36][R14.64+0x1c9] ;  /* 0x0001c9240e107981 */ /* 0x000ea4000c1e1100 */
[----:B--2---:R-:W-:-:S05]  /*2dd50*/  PRMT R3, R16, 0x8880, RZ ;  /* 0x0000888010037816 */ /* 0x004fca00000000ff */
[----:B------:R-:W-:-:S07]  /*2dd60*/  IMAD R2, R3, R18, RZ ;  /* 0x0000001203027224 */ /* 0x000fce00078e02ff */
.L_x_1005:
[----:B------:R-:W-:Y:S05]  /*2dd70*/  BSYNC B1 ;  /* 0x0000000000017941 */ /* 0x000fea0003800000 */
.L_x_1004:
        /* <DEDUP_REMOVED lines=11> */
.L_x_1007:
[----:B------:R-:W-:Y:S05]  /*2de30*/  BSYNC B1 ;  /* 0x0000000000017941 */ /* 0x000fea0003800000 */
.L_x_1006:
[----:B--2---:R-:W-:Y:S01]  /*2de40*/  @!P4 IMAD R3, R126, R17, R2 ;  /* 0x000000117e03c224 */ /* 0x004fe200078e0202 */
[----:B------:R-:W-:Y:S04]  /*2de50*/  BSSY B1, `(.L_x_1008) ;  /* 0x0000006000017945 */ /* 0x000fe80003800000 */
[----:B------:R2:W-:Y:S01]  /*2de60*/  @!P4 STG.E.U8 desc[UR36][R8.64+0x1c8], R3 ;  /* 0x0001c8030800c986 */ /* 0x0005e2000c101124 */
[----:B------:R-:W-:Y:S05]  /*2de70*/  @P3 BRA `(.L_x_1009) ;  /* 0x00000000000c3947 */ /* 0x000fea0003800000 */
[----:B------:R-:W2:Y:S02]  /*2de80*/  LDG.E.U8 R16, desc[UR36][R12.64+0x1c9] ;  /* 0x0001c9240c107981 */ /* 0x000ea4000c1e1100 */
[----:B--2---:R-:W-:-:S05]  /*2de90*/  PRMT R3, R16, 0x8880, RZ ;  /* 0x0000888010037816 */ /* 0x004fca00000000ff */
[----:B------:R-:W-:-:S07]  /*2dea0*/  IMAD R2, R3, R18, RZ ;  /* 0x0000001203027224 */ /* 0x000fce00078e02ff */
.L_x_1009:
[----:B------:R-:W-:Y:S05]  /*2deb0*/  BSYNC B1 ;  /* 0x0000000000017941 */ /* 0x000fea0003800000 */
.L_x_1008:
[----:B------:R-:W-:Y:S01]  /*2dec0*/  @!P3 IMAD R127, R127, R17, R2 ;  /* 0x000000117f7fb224 */ /* 0x000fe200078e0202 */
[----:B------:R-:W-:Y:S04]  /*2ded0*/  BSSY B1, `(.L_x_1010) ;  /* 0x0000006000017945 */ /* 0x000fe80003800000 */
[----:B------:R0:W-:Y:S01]  /*2dee0*/  @!P3 STG.E.U8 desc[UR36][R8.64+0x1c9], R127 ;  /* 0x0001c97f0800b986 */ /* 0x0001e2000c101124 */
[----:B------:R-:W-:Y:S05]  /*2def0*/  @P5 BRA `(.L_x_1011) ;  /* 0x00000000000c5947 */ /* 0x000fea0003800000 */
[----:B------:R-:W2:Y:S02]  /*2df00*/  LDG.E.U8 R16, desc[UR36][R14.64+0x1d0] ;  /* 0x0001d0240e107981 */ /* 0x000ea4000c1e1100 */
[----:B--2---:R-:W-:-:S05]  /*2df10*/  PRMT R3, R16, 0x8880, RZ ;  /* 0x0000888010037816 */ /* 0x004fca00000000ff */
[----:B------:R-:W-:-:S07]  /*2df20*/  IMAD R2, R3, R18, RZ ;  /* 0x0000001203027224 */ /* 0x000fce00078e02ff */
.L_x_1011:
[----:B------:R-:W-:Y:S05]  /*2df30*/  BSYNC B1 ;  /* 0x0000000000017941 */ /* 0x000fea0003800000 */
.L_x_1010:
[----:B--2---:R-:W-:Y:S01]  /*2df40*/  @!P5 IMAD R3, R128, R17, R2 ;  /* 0x000000118003d224 */ /* 0x004fe200078e0202 */
[----:B------:R-:W-:Y:S04]  /*2df50*/  BSSY B1, `(.L_x_1012) ;  /* 0x0000006000017945 */ /* 0x000fe80003800000 */
[----:B------:R2:W-:Y:S01]  /*2df60*/  @!P5 STG.E.U8 desc[UR36][R6.64+0x1d0], R3 ;  /* 0x0001d0030600d986 */ /* 0x0005e2000c101124 */
[----:B------:R-:W-:Y:S05]  /*2df70*/  @P0 BRA `(.L_x_1013) ;  /* 0x00000000000c0947 */ /* 0x000fea0003800000 */
[----:B------:R-:W2:Y:S02]  /*2df80*/  LDG.E.U8 R16, desc[UR36][R14.64+0x1d1] ;  /* 0x0001d1240e107981 */ /* 0x000ea4000c1e1100 */
[----:B--2---:R-:W-:-:S05]  /*2df90*/  PRMT R3, R16, 0x8880, RZ ;  /* 0x0000888010037816 */ /* 0x004fca00000000ff */
[----:B------:R-:W-:-:S07]  /*2dfa0*/  IMAD R2, R3, R18, RZ ;  /* 0x0000001203027224 */ /* 0x000fce00078e02ff */
.L_x_1013:
[----:B------:R-:W-:Y:S05]  /*2dfb0*/  BSYNC B1 ;  /* 0x0000000000017941 */ /* 0x000fea0003800000 */
.L_x_1012:
        /* <DEDUP_REMOVED lines=11> */
.L_x_1015:
[----:B------:R-:W-:Y:S05]  /*2e070*/  BSYNC B1 ;  /* 0x0000000000017941 */ /* 0x000fea0003800000 */
.L_x_1014:
[----:B--2---:R-:W-:Y:S01]  /*2e080*/  @!P4 IMAD R3, R130, R17, R2 ;  /* 0x000000118203c224 */ /* 0x004fe200078e0202 */
[----:B------:R-:W-:Y:S04]  /*2e090*/  BSSY B1, `(.L_x_1016) ;  /* 0x0000006000017945 */ /* 0x000fe80003800000 */
[----:B------:R2:W-:Y:S01]  /*2e0a0*/  @!P4 STG.E.U8 desc[UR36][R8.64+0x1d0], R3 ;  /* 0x0001d0030800c986 */ /* 0x0005e2000c101124 */
[----:B------:R-:W-:Y:S05]  /*2e0b0*/  @P3 BRA `(.L_x_1017) ;  /* 0x00000000000c3947 */ /* 0x000fea0003800000 */
[----:B------:R-:W2:Y:S02]  /*2e0c0*/  LDG.E.U8 R16, desc[UR36][R12.64+0x1d1] ;  /* 0x0001d1240c107981 */ /* 0x000ea4000c1e1100 */
[----:B--2---:R-:W-:-:S05]  /*2e0d0*/  PRMT R3, R16, 0x8880, RZ ;  /* 0x0000888010037816 */ /* 0x004fca00000000ff */
[----:B------:R-:W-:-:S07]  /*2e0e0*/  IMAD R2, R3, R18, RZ ;  /* 0x0000001203027224 */ /* 0x000fce00078e02ff */
.L_x_1017:
[----:B------:R-:W-:Y:S05]  /*2e0f0*/  BSYNC B1 ;  /* 0x0000000000017941 */ /* 0x000fea0003800000 */
.L_x_1016:
[----:B------:R-:W-:Y:S01]  /*2e100*/  @!P3 IMAD R131, R131, R17, R2 ;  /* 0x000000118383b224 */ /* 0x000fe200078e0202 */
[----:B------:R-:W-:Y:S04]  /*2e110*/  BSSY B1, `(.L_x_1018) ;  /* 0x0000006000017945 */ /* 0x000fe80003800000 */
[----:B------:R0:W-:Y:S01]  /*2e120*/  @!P3 STG.E.U8 desc[UR36][R8.64+0x1d1], R131 ;  /* 0x0001d1830800b986 */ /* 0x0001e2000c101124 */
[----:B------:R-:W-:Y:S05]  /*2e130*/  @P5 BRA `(.L_x_1019) ;  /* 0x00000000000c5947 */ /* 0x000fea0003800000 */
[----:B------:R-:W2:Y:S02]  /*2e140*/  LDG.E.U8 R16, desc[UR36][R14.64+0x1d8] ;  /* 0x0001d8240e107981 */ /* 0x000ea4000c1e1100 */
[----:B--2---:R-:W-:-:S05]  /*2e150*/  PRMT R3, R16, 0x8880, RZ ;  /* 0x0000888010037816 */ /* 0x004fca00000000ff */
[----:B------:R-:W-:-:S07]  /*2e160*/  IMAD R2, R3, R18, RZ ;  /* 0x0000001203027224 */ /* 0x000fce00078e02ff */
.L_x_1019:
[----:B------:R-:W-:Y:S05]  /*2e170*/  BSYNC B1 ;  /* 0x0000000000017941 */ /* 0x000fea0003800000 */
.L_x_1018:
[----:B--2---:R-:W-:Y:S01]  /*2e180*/  @!P5 IMAD R3, R132, R17, R2 ;  /* 0x000000118403d224 */ /* 0x004fe200078e0202 */
[----:B------:R-:W-:Y:S04]  /*2e190*/  BSSY B1, `(.L_x_1020) ;  /* 0x0000006000017945 */ /* 0x000fe80003800000 */
[----:B------:R2:W-:Y:S01]  /*2e1a0*/  @!P5 STG.E.U8 desc[UR36][R6.64+0x1d8], R3 ;  /* 0x0001d8030600d986 */ /* 0x0005e2000c101124 */
[----:B------:R-:W-:Y:S05]  /*2e1b0*/  @P0 BRA `(.L_x_1021) ;  /* 0x00000000000c0947 */ /* 0x000fea0003800000 */
[----:B------:R-:W2:Y:S02]  /*2e1c0*/  LDG.E.U8 R16, desc[UR36][R14.64+0x1d9] ;  /* 0x0001d9240e107981 */ /* 0x000ea4000c1e1100 */
[----:B--2---:R-:W-:-:S05]  /*2e1d0*/  PRMT R3, R16, 0x8880, RZ ;  /* 0x0000888010037816 */ /* 0x004fca00000000ff */
[----:B------:R-:W-:-:S07]  /*2e1e0*/  IMAD R2, R3, R18, RZ ;  /* 0x0000001203027224 */ /* 0x000fce00078e02ff */
.L_x_1021:
[----:B------:R-:W-:Y:S05]  /*2e1f0*/  BSYNC B1 ;  /* 0x0000000000017941 */ /* 0x000fea0003800000 */
.L_x_1020:
        /* <DEDUP_REMOVED lines=11> */
.L_x_1023:
[----:B------:R-:W-:Y:S05]  /*2e2b0*/  BSYNC B1 ;  /* 0x0000000000017941 */ /* 0x000fea0003800000 */
.L_x_1022:
[----:B--2---:R-:W-:Y:S01]  /*2e2c0*/  @!P4 IMAD R3, R134, R17, R2 ;  /* 0x000000118603c224 */ /* 0x004fe200078e0202 */
[----:B------:R-:W-:Y:S04]  /*2e2d0*/  BSSY B1, `(.L_x_1024) ;  /* 0x0000006000017945 */ /* 0x000fe80003800000 */
[----:B------:R2:W-:Y:S01]  /*2e2e0*/  @!P4 STG.E.U8 desc[UR36][R8.64+0x1d8], R3 ;  /* 0x0001d8030800c986 */ /* 0x0005e2000c101124 */
[----:B------:R-:W-:Y:S05]  /*2e2f0*/  @P3 BRA `(.L_x_1025) ;  /* 0x00000000000c3947 */ /* 0x000fea0003800000 */
[----:B------:R-:W2:Y:S02]  /*2e300*/  LDG.E.U8 R16, desc[UR36][R12.64+0x1d9] ;  /* 0x0001d9240c107981 */ /* 0x000ea4000c1e1100 */
[----:B--2---:R-:W-:-:S05]  /*2e310*/  PRMT R3, R16, 0x8880, RZ ;  /* 0x0000888010037816 */ /* 0x004fca00000000ff */
[----:B------:R-:W-:-:S07]  /*2e320*/  IMAD R2, R3, R18, RZ ;  /* 0x0000001203027224 */ /* 0x000fce00078e02ff */
.L_x_1025:
[----:B------:R-:W-:Y:S05]  /*2e330*/  BSYNC B1 ;  /* 0x0000000000017941 */ /* 0x000fea0003800000 */
.L_x_1024:
[----:B------:R-:W-:Y:S01]  /*2e340*/  @!P3 IMAD R135, R135, R17, R2 ;  /* 0x000000118787b224 */ /* 0x000fe200078e0202 */
[----:B------:R-:W-:Y:S04]  /*2e350*/  BSSY B1, `(.L_x_1026) ;  /* 0x0000006000017945 */ /* 0x000fe80003800000 */
[----:B------:R0:W-:Y:S01]  /*2e360*/  @!P3 STG.E.U8 desc[UR36][R8.64+0x1d9], R135 ;  /* 0x0001d9870800b986 */ /* 0x0001e2000c101124 */
[----:B------:R-:W-:Y:S05]  /*2e370*/  @P5 BRA `(.L_x_1027) ;  /* 0x00000000000c5947 */ /* 0x000fea0003800000 */
[----:B------:R-:W2:Y:S02]  /*2e380*/  LDG.E.U8 R16, desc[UR36][R14.64+0x1e0] ;  /* 0x0001e0240e107981 */ /* 0x000ea4000c1e1100 */
[----:B--2---:R-:W-:-:S05]  /*2e390*/  PRMT R3, R16, 0x8880, RZ ;  /* 0x0000888010037816 */ /* 0x004fca00000000ff */
[----:B------:R-:W-:-:S07]  /*2e3a0*/  IMAD R2, R3, R18, RZ ;  /* 0x0000001203027224 */ /* 0x000fce00078e02ff */
.L_x_1027:
[----:B------:R-:W-:Y:S05]  /*2e3b0*/  BSYNC B1 ;  /* 0x0000000000017941 */ /* 0x000fea0003800000 */
.L_x_1026:
[----:B--2---:R-:W-:Y:S01]  /*2e3c0*/  @!P5 IMAD R3, R136, R17, R2 ;  /* 0x000000118803d224 */ /* 0x004fe200078e0202 */
[----:B------:R-:W-:Y:S04]  /*2e3d0*/  BSSY B1, `(.L_x_1028) ;  /* 0x0000006000017945 */ /* 0x000fe80003800000 */
[----:B------:R2:W-:Y:S01]  /*2e3e0*/  @!P5 STG.E.U8 desc[UR36][R6.64+0x1e0], R3 ;  /* 0x0001e0030600d986 */ /* 0x0005e2000c101124 */
[----:B------:R-:W-:Y:S05]  /*2e3f0*/  @P0 BRA `(.L_x_1029) ;  /* 0x00000000000c0947 */ /* 0x000fea0003800000 */
[----:B------:R-:W2:Y:S02]  /*2e400*/  LDG.E.U8 R16, desc[UR36][R14.64+0x1e1] ;  /* 0x0001e1240e107981 */ /* 0x000ea4000c1e1100 */
[----:B--2---:R-:W-:-:S05]  /*2e410*/  PRMT R3, R16, 0x8880, RZ ;  /* 0x0000888010037816 */ /* 0x004fca00000000ff */
[----:B------:R-:W-:-:S07]  /*2e420*/  IMAD R2, R3, R18, RZ ;  /* 0x0000001203027224 */ /* 0x000fce00078e02ff */
.L_x_1029:
[----:B------:R-:W-:Y:S05]  /*2e430*/  BSYNC B1 ;  /* 0x0000000000017941 */ /* 0x000fea0003800000 */
.L_x_1028:
        /* <DEDUP_REMOVED lines=11> */
.L_x_1031:
[----:B------:R-:W-:Y:S05]  /*2e4f0*/  BSYNC B1 ;  /* 0x0000000000017941 */ /* 0x000fea0003800000 */
.L_x_1030:
[----:B--2---:R-:W-:Y:S01]  /*2e500*/  @!P4 IMAD R3, R138, R17, R2 ;  /* 0x000000118a03c224 */ /* 0x004fe200078e0202 */
[----:B------:R-:W-:Y:S04]  /*2e510*/  BSSY B1, `(.L_x_1032) ;  /* 0x0000006000017945 */ /* 0x000fe80003800000 */
[----:B------:R2:W-:Y:S01]  /*2e520*/  @!P4 STG.E.U8 desc[UR36][R8.64+0x1e0], R3 ;  /* 0x0001e0030800c986 */ /* 0x0005e2000c101124 */
[----:B------:R-:W-:Y:S05]  /*2e530*/  @P3 BRA `(.L_x_1033) ;  /* 0x00000000000c3947 */ /* 0x000fea0003800000 */
[----:B------:R-:W2:Y:S02]  /*2e540*/  LDG.E.U8 R16, desc[UR36][R12.64+0x1e1] ;  /* 0x0001e1240c107981 */ /* 0x000ea4000c1e1100 */
[----:B--2---:R-:W-:-:S05]  /*2e550*/  PRMT R3, R16, 0x8880, RZ ;  /* 0x0000888010037816 */ /* 0x004fca00000000ff */
[----:B------:R-:W-:-:S07]  /*2e560*/  IMAD R2, R3, R18, RZ ;  /* 0x0000001203027224 */ /* 0x000fce00078e02ff */
.L_x_1033:
[----:B------:R-:W-:Y:S05]  /*2e570*/  BSYNC B1 ;  /* 0x0000000000017941 */ /* 0x000fea0003800000 */
.L_x_1032:
[----:B------:R-:W-:Y:S01]  /*2e580*/  @!P3 IMAD R139, R139, R17, R2 ;  /* 0x000000118b8bb224 */ /* 0x000fe200078e0202 */
[----:B------:R-:W-:Y:S04]  /*2e590*/  BSSY B1, `(.L_x_1034) ;  /* 0x0000006000017945 */ /* 0x000fe80003800000 */
[----:B------:R0:W-:Y:S01]  /*2e5a0*/  @!P3 STG.E.U8 desc[UR36][R8.64+0x1e1], R139 ;  /* 0x0001e18b0800b986 */ /* 0x0001e2000c101124 */
[----:B------:R-:W-:Y:S05]  /*2e5b0*/  @P5 BRA `(.L_x_1035) ;  /* 0x00000000000c5947 */ /* 0x000fea0003800000 */
[----:B------:R-:W2:Y:S02]  /*2e5c0*/  LDG.E.U8 R16, desc[UR36][R14.64+0x1e8] ;  /* 0x0001e8240e107981 */ /* 0x000ea4000c1e1100 */
[----:B--2---:R-:W-:-:S05]  /*2e5d0*/  PRMT R3, R16, 0x8880, RZ ;  /* 0x0000888010037816 */ /* 0x004fca00000000ff */
[----:B------:R-:W-:-:S07]  /*2e5e0*/  IMAD R2, R3, R18, RZ ;  /* 0x0000001203027224 */ /* 0x000fce00078e02ff */
.L_x_1035:
[----:B------:R-:W-:Y:S05]  /*2e5f0*/  BSYNC B1 ;  /* 0x0000000000017941 */ /* 0x000fea0003800000 */
.L_x_1034:
[----:B--2---:R-:W-:Y:S01]  /*2e600*/  @!P5 IMAD R3, R140, R17, R2 ;  /* 0x000000118c03d224 */ /* 0x004fe200078e0202 */
[----:B------:R-:W-:Y:S04]  /*2e610*/  BSSY B1, `(.L_x_1036) ;  /* 0x0000006000017945 */ /* 0x000fe80003800000 */
[----:B------:R2:W-:Y:S01]  /*2e620*/  @!P5 STG.E.U8 desc[UR36][R6.64+0x1e8], R3 ;  /* 0x0001e8030600d986 */ /* 0x0005e2000c101124 */
[----:B------:R-:W-:Y:S05]  /*2e630*/  @P0 BRA `(.L_x_1037) ;  /* 0x00000000000c0947 */ /* 0x000fea0003800000 */
[----:B------:R-:W2:Y:S02]  /*2e640*/  LDG.E.U8 R16, desc[UR36][R14.64+0x1e9] ;  /* 0x0001e9240e107981 */ /* 0x000ea4000c1e1100 */
[----:B--2---:R-:W-:-:S05]  /*2e650*/  PRMT R3, R16, 0x8880, RZ ;  /* 0x0000888010037816 */ /* 0x004fca00000000ff */
[----:B------:R-:W-:-:S07]  /*2e660*/  IMAD R2, R3, R18, RZ ;  /* 0x0000001203027224 */ /* 0x000fce00078e02ff */
.L_x_1037:
[----:B------:R-:W-:Y:S05]  /*2e670*/  BSYNC B1 ;  /* 0x0000000000017941 */ /* 0x000fea0003800000 */
.L_x_1036:
        /* <DEDUP_REMOVED lines=11> */
.L_x_1039:
[----:B------:R-:W-:Y:S05]  /*2e730*/  BSYNC B1 ;  /* 0x0000000000017941 */ /* 0x000fea0003800000 */
.L_x_1038:
[----:B--2---:R-:W-:Y:S01]  /*2e740*/  @!P4 IMAD R3, R142, R17, R2 ;  /* 0x000000118e03c224 */ /* 0x004fe200078e0202 */
[----:B------:R-:W-:Y:S04]  /*2e750*/  BSSY B1, `(.L_x_1040) ;  /* 0x0000006000017945 */ /* 0x000fe80003800000 */
[----:B------:R2:W-:Y:S01]  /*2e760*/  @!P4 STG.E.U8 desc[UR36][R8.64+0x1e8], R3 ;  /* 0x0001e8030800c986 */ /* 0x0005e2000c101124 */
[----:B------:R-:W-:Y:S05]  /*2e770*/  @P3 BRA `(.L_x_1041) ;  /* 0x00000000000c3947 */ /* 0x000fea0003800000 */
[----:B------:R-:W2:Y:S02]  /*2e780*/  LDG.E.U8 R16, desc[UR36][R12.64+0x1e9] ;  /* 0x0001e9240c107981 */ /* 0x000ea4000c1e1100 */
[----:B--2---:R-:W-:-:S05]  /*2e790*/  PRMT R3, R16, 0x8880, RZ ;  /* 0x0000888010037816 */ /* 0x004fca00000000ff */
[----:B------:R-:W-:-:S07]  /*2e7a0*/  IMAD R2, R3, R18, RZ ;  /* 0x0000001203027224 */ /* 0x000fce00078e02ff */
.L_x_1041:
[----:B------:R-:W-:Y:S05]  /*2e7b0*/  BSYNC B1 ;  /* 0x0000000000017941 */ /* 0x000fea0003800000 */
.L_x_1040:
[----:B------:R-:W-:Y:S01]  /*2e7c0*/  @!P3 IMAD R143, R143, R17, R2 ;  /* 0x000000118f8fb224 */ /* 0x000fe200078e0202 */
[----:B------:R-:W-:Y:S04]  /*2e7d0*/  BSSY B1, `(.L_x_1042) ;  /* 0x0000006000017945 */ /* 0x000fe80003800000 */
[----:B------:R0:W-:Y:S01]  /*2e7e0*/  @!P3 STG.E.U8 desc[UR36][R8.64+0x1e9], R143 ;  /* 0x0001e98f0800b986 */ /* 0x0001e2000c101124 */
[----:B------:R-:W-:Y:S05]  /*2e7f0*/  @P5 BRA `(.L_x_1043) ;  /* 0x00000000000c5947 */ /* 0x000fea0003800000 */
[----:B------:R-:W2:Y:S02]  /*2e800*/  LDG.E.U8 R16, desc[UR36][R14.64+0x1f0] ;  /* 0x0001f0240e107981 */ /* 0x000ea4000c1e1100 */
[----:B--2---:R-:W-:-:S05]  /*2e810*/  PRMT R3, R16, 0x8880, RZ ;  /* 0x0000888010037816 */ /* 0x004fca00000000ff */
[----:B------:R-:W-:-:S07]  /*2e820*/  IMAD R2, R3, R18, RZ ;  /* 0x0000001203027224 */ /* 0x000fce00078e02ff */
.L_x_1043:
[----:B------:R-:W-:Y:S05]  /*2e830*/  BSYNC B1 ;  /* 0x0000000000017941 */ /* 0x000fea0003800000 */
.L_x_1042:
[----:B--2---:R-:W-:Y:S01]  /*2e840*/  @!P5 IMAD R3, R144, R17, R2 ;  /* 0x000000119003d224 */ /* 0x004fe200078e0202 */
[----:B------:R-:W-:Y:S04]  /*2e850*/  BSSY B1, `(.L_x_1044) ;  /* 0x0000006000017945 */ /* 0x000fe80003800000 */
[----:B------:R2:W-:Y:S01]  /*2e860*/  @!P5 STG.E.U8 desc[UR36][R6.64+0x1f0], R3 ;  /* 0x0001f0030600d986 */ /* 0x0005e2000c101124 */
[----:B------:R-:W-:Y:S05]  /*2e870*/  @P0 BRA `(.L_x_1045) ;  /* 0x00000000000c0947 */ /* 0x000fea0003800000 */
[----:B------:R-:W2:Y:S02]  /*2e880*/  LDG.E.U8 R16, desc[UR36][R14.64+0x1f1] ;  /* 0x0001f1240e107981 */ /* 0x000ea4000c1e1100 */
[----:B--2---:R-:W-:-:S05]  /*2e890*/  PRMT R3, R16, 0x8880, RZ ;  /* 0x0000888010037816 */ /* 0x004fca00000000ff */
[----:B------:R-:W-:-:S07]  /*2e8a0*/  IMAD R2, R3, R18, RZ ;  /* 0x0000001203027224 */ /* 0x000fce00078e02ff */
.L_x_1045:
[----:B------:R-:W-:Y:S05]  /*2e8b0*/  BSYNC B1 ;  /* 0x0000000000017941 */ /* 0x000fea0003800000 */
.L_x_1044:
[C---:B------:R-:W-:Y:S01]  /*2e8c0*/  ISETP.LT.OR P4, PT, R0.reuse, 0x1f1, !P2 ;  /* 0x000001f10000780c */ /* 0x040fe20005781670 */
[----:B------:R-:W-:Y:S01]  /*2e8d0*/  @!P0 IMAD R145, R145, R17, R2 ;  /* 0x0000001191918224 */ /* 0x000fe200078e0202 */
[----:B------:R-:W-:Y:S01]  /*2e8e0*/  BSSY B1, `(.L_x_1046) ;  /* 0x000000a000017945 */ /* 0x000fe20003800000 */
[C---:B------:R-:W-:Y:S02]  /*2e8f0*/  ISETP.LT.OR P3, PT, R0.reuse, 0x1f2, !P2 ;  /* 0x000001f20000780c */ /* 0x040fe40005761670 */
[C---:B------:R-:W-:Y:S01]  /*2e900*/  ISETP.LT.OR P5, PT, R0.reuse, 0x1f9, !P2 ;  /* 0x000001f90000780c */ /* 0x040fe200057a1670 */
[----:B------:R0:W-:Y:S01]  /*2e910*/  @!P0 STG.E.U8 desc[UR36][R6.64+0x1f1], R145 ;  /* 0x0001f19106008986 */ /* 0x0001e2000c101124 */
[C---:B------:R-:W-:Y:S02]  /*2e920*/  ISETP.LT.OR P0, PT, R0.reuse, 0x1f9, !P1 ;  /* 0x000001f90000780c */ /* 0x040fe40004f01670 */
[----:B------:R-:W-:-:S04]  /*2e930*/  ISETP.LT.OR P1, PT, R0, 0x1fa, !P1 ;  /* 0x000001fa0000780c */ /* 0x000fc80004f21670 */
[----:B------:R-:W-:Y:S09]  /*2e940*/  @P4 BRA `(.L_x_1047) ;  /* 0x00000000000c4947 */ /* 0x000ff20003800000 */
[----:B------:R-:W2:Y:S02]  /*2e950*/  LDG.E.U8 R16, desc[UR36][R12.64+0x1f0] ;  /* 0x0001f0240c107981 */ /* 0x000ea4000c1e1100 */
[----:B--2---:R-:W-:-:S05]  /*2e960*/  PRMT R3, R16, 0x8880, RZ ;  /* 0x0000888010037816 */ /* 0x004fca00000000ff */
[----:B------:R-:W-:-:S07]  /*2e970*/  IMAD R2, R3, R18, RZ ;  /* 0x0000001203027224 */ /* 0x000fce00078e02ff */
.L_x_1047:
[----:B------:R-:W-:Y:S05]  /*2e980*/  BSYNC B1 ;  /* 0x0000000000017941 */ /* 0x000fea0003800000 */
.L_x_1046:
[----:B--2---:R-:W-:Y:S01]  /*2e990*/  @!P4 IMAD R3, R146, R17, R2 ;  /* 0x000000119203c224 */ /* 0x004fe200078e0202 */
[----:B------:R-:W-:Y:S04]  /*2e9a0*/  BSSY B1, `(.L_x_1048) ;  /* 0x0000006000017945 */ /* 0x000fe80003800000 */
[----:B------:R2:W-:Y:S01]  /*2e9b0*/  @!P4 STG.E.U8 desc[UR36][R8.64+0x1f0], R3 ;  /* 0x0001f0030800c986 */ /* 0x0005e2000c101124 */
[----:B------:R-:W-:Y:S05]  /*2e9c0*/  @P3 BRA `(.L_x_1049) ;  /* 0x00000000000c3947 */ /* 0x000fea0003800000 */
[----:B------:R-:W2:Y:S02]  /*2e9d0*/  LDG.E.U8 R16, desc[UR36][R12.64+0x1f1] ;  /* 0x0001f1240c107981 */ /* 0x000ea4000c1e1100 */
[----:B--2---:R-:W-:-:S05]  /*2e9e0*/  PRMT R3, R16, 0x8880, RZ ;  /* 0x0000888010037816 */ /* 0x004fca00000000ff */
[----:B------:R-:W-:-:S07]  /*2e9f0*/  IMAD R2, R3, R18, RZ ;  /* 0x0000001203027224 */ /* 0x000fce00078e02ff */
.L_x_1049:
[----:B------:R-:W-:Y:S05]  /*2ea00*/  BSYNC B1 ;  /* 0x0000000000017941 */ /* 0x000fea0003800000 */
.L_x_1048:
[----:B------:R-:W-:Y:S01]  /*2ea10*/  @!P3 IMAD R147, R147, R17, R2 ;  /* 0x000000119393b224 */ /* 0x000fe200078e0202 */
[----:B------:R-:W-:Y:S04]  /*2ea20*/  BSSY B1, `(.L_x_1050) ;  /* 0x0000006000017945 */ /* 0x000fe80003800000 */
[----:B------:R0:W-:Y:S01]  /*2ea30*/  @!P3 STG.E.U8 desc[UR36][R8.64+0x1f1], R147 ;  /* 0x0001f1930800b986 */ /* 0x0001e2000c101124 */
[----:B------:R-:W-:Y:S05]  /*2ea40*/  @P0 BRA `(.L_x_1051) ;  /* 0x00000000000c0947 */ /* 0x000fea0003800000 */
[----:B------:R-:W2:Y:S02]  /*2ea50*/  LDG.E.U8 R16, desc[UR36][R14.64+0x1f8] ;  /* 0x0001f8240e107981 */ /* 0x000ea4000c1e1100 */
[----:B--2---:R-:W-:-:S05]  /*2ea60*/  PRMT R3, R16, 0x8880, RZ ;  /* 0x0000888010037816 */ /* 0x004fca00000000ff */
[----:B------:R-:W-:-:S07]  /*2ea70*/  IMAD R2, R3, R18, RZ ;  /* 0x0000001203027224 */ /* 0x000fce00078e02ff */
.L_x_1051:
[----:B------:R-:W-:Y:S05]  /*2ea80*/  BSYNC B1 ;  /* 0x0000000000017941 */ /* 0x000fea0003800000 */
.L_x_1050:
[----:B--2---:R-:W-:Y:S01]  /*2ea90*/  @!P0 IMAD R3, R148, R17, R2 ;  /* 0x0000001194038224 */ /* 0x004fe200078e0202 */
[----:B------:R-:W-:Y:S04]  /*2eaa0*/  BSSY B1, `(.L_x_1052) ;  /* 0x0000006000017945 */ /* 0x000fe80003800000 */
[----:B------:R2:W-:Y:S01]  /*2eab0*/  @!P0 STG.E.U8 desc[UR36][R6.64+0x1f8], R3 ;  /* 0x0001f80306008986 */ /* 0x0005e2000c101124 */
[----:B------:R-:W-:Y:S05]  /*2eac0*/  @P1 BRA `(.L_x_1053) ;  /* 0x00000000000c1947 */ /* 0x000fea0003800000 */
[----:B------:R-:W2:Y:S02]  /*2ead0*/  LDG.E.U8 R16, desc[UR36][R14.64+0x1f9] ;  /* 0x0001f9240e107981 */ /* 0x000ea4000c1e1100 */
[----:B--2---:R-:W-:-:S05]  /*2eae0*/  PRMT R3, R16, 0x8880, RZ ;  /* 0x0000888010037816 */ /* 0x004fca00000000ff */
[----:B------:R-:W-:-:S07]  /*2eaf0*/  IMAD R2, R3, R18, RZ ;  /* 0x0000001203027224 */ /* 0x000fce00078e02ff */
.L_x_1053:
[----:B------:R-:W-:Y:S05]  /*2eb00*/  BSYNC B1 ;  /* 0x0000000000017941 */ /* 0x000fea0003800000 */
.L_x_1052:
[----:B------:R-:W-:Y:S01]  /*2eb10*/  @!P1 IMAD R149, R149, R17, R2 ;  /* 0x0000001195959224 */ /* 0x000fe200078e0202 */
[----:B------:R-:W-:Y:S04]  /*2eb20*/  BSSY B1, `(.L_x_1054) ;  /* 0x0000006000017945 */ /* 0x000fe80003800000 */
[----:B------:R0:W-:Y:S01]  /*2eb30*/  @!P1 STG.E.U8 desc[UR36][R6.64+0x1f9], R149 ;  /* 0x0001f99506009986 */ /* 0x0001e2000c101124 */
[----:B------:R-:W-:Y:S05]  /*2eb40*/  @P5 BRA `(.L_x_1055) ;  /* 0x00000000000c5947 */ /* 0x000fea0003800000 */
[----:B------:R-:W2:Y:S02]  /*2eb50*/  LDG.E.U8 R16, desc[UR36][R12.64+0x1f8] ;  /* 0x0001f8240c107981 */ /* 0x000ea4000c1e1100 */
[----:B--2---:R-:W-:-:S05]  /*2eb60*/  PRMT R3, R16, 0x8880, RZ ;  /* 0x0000888010037816 */ /* 0x004fca00000000ff */
[----:B------:R-:W-:-:S07]  /*2eb70*/  IMAD R2, R3, R18, RZ ;  /* 0x0000001203027224 */ /* 0x000fce00078e02ff */
.L_x_1055:
[----:B------:R-:W-:Y:S05]  /*2eb80*/  BSYNC B1 ;  /* 0x0000000000017941 */ /* 0x000fea0003800000 */
.L_x_1054:
[----:B--2---:R-:W-:Y:S01]  /*2eb90*/  @!P5 IMAD R3, R150, R17, R2 ;  /* 0x000000119603d224 */ /* 0x004fe200078e0202 */
[----:B------:R-:W-:Y:S01]  /*2eba0*/  ISETP.LT.OR P2, PT, R0, 0x1fa, !P2 ;  /* 0x000001fa0000780c */ /* 0x000fe20005741670 */
[----:B------:R-:W-:Y:S03]  /*2ebb0*/  BSSY B1, `(.L_x_1056) ;  /* 0x0000006000017945 */ /* 0x000fe60003800000 */
[----:B------:R2:W-:Y:S09]  /*2ebc0*/  @!P5 STG.E.U8 desc[UR36][R8.64+0x1f8], R3 ;  /* 0x0001f8030800d986 */ /* 0x0005f2000c101124 */
[----:B------:R-:W-:Y:S05]  /*2ebd0*/  @P2 BRA `(.L_x_1057) ;  /* 0x00000000000c2947 */ /* 0x000fea0003800000 */
[----:B------:R-:W2:Y:S02]  /*2ebe0*/  LDG.E.U8 R16, desc[UR36][R12.64+0x1f9] ;  /* 0x0001f9240c107981 */ /* 0x000ea4000c1e1100 */
[----:B--2---:R-:W-:-:S05]  /*2ebf0*/  PRMT R3, R16, 0x8880, RZ ;  /* 0x0000888010037816 */ /* 0x004fca00000000ff */
[----:B------:R-:W-:-:S07]  /*2ec00*/  IMAD R2, R3, R18, RZ ;  /* 0x0000001203027224 */ /* 0x000fce00078e02ff */
.L_x_1057:
[----:B------:R-:W-:Y:S05]  /*2ec10*/  BSYNC B1 ;  /* 0x0000000000017941 */ /* 0x000fea0003800000 */
.L_x_1056:
[----:B------:R-:W-:Y:S01]  /*2ec20*/  IMAD R151, R151, R17, R2 ;  /* 0x0000001197977224 */ /* 0x000fe200078e0202 */
[----:B------:R-:W-:Y:S06]  /*2ec30*/  @P2 BRA `(.L_x_1058) ;  /* 0x0000007800182947 */ /* 0x000fec0003800000 */
[----:B------:R0:W-:Y:S01]  /*2ec40*/  STG.E.U8 desc[UR36][R8.64+0x1f9], R151 ;  /* 0x0001f99708007986 */ /* 0x0001e2000c101124 */
[----:B------:R-:W-:Y:S05]  /*2ec50*/  BRA `(.L_x_1058) ;  /* 0x0000007800107947 */ /* 0x000fea0003800000 */
.L_x_33:
[----:B------:R-:W2:Y:S04]  /*2ec60*/  LDL.LU R2, [R1+0x400] ;  /* 0x0004000001027983 */ /* 0x000ea80000300800 */
[----:B------:R-:W3:Y:S04]  /*2ec70*/  LDL.LU R3, [R1+0x408] ;  /* 0x0004080001037983 */ /* 0x000ee80000300800 */
[----:B------:R-:W4:Y:S04]  /*2ec80*/  LDL.LU R235, [R1+0x49c] ;  /* 0x00049c0001eb7983 */ /* 0x000f280000300800 */
[----:B------:R-:W5:Y:S04]  /*2ec90*/  LDL.LU R234, [R1+0x4a0] ;  /* 0x0004a00001ea7983 */ /* 0x000f680000300800 */
        /* <DEDUP_REMOVED lines=60> */
[----:B------:R-:W5:Y:S01]  /*2f060*/  LDL.LU R173, [R1+0x594] ;  /* 0x0005940001ad7983 */ /* 0x000f620000300800 */
[----:B------:R-:W-:-:S03]  /*2f070*/  ISETP.GE.AND P2, PT, R157, 0x1, PT ;  /* 0x000000019d00780c */ /* 0x000fc60003f46270 */
[----:B------:R-:W5:Y:S04]  /*2f080*/  LDL.LU R172, [R1+0x598] ;  /* 0x0005980001ac7983 */ /* 0x000f680000300800 */
[----:B------:R-:W5:Y:S04]  /*2f090*/  LDL.LU R171, [R1+0x59c] ;  /* 0x00059c0001ab7983 */ /* 0x000f680000300800 */
[----:B------:R-:W5:Y:S04]  /*2f0a0*/  LDL.LU R170, [R1+0x5a0] ;  /* 0x0005a00001aa7983 */ /* 0x000f680000300800 */
[----:B------:R-:W5:Y:S01]  /*2f0b0*/  LDL.LU R169, [R1+0x5a4] ;  /* 0x0005a40001a97983 */ /* 0x000f620000300800 */
[----:B------:R-:W-:-:S03]  /*2f0c0*/  ISETP.LT.OR P1, PT, R0, 0x1, !P2 ;  /* 0x000000010000780c */ /* 0x000fc60005721670 */
        /* <DEDUP_REMOVED lines=13> */
[----:B--2---:R-:W-:-:S03]  /*2f1a0*/  @!P1 IMAD R2, R2, R17, RZ ;  /* 0x0000001102029224 */ /* 0x004fc600078e02ff */
        /* <DEDUP_REMOVED lines=9> */
[----:B------:R-:W-:-:S02]  /*2f240*/  ISETP.LT.OR P5, PT, R0, 0x2, !P2 ;  /* 0x000000020000780c */ /* 0x000fc400057a1670 */
[----:B------:R-:W-:Y:S01]  /*2f250*/  ISETP.GE.AND P3, PT, R157, 0x9, PT ;  /* 0x000000099d00780c */ /* 0x000fe20003f66270 */
[----:B------:R0:W-:Y:S03]  /*2f260*/  @!P1 STG.E.U8 desc[UR36][R4.64], R2 ;  /* 0x0000000204009986 */ /* 0x0001e6000c101124 */
[C---:B------:R-:W-:Y:S02]  /*2f270*/  ISETP.LT.OR P0, PT, R0.reuse, 0x1, !P3 ;  /* 0x000000010000780c */ /* 0x040fe40005f01670 */
[C---:B------:R-:W-:Y:S01]  /*2f280*/  ISETP.LT.OR P4, PT, R0.reuse, 0x2, !P3 ;  /* 0x000000020000780c */ /* 0x040fe20005f81670 */
[----:B0-----:R-:W3:Y:S01]  /*2f290*/  LDL.LU R2, [R1+0x404] ;  /* 0x0004040001027983 */ /* 0x001ee20000300800 */
[----:B------:R-:W-:-:S03]  /*2f2a0*/  ISETP.LT.OR P1, PT, R0, 0x9, !P2 ;  /* 0x000000090000780c */ /* 0x000fc60005721670 */
[----:B---3--:R-:W-:-:S05]  /*2f2b0*/  @!P5 IMAD R2, R2, R17, RZ ;  /* 0x000000110202d224 */ /* 0x008fca00078e02ff */
[----:B------:R0:W-:Y:S04]  /*2f2c0*/  @!P5 STG.E.U8 desc[UR36][R4.64+0x1], R2 ;  /* 0x000001020400d986 */ /* 0x0001e8000c101124 */
[----:B0-----:R-:W3:Y:S01]  /*2f2d0*/  LDL.LU R2, [R1+0x40c] ;  /* 0x00040c0001027983 */ /* 0x001ee20000300800 */
[----:B------:R-:W-:Y:S01]  /*2f2e0*/  @!P0 IMAD R3, R3, R17, RZ ;  /* 0x0000001103038224 */ /* 0x000fe200078e02ff */
[----:B------:R-:W-:-:S04]  /*2f2f0*/  ISETP.LT.OR P5, PT, R0, 0xa, !P2 ;  /* 0x0000000a0000780c */ /* 0x000fc800057a1670 */
[----:B------:R0:W-:Y:S04]  /*2f300*/  @!P0 STG.E.U8 desc[UR36][R10.64], R3 ;  /* 0x000000030a008986 */ /* 0x0001e8000c101124 */
[----:B0-----:R-:W4:Y:S01]  /*2f310*/  LDL.LU R3, [R1+0x418] ;  /* 0x0004180001037983 */ /* 0x001f220000300800 */
[----:B---3--:R-:W-:-:S05]  /*2f320*/  @!P4 IMAD R2, R2, R17, RZ ;  /* 0x000000110202c224 */ /* 0x008fca00078e02ff */
[----:B------:R0:W-:Y:S04]  /*2f330*/  @!P4 STG.E.U8 desc[UR36][R10.64+0x1], R2 ;  /* 0x000001020a00c986 */ /* 0x0001e8000c101124 */
[----:B0-----:R-:W3:Y:S02]  /*2f340*/  LDL.LU R2, [R1+0x410] ;  /* 0x0004100001027983 */ /* 0x001ee40000300800 */
[----:B---3--:R-:W-:-:S05]  /*2f350*/  @!P1 IMAD R2, R2, R17, RZ ;  /* 0x0000001102029224 */ /* 0x008fca00078e02ff */
[----:B------:R0:W-:Y:S04]  /*2f360*/  @!P1 STG.E.U8 desc[UR36][R4.64+0x8], R2 ;  /* 0x0000080204009986 */ /* 0x0001e8000c101124 */
[----:B0-----:R-:W3:Y:S01]  /*2f370*/  LDL.LU R2, [R1+0x414] ;  /* 0x0004140001027983 */ /* 0x001ee20000300800 */
[C---:B------:R-:W-:Y:S02]  /*2f380*/  ISETP.LT.OR P0, PT, R0.reuse, 0x9, !P3 ;  /* 0x000000090000780c */ /* 0x040fe40005f01670 */
[----:B------:R-:W-:Y:S01]  /*2f390*/  ISETP.LT.OR P4, PT, R0, 0xa, !P3 ;  /* 0x0000000a0000780c */ /* 0x000fe20005f81670 */
[----:B---3--:R-:W-:-:S05]  /*2f3a0*/  @!P5 IMAD R2, R2, R17, RZ ;  /* 0x000000110202d224 */ /* 0x008fca00078e02ff */
[----:B------:R0:W-:Y:S04]  /*2f3b0*/  @!P5 STG.E.U8 desc[UR36][R4.64+0x9], R2 ;  /* 0x000009020400d986 */ /* 0x0001e8000c101124 */
[----:B0-----:R-:W3:Y:S01]  /*2f3c0*/  LDL.LU R2, [R1+0x41c] ;  /* 0x00041c0001027983 */ /* 0x001ee20000300800 */
[----:B----4-:R-:W-:-:S05]  /*2f3d0*/  @!P0 IMAD R3, R3, R17, RZ ;  /* 0x0000001103038224 */ /* 0x010fca00078e02ff */
[----:B------:R0:W-:Y:S04]  /*2f3e0*/  @!P0 STG.E.U8 desc[UR36][R10.64+0x8], R3 ;  /* 0x000008030a008986 */ /* 0x0001e8000c101124 */
[----:B0-----:R-:W4:Y:S01]  /*2f3f0*/  LDL.LU R3, [R1+0x428] ;  /* 0x0004280001037983 */ /* 0x001f220000300800 */
[----:B---3--:R-:W-:-:S05]  /*2f400*/  @!P4 IMAD R2, R2, R17, RZ ;  /* 0x000000110202c224 */ /* 0x008fca00078e02ff */
[----:B------:R0:W-:Y:S04]  /*2f410*/  @!P4 STG.E.U8 desc[UR36][R10.64+0x9], R2 ;  /* 0x000009020a00c986 */ /* 0x0001e8000c101124 */
[----:B0-----:R-:W3:Y:S01]  /*2f420*/  LDL.LU R2, [R1+0x420] ;  /* 0x0004200001027983 */ /* 0x001ee20000300800 */
[C---:B------:R-:W-:Y:S02]  /*2f430*/  ISETP.LT.OR P1, PT, R0.reuse, 0x11, !P2 ;  /* 0x000000110000780c */ /* 0x040fe40005721670 */
[----:B------:R-:W-:-:S11]  /*2f440*/  ISETP.LT.OR P5, PT, R0, 0x12, !P2 ;  /* 0x000000120000780c */ /* 0x000fd600057a1670 */
        /* <DEDUP_REMOVED lines=99> */
[----:B------:R-:W-:-:S13]  /*2fa80*/  ISETP.LT.OR P0, PT, R0, 0x41, !P3 ;  /* 0x000000410000780c */ /* 0x000fda0005f01670 */
[-C--:B----4-:R-:W-:Y:S02]  /*2fa90*/  @!P0 IMAD R3, R3, R17.reuse, RZ ;  /* 0x0000001103038224 */ /* 0x090fe400078e02ff */
[----:B---3--:R-:W-:-:S05]  /*2faa0*/  @!P5 IMAD R2, R2, R17, RZ ;  /* 0x000000110202d224 */ /* 0x008fca00078e02ff */
[----:B------:R0:W-:Y:S04]  /*2fab0*/  @!P5 STG.E.U8 desc[UR36][R4.64+0x41], R2 ;  /* 0x000041020400d986 */ /* 0x0001e8000c101124 */
[----:B0-----:R-:W3:Y:S04]  /*2fac0*/  LDL.LU R2, [R1+0x48c] ;  /* 0x00048c0001027983 */ /* 0x001ee80000300800 */
[----:B------:R0:W-:Y:S04]  /*2fad0*/  @!P0 STG.E.U8 desc[UR36][R10.64+0x40], R3 ;  /* 0x000040030a008986 */ /* 0x0001e8000c101124 */
[----:B0-----:R-:W4:Y:S01]  /*2fae0*/  LDL.LU R3, [R1+0x490] ;  /* 0x0004900001037983 */ /* 0x001f220000300800 */
[----:B------:R-:W-:-:S02]  /*2faf0*/  ISETP.LT.OR P4, PT, R0, 0x42, !P3 ;  /* 0x000000420000780c */ /* 0x000fc40005f81670 */
[----:B------:R-:W-:-:S11]  /*2fb00*/  ISETP.LT.OR P1, PT, R0, 0x49, !P2 ;  /* 0x000000490000780c */ /* 0x000fd60005721670 */
[----:B---3--:R-:W-:-:S05]  /*2fb10*/  @!P4 IMAD R2, R2, R17, RZ ;  /* 0x000000110202c224 */ /* 0x008fca00078e02ff */
[----:B------:R0:W-:Y:S04]  /*2fb20*/  @!P4 STG.E.U8 desc[UR36][R10.64+0x41], R2 ;  /* 0x000041020a00c986 */ /* 0x0001e8000c101124 */
[----:B0-----:R-:W3:Y:S01]  /*2fb30*/  LDL.LU R2, [R1+0x494] ;  /* 0x0004940001027983 */ /* 0x001ee20000300800 */
[----:B----4-:R-:W-:-:S05]  /*2fb40*/  @!P1 IMAD R3, R3, R17, RZ ;  /* 0x0000001103039224 */ /* 0x010fca00078e02ff */
[----:B------:R0:W-:Y:S04]  /*2fb50*/  @!P1 STG.E.U8 desc[UR36][R4.64+0x48], R3 ;  /* 0x0000480304009986 */ /* 0x0001e8000c101124 */
[----:B0-----:R-:W4:Y:S01]  /*2fb60*/  LDL.LU R3, [R1+0x498] ;  /* 0x0004980001037983 */ /* 0x001f220000300800 */
[C---:B------:R-:W-:Y:S02]  /*2fb70*/  ISETP.LT.OR P5, PT, R0.reuse, 0x4a, !P2 ;  /* 0x0000004a0000780c */ /* 0x040fe400057a1670 */
[C---:B------:R-:W-:Y:S02]  /*2fb80*/  ISETP.LT.OR P4, PT, R0.reuse, 0x4a, !P3 ;  /* 0x0000004a0000780c */ /* 0x040fe40005f81670 */
[C---:B------:R-:W-:Y:S02]  /*2fb90*/  ISETP.LT.OR P0, PT, R0.reuse, 0x49, !P3 ;  /* 0x000000490000780c */ /* 0x040fe40005f01670 */
[----:B------:R-:W-:-:S07]  /*2fba0*/  ISETP.LT.OR P1, PT, R0, 0x51, !P2 ;  /* 0x000000510000780c */ /* 0x000fce0005721670 */
[----:B---3--:R-:W-:-:S05]  /*2fbb0*/  @!P5 IMAD R2, R2, R17, RZ ;  /* 0x000000110202d224 */ /* 0x008fca00078e02ff */
[----:B------:R0:W-:Y:S01]  /*2fbc0*/  @!P5 STG.E.U8 desc[UR36][R4.64+0x49], R2 ;  /* 0x000049020400d986 */ /* 0x0001e2000c101124 */
[----:B------:R-:W-:Y:S01]  /*2fbd0*/  ISETP.LT.OR P5, PT, R0, 0x52, !P2 ;  /* 0x000000520000780c */ /* 0x000fe200057a1670 */
[----:B0-----:R-:W-:-:S05]  /*2fbe0*/  @!P4 IMAD R2, R235, R17, RZ ;  /* 0x00000011eb02c224 */ /* 0x001fca00078e02ff */
[----:B------:R5:W-:Y:S01]  /*2fbf0*/  @!P4 STG.E.U8 desc[UR36][R10.64+0x49], R2 ;  /* 0x000049020a00c986 */ /* 0x000be2000c101124 */
[----:B------:R-:W-:Y:S01]  /*2fc00*/  ISETP.LT.OR P4, PT, R0, 0x52, !P3 ;  /* 0x000000520000780c */ /* 0x000fe20005f81670 */
[----:B----4-:R-:W-:-:S05]  /*2fc10*/  @!P0 IMAD R3, R3, R17, RZ ;  /* 0x0000001103038224 */ /* 0x010fca00078e02ff */
[----:B------:R0:W-:Y:S01]  /*2fc20*/  @!P0 STG.E.U8 desc[UR36][R10.64+0x48], R3 ;  /* 0x000048030a008986 */ /* 0x0001e2000c101124 */
[----:B-----5:R-:W-:Y:S01]  /*2fc30*/  @!P5 IMAD R2, R233, R17, RZ ;  /* 0x00000011e902d224 */ /* 0x020fe200078e02ff */
[----:B------:R-:W-:-:S04]  /*2fc40*/  ISETP.LT.OR P0, PT, R0, 0x51, !P3 ;  /* 0x000000510000780c */ /* 0x000fc80005f01670 */
[----:B------:R1:W-:Y:S01]  /*2fc50*/  @!P5 STG.E.U8 desc[UR36][R4.64+0x51], R2 ;  /* 0x000051020400d986 */ /* 0x0003e2000c101124 */
[----:B------:R-:W-:Y:S01]  /*2fc60*/  ISETP.LT.OR P5, PT, R0, 0x5a, !P2 ;  /* 0x0000005a0000780c */ /* 0x000fe200057a1670 */
[----:B0-----:R-:W-:-:S05]  /*2fc70*/  @!P1 IMAD R3, R234, R17, RZ ;  /* 0x00000011ea039224 */ /* 0x001fca00078e02ff */
[----:B------:R0:W-:Y:S01]  /*2fc80*/  @!P1 STG.E.U8 desc[UR36][R4.64+0x50], R3 ;  /* 0x0000500304009986 */ /* 0x0001e2000c101124 */
[----:B-1----:R-:W-:Y:S01]  /*2fc90*/  @!P4 IMAD R2, R231, R17, RZ ;  /* 0x00000011e702c224 */ /* 0x002fe200078e02ff */
        /* <DEDUP_REMOVED lines=224> */
[----:B0-----:R-:W-:Y:S01]  /*30aa0*/  @!P1 IMAD R3, R155, R17, RZ ;  /* 0x000000119b039224 */ /* 0x001fe200078e02ff */
[----:B------:R-:W-:-:S04]  /*30ab0*/  ISETP.LT.OR P5, PT, R0, 0xf2, !P2 ;  /* 0x000000f20000780c */ /* 0x000fc800057a1670 */
[----:B------:R0:W-:Y:S01]  /*30ac0*/  @!P1 STG.E.U8 desc[UR36][R4.64+0xe8], R3 ;  /* 0x0000e80304009986 */ /* 0x0001e2000c101124 */
[----:B--2---:R-:W-:Y:S01]  /*30ad0*/  @!P4 IMAD R2, R152, R17, RZ ;  /* 0x000000119802c224 */ /* 0x004fe200078e02ff */
[----:B------:R-:W-:-:S04]  /*30ae0*/  ISETP.LT.OR P1, PT, R0, 0xf1, !P2 ;  /* 0x000000f10000780c */ /* 0x000fc80005721670 */
[----:B------:R1:W-:Y:S01]  /*30af0*/  @!P4 STG.E.U8 desc[UR36][R10.64+0xe9], R2 ;  /* 0x0000e9020a00c986 */ /* 0x0003e2000c101124 */
[----:B------:R-:W-:Y:S01]  /*30b00*/  ISETP.LT.OR P4, PT, R0, 0xf1, !P3 ;  /* 0x000000f10000780c */ /* 0x000fe20005f81670 */
[----:B0-----:R-:W-:-:S05]  /*30b10*/  @!P0 IMAD R3, R153, R17, RZ ;  /* 0x0000001199038224 */ /* 0x001fca00078e02ff */
[----:B------:R0:W-:Y:S01]  /*30b20*/  @!P0 STG.E.U8 desc[UR36][R10.64+0xe8], R3 ;  /* 0x0000e8030a008986 */ /* 0x0001e2000c101124 */
[----:B-1----:R-:W-:-:S06]  /*30b30*/  @!P5 IMAD R2, R22, R17, RZ ;  /* 0x000000111602d224 */ /* 0x002fcc00078e02ff */
[-C--:B------:R-:W-:Y:S02]  /*30b40*/  @!P4 IMAD R12, R12, R17.reuse, RZ ;  /* 0x000000110c0cc224 */ /* 0x080fe400078e02ff */
[----:B0-----:R-:W-:Y:S01]  /*30b50*/  @!P1 IMAD R3, R23, R17, RZ ;  /* 0x0000001117039224 */ /* 0x001fe200078e02ff */
[----:B------:R-:W-:Y:S04]  /*30b60*/  @!P5 STG.E.U8 desc[UR36][R4.64+0xf1], R2 ;  /* 0x0000f1020400d986 */ /* 0x000fe8000c101124 */
[----:B------:R-:W-:Y:S04]  /*30b70*/  @!P1 STG.E.U8 desc[UR36][R4.64+0xf0], R3 ;  /* 0x0000f00304009986 */ /* 0x000fe8000c101124 */
[----:B------:R0:W-:Y:S04]  /*30b80*/  @!P4 STG.E.U8 desc[UR36][R10.64+0xf0], R12 ;  /* 0x0000f00c0a00c986 */ /* 0x0001e8000c101124 */
[----:B0-----:R-:W2:Y:S04]  /*30b90*/  LDL.LU R12, [R1+0x29c] ;  /* 0x00029c00010c7983 */ /* 0x001ea80000300800 */
        /* <DEDUP_REMOVED lines=50> */
[----:B------:R-:W-:-:S03]  /*30ec0*/  ISETP.LT.OR P0, PT, R0, 0xf2, !P3 ;  /* 0x000000f20000780c */ /* 0x000fc60005f01670 */
        /* <DEDUP_REMOVED lines=12> */
[----:B------:R-:W5:Y:S04]  /*30f90*/  LDL.LU R175, [R1+0x390] ;  /* 0x0003900001af7983 */ /* 0x000f680000300800 */
[----:B------:R-:W5:Y:S04]  /*30fa0*/  LDL.LU R174, [R1+0x394] ;  /* 0x0003940001ae7983 */ /* 0x000f680000300800 */
[----:B------:R-:W5:Y:S01]  /*30fb0*/  LDL.LU R173, [R1+0x398] ;  /* 0x0003980001ad7983 */ /* 0x000f620000300800 */
[----:B------:R-:W-:-:S03]  /*30fc0*/  @!P0 IMAD R2, R21, R17, RZ ;  /* 0x0000001115028224 */ /* 0x000fc600078e02ff */
[----:B------:R-:W5:Y:S01]  /*30fd0*/  LDL.LU R172, [R1+0x39c] ;  /* 0x00039c0001ac7983 */ /* 0x000f620000300800 */
[----:B------:R-:W-:-:S03]  /*30fe0*/  @!P1 IMAD R3, R20, R17, RZ ;  /* 0x0000001114039224 */ /* 0x000fc600078e02ff */
        /* <DEDUP_REMOVED lines=8> */
[----:B------:R0:W-:Y:S04]  /*31070*/  @!P0 STG.E.U8 desc[UR36][R10.64+0xf1], R2 ;  /* 0x0000f1020a008986 */ /* 0x0001e8000c101124 */
[----:B------:R-:W5:Y:S04]  /*31080*/  LDL.LU R163, [R1+0x3bc] ;  /* 0x0003bc0001a37983 */ /* 0x000f680000300800 */
[----:B------:R-:W-:Y:S01]  /*31090*/  @!P1 STG.E.U8 desc[UR36][R4.64+0xf8], R3 ;  /* 0x0000f80304009986 */ /* 0x000fe2000c101124 */
[----:B------:R-:W-:-:S03]  /*310a0*/  ISETP.LT.OR P1, PT, R0, 0xfa, !P3 ;  /* 0x000000fa0000780c */ /* 0x000fc60005f21670 */
[----:B------:R-:W5:Y:S01]  /*310b0*/  LDL.LU R162, [R1+0x3c0] ;  /* 0x0003c00001a27983 */ /* 0x000f620000300800 */
[----:B0-----:R-:W-:-:S03]  /*310c0*/  @!P5 IMAD R2, R15, R17, RZ ;  /* 0x000000110f02d224 */ /* 0x001fc600078e02ff */
        /* <DEDUP_REMOVED lines=8> */
[----:B------:R0:W-:Y:S04]  /*31150*/  @!P5 STG.E.U8 desc[UR36][R4.64+0xf9], R2 ;  /* 0x0000f9020400d986 */ /* 0x0001e8000c101124 */
[----:B------:R-:W5:Y:S04]  /*31160*/  LDL.LU R23, [R1+0x3e4] ;  /* 0x0003e40001177983 */ /* 0x000f680000300800 */
[----:B------:R-:W5:Y:S01]  /*31170*/  LDL.LU R22, [R1+0x3e8] ;  /* 0x0003e80001167983 */ /* 0x000f620000300800 */
[----:B0-----:R-:W-:-:S03]  /*31180*/  @!P4 IMAD R2, R14, R17, RZ ;  /* 0x000000110e02c224 */ /* 0x001fc600078e02ff */
[----:B------:R-:W5:Y:S01]  /*31190*/  LDL.LU R21, [R1+0x3ec] ;  /* 0x0003ec0001157983 */ /* 0x000f620000300800 */
[----:B------:R-:W-:-:S03]  /*311a0*/  @!P1 IMAD R3, R13, R17, RZ ;  /* 0x000000110d039224 */ /* 0x000fc600078e02ff */
[----:B------:R-:W5:Y:S04]  /*311b0*/  LDL.LU R20, [R1+0x3f0] ;  /* 0x0003f00001147983 */ /* 0x000f680000300800 */
[----:B------:R-:W5:Y:S04]  /*311c0*/  LDL.LU R15, [R1+0x3f4] ;  /* 0x0003f400010f7983 */ /* 0x000f680000300800 */
[----:B------:R-:W5:Y:S04]  /*311d0*/  LDL.LU R14, [R1+0x3f8] ;  /* 0x0003f800010e7983 */ /* 0x000f680000300800 */
[----:B------:R-:W5:Y:S04]  /*311e0*/  LDL.LU R13, [R1+0x3fc] ;  /* 0x0003fc00010d7983 */ /* 0x000f680000300800 */
[----:B------:R0:W-:Y:S04]  /*311f0*/  @!P4 STG.E.U8 desc[UR36][R10.64+0xf8], R2 ;  /* 0x0000f8020a00c986 */ /* 0x0001e8000c101124 */
[----:B0-----:R-:W2:Y:S01]  /*31200*/  LDL.LU R2, [R1+0x200] ;  /* 0x0002000001027983 */ /* 0x001ea20000300800 */
[----:B------:R-:W-:-:S04]  /*31210*/  ISETP.GE.AND P0, PT, R157, 0x81, PT ;  /* 0x000000819d00780c */ /* 0x000fc80003f06270 */
[----:B------:R-:W-:Y:S01]  /*31220*/  ISETP.LT.OR P5, PT, R0, 0x1, !P0 ;  /* 0x000000010000780c */ /* 0x000fe200047a1670 */
[----:B------:R0:W-:Y:S01]  /*31230*/  @!P1 STG.E.U8 desc[UR36][R10.64+0xf9], R3 ;  /* 0x0000f9030a009986 */ /* 0x0001e2000c101124 */
[----:B------:R-:W-:-:S03]  /*31240*/  ISETP.GE.AND P1, PT, R157, 0x89, PT ;  /* 0x000000899d00780c */ /* 0x000fc60003f26270 */
[----:B0-----:R-:W3:Y:S04]  /*31250*/  LDL.LU R3, [R1+0x298] ;  /* 0x0002980001037983 */ /* 0x001ee80000300800 */
[----:B------:R-:W4:Y:S04]  /*31260*/  LDL.LU R157, [R1+0x294] ;  /* 0x00029400019d7983 */ /* 0x000f280000300800 */
[----:B--2---:R-:W-:-:S05]  /*31270*/  @!P5 IMAD R2, R2, R17, RZ ;  /* 0x000000110202d224 */ /* 0x004fca00078e02ff */
[----:B------:R0:W-:Y:S04]  /*31280*/  @!P5 STG.E.U8 desc[UR36][R6.64], R2 ;  /* 0x000000020600d986 */ /* 0x0001e8000c101124 */
[----:B0-----:R-:W2:Y:S01]  /*31290*/  LDL.LU R2, [R1+0x204] ;  /* 0x0002040001027983 */ /* 0x001ea20000300800 */
[C---:B------:R-:W-:Y:S02]  /*312a0*/  ISETP.LT.OR P4, PT, R0.reuse, 0x2, !P0 ;  /* 0x000000020000780c */ /* 0x040fe40004781670 */
[----:B------:R-:W-:-:S11]  /*312b0*/  ISETP.LT.OR P5, PT, R0, 0x1, !P1 ;  /* 0x000000010000780c */ /* 0x000fd60004fa1670 */
[----:B--2---:R-:W-:-:S05]  /*312c0*/  @!P4 IMAD R2, R2, R17, RZ ;  /* 0x000000110202c224 */ /* 0x004fca00078e02ff */
[----:B------:R0:W-:Y:S04]  /*312d0*/  @!P4 STG.E.U8 desc[UR36][R6.64+0x1], R2 ;  /* 0x000001020600c986 */ /* 0x0001e8000c101124 */
[----:B0-----:R-:W2:Y:S01]  /*312e0*/  LDL.LU R2, [R1+0x208] ;  /* 0x0002080001027983 */ /* 0x001ea20000300800 */
[----:B------:R-:W-:Y:S01]  /*312f0*/  ISETP.LT.OR P4, PT, R0, 0x2, !P1 ;  /* 0x000000020000780c */ /* 0x000fe20004f81670 */
[----:B--2---:R-:W-:-:S05]  /*31300*/  @!P5 IMAD R2, R2, R17, RZ ;  /* 0x000000110202d224 */ /* 0x004fca00078e02ff */
[----:B------:R0:W-:Y:S04]  /*31310*/  @!P5 STG.E.U8 desc[UR36][R8.64], R2 ;  /* 0x000000020800d986 */ /* 0x0001e8000c101124 */
[----:B0-----:R-:W2:Y:S01]  /*31320*/  LDL.LU R2, [R1+0x20c] ;  /* 0x00020c0001027983 */ /* 0x001ea20000300800 */
[----:B------:R-:W-:Y:S02]  /*31330*/  ISETP.LT.OR P5, PT, R0, 0x9, !P0 ;  /* 0x000000090000780c */ /* 0x000fe400047a1670 */
        /* <DEDUP_REMOVED lines=133> */
[----:B------:R4:W-:Y:S01]  /*31b90*/  @!P5 STG.E.U8 desc[UR36][R6.64+0x48], R2 ;  /* 0x000048020600d986 */ /* 0x0009e2000c101124 */
[----:B------:R-:W-:-:S06]  /*31ba0*/  ISETP.LT.OR P5, PT, R0, 0x49, !P1 ;  /* 0x000000490000780c */ /* 0x000fcc0004fa1670 */
[-C--:B----4-:R-:W-:Y:S02]  /*31bb0*/  @!P4 IMAD R2, R157, R17.reuse, RZ ;  /* 0x000000119d02c224 */ /* 0x090fe400078e02ff */
[----:B------:R-:W2:Y:S04]  /*31bc0*/  LDL.LU R157, [R1+0x94] ;  /* 0x00009400019d7983 */ /* 0x000ea80000300800 */
[----:B------:R3:W-:Y:S01]  /*31bd0*/  @!P4 STG.E.U8 desc[UR36][R6.64+0x49], R2 ;  /* 0x000049020600c986 */ /* 0x0007e2000c101124 */
[C---:B------:R-:W-:Y:S01]  /*31be0*/  ISETP.LT.OR P4, PT, R0.reuse, 0x4a, !P1 ;  /* 0x0000004a0000780c */ /* 0x040fe20004f81670 */
[----:B---3--:R-:W-:Y:S02]  /*31bf0*/  @!P5 IMAD R2, R3, R17, RZ ;  /* 0x000000110302d224 */ /* 0x008fe400078e02ff */
[----:B------:R-:W3:Y:S04]  /*31c00*/  LDL.LU R3, [R1+0x98] ;  /* 0x0000980001037983 */ /* 0x000ee80000300800 */
[----:B------:R0:W-:Y:S01]  /*31c10*/  @!P5 STG.E.U8 desc[UR36][R8.64+0x48], R2 ;  /* 0x000048020800d986 */ /* 0x0001e2000c101124 */
[----:B------:R-:W-:-:S05]  /*31c20*/  ISETP.LT.OR P5, PT, R0, 0x51, !P0 ;  /* 0x000000510000780c */ /* 0x000fca00047a1670 */
[-C--:B0-----:R-:W-:Y:S02]  /*31c30*/  @!P4 IMAD R2, R12, R17.reuse, RZ ;  /* 0x000000110c02c224 */ /* 0x081fe400078e02ff */
[----:B------:R-:W4:Y:S04]  /*31c40*/  LDL.LU R12, [R1+0x9c] ;  /* 0x00009c00010c7983 */ /* 0x000f280000300800 */
[----:B------:R0:W-:Y:S01]  /*31c50*/  @!P4 STG.E.U8 desc[UR36][R8.64+0x49], R2 ;  /* 0x000049020800c986 */ /* 0x0001e2000c101124 */
[----:B------:R-:W-:Y:S01]  /*31c60*/  ISETP.LT.OR P4, PT, R0, 0x52, !P0 ;  /* 0x000000520000780c */ /* 0x000fe20004781670 */
[----:B0-----:R-:W-:-:S05]  /*31c70*/  @!P5 IMAD R2, R235, R17, RZ ;  /* 0x00000011eb02d224 */ /* 0x001fca00078e02ff */
[----:B------:R0:W-:Y:S01]  /*31c80*/  @!P5 STG.E.U8 desc[UR36][R6.64+0x50], R2 ;  /* 0x000050020600d986 */ /* 0x0001e2000c101124 */
[----:B------:R-:W-:-:S06]  /*31c90*/  ISETP.LT.OR P5, PT, R0, 0x51, !P1 ;  /* 0x000000510000780c */ /* 0x000fcc0004fa1670 */
[----:B0-----:R-:W-:-:S05]  /*31ca0*/  @!P4 IMAD R2, R234, R17, RZ ;  /* 0x00000011ea02c224 */ /* 0x001fca00078e02ff */
[----:B------:R5:W-:Y:S01]  /*31cb0*/  @!P4 STG.E.U8 desc[UR36][R6.64+0x51], R2 ;  /* 0x000051020600c986 */ /* 0x000be2000c101124 */
[----:B------:R-:W-:Y:S01]  /*31cc0*/  ISETP.LT.OR P4, PT, R0, 0x52, !P1 ;  /* 0x000000520000780c */ /* 0x000fe20004f81670 */
[----:B-----5:R-:W-:-:S05]  /*31cd0*/  @!P5 IMAD R2, R233, R17, RZ ;  /* 0x00000011e902d224 */ /* 0x020fca00078e02ff */
[----:B------:R0:W-:Y:S01]  /*31ce0*/  @!P5 STG.E.U8 desc[UR36][R8.64+0x50], R2 ;  /* 0x000050020800d986 */ /* 0x0001e2000c101124 */
[----:B------:R-:W-:-:S06]  /*31cf0*/  ISETP.LT.OR P5, PT, R0, 0x59, !P0 ;  /* 0x000000590000780c */ /* 0x000fcc00047a1670 */
[----:B0-----:R-:W-:-:S05]  /*31d00*/  @!P4 IMAD R2, R232, R17, RZ ;  /* 0x00000011e802c224 */ /* 0x001fca00078e02ff */
        /* <DEDUP_REMOVED lines=249> */
[----:B------:R0:W-:Y:S07]  /*32ca0*/  @!P5 STG.E.U8 desc[UR36][R8.64+0xf8], R2 ;  /* 0x0000f8020800d986 */ /* 0x0001ee000c101124 */
[----:B0-----:R-:W-:Y:S02]  /*32cb0*/  @!P4 IMAD R2, R13, R17, RZ ;  /* 0x000000110d02c224 */ /* 0x001fe400078e02ff */
        /* <DEDUP_REMOVED lines=89> */
[----:B0-----:R-:W2:Y:S01]  /*33250*/  LDL.LU R2, [R1] ;  /* 0x0000000001027983 */ /* 0x001ea20000300800 */
[----:B------:R-:W-:-:S02]  /*33260*/  ISETP.LT.OR P5, PT, R0, 0x101, !P2 ;  /* 0x000001010000780c */ /* 0x000fc400057a1670 */
        /* <DEDUP_REMOVED lines=146> */
[----:B------:R0:W-:Y:S01]  /*33b90*/  @!P5 STG.E.U8 desc[UR36][R4.64+0x148], R2 ;  /* 0x000148020400d986 */ /* 0x0001e2000c101124 */
[----:B------:R-:W-:-:S05]  /*33ba0*/  ISETP.LT.OR P5, PT, R0, 0x149, !P3 ;  /* 0x000001490000780c */ /* 0x000fca0005fa1670 */
[----:B0-----:R-:W-:-:S05]  /*33bb0*/  @!P4 IMAD R2, R157, R17, RZ ;  /* 0x000000119d02c224 */ /* 0x001fca00078e02ff */
[----:B------:R3:W-:Y:S01]  /*33bc0*/  @!P4 STG.E.U8 desc[UR36][R4.64+0x149], R2 ;  /* 0x000149020400c986 */ /* 0x0007e2000c101124 */
[----:B------:R-:W-:Y:S02]  /*33bd0*/  ISETP.LT.OR P4, PT, R0, 0x14a, !P3 ;  /* 0x0000014a0000780c */ /* 0x000fe40005f81670 */
[----:B---3--:R-:W-:-:S05]  /*33be0*/  @!P5 IMAD R2, R3, R17, RZ ;  /* 0x000000110302d224 */ /* 0x008fca00078e02ff */
[----:B------:R-:W-:Y:S01]  /*33bf0*/  @!P5 STG.E.U8 desc[UR36][R10.64+0x148], R2 ;  /* 0x000148020a00d986 */ /* 0x000fe2000c101124 */
[----:B------:R-:W-:-:S05]  /*33c00*/  ISETP.LT.OR P5, PT, R0, 0x151, !P2 ;  /* 0x000001510000780c */ /* 0x000fca00057a1670 */
[----:B----4-:R-:W-:-:S05]  /*33c10*/  @!P4 IMAD R3, R12, R17, RZ ;  /* 0x000000110c03c224 */ /* 0x010fca00078e02ff */
[----:B------:R0:W-:Y:S01]  /*33c20*/  @!P4 STG.E.U8 desc[UR36][R10.64+0x149], R3 ;  /* 0x000149030a00c986 */ /* 0x0001e2000c101124 */
[----:B------:R-:W-:Y:S02]  /*33c30*/  ISETP.LT.OR P4, PT, R0, 0x152, !P2 ;  /* 0x000001520000780c */ /* 0x000fe40005781670 */
[----:B-----5:R-:W-:-:S05]  /*33c40*/  @!P5 IMAD R13, R13, R17, RZ ;  /* 0x000000110d0dd224 */ /* 0x020fca00078e02ff */
[----:B------:R1:W-:Y:S01]  /*33c50*/  @!P5 STG.E.U8 desc[UR36][R4.64+0x150], R13 ;  /* 0x0001500d0400d986 */ /* 0x0003e2000c101124 */
[----:B------:R-:W-:-:S05]  /*33c60*/  ISETP.LT.OR P5, PT, R0, 0x151, !P3 ;  /* 0x000001510000780c */ /* 0x000fca0005fa1670 */
[----:B------:R-:W-:-:S05]  /*33c70*/  @!P4 IMAD R15, R15, R17, RZ ;  /* 0x000000110f0fc224 */ /* 0x000fca00078e02ff */
[----:B------:R2:W-:Y:S01]  /*33c80*/  @!P4 STG.E.U8 desc[UR36][R4.64+0x151], R15 ;  /* 0x0001510f0400c986 */ /* 0x0005e2000c101124 */
[----:B------:R-:W-:Y:S02]  /*33c90*/  ISETP.LT.OR P4, PT, R0, 0x152, !P3 ;  /* 0x000001520000780c */ /* 0x000fe40005f81670 */
[----:B------:R-:W-:-:S05]  /*33ca0*/  @!P5 IMAD R21, R21, R17, RZ ;  /* 0x000000111515d224 */ /* 0x000fca00078e02ff */
[----:B------:R3:W-:Y:S01]  /*33cb0*/  @!P5 STG.E.U8 desc[UR36][R10.64+0x150], R21 ;  /* 0x000150150a00d986 */ /* 0x0007e2000c101124 */
[----:B------:R-:W-:-:S05]  /*33cc0*/  ISETP.LT.OR P5, PT, R0, 0x159, !P2 ;  /* 0x000001590000780c */ /* 0x000fca00057a1670 */
[----:B0-----:R-:W-:-:S05]  /*33cd0*/  @!P4 IMAD R3, R235, R17, RZ ;  /* 0x00000011eb03c224 */ /* 0x001fca00078e02ff */
[----:B------:R0:W-:Y:S01]  /*33ce0*/  @!P4 STG.E.U8 desc[UR36][R10.64+0x151], R3 ;  /* 0x000151030a00c986 */ /* 0x0001e2000c101124 */
[----:B------:R-:W-:Y:S02]  /*33cf0*/  ISETP.LT.OR P4, PT, R0, 0x15a, !P2 ;  /* 0x0000015a0000780c */ /* 0x000fe40005781670 */
[----:B-1----:R-:W-:-:S05]  /*33d00*/  @!P5 IMAD R13, R234, R17, RZ ;  /* 0x00000011ea0dd224 */ /* 0x002fca00078e02ff */
[----:B------:R1:W-:Y:S01]  /*33d10*/  @!P5 STG.E.U8 desc[UR36][R4.64+0x158], R13 ;  /* 0x0001580d0400d986 */ /* 0x0003e2000c101124 */
[----:B------:R-:W-:-:S05]  /*33d20*/  ISETP.LT.OR P5, PT, R0, 0x159, !P3 ;  /* 0x000001590000780c */ /* 0x000fca0005fa1670 */
[----:B--2---:R-:W-:-:S05]  /*33d30*/  @!P4 IMAD R15, R233, R17, RZ ;  /* 0x00000011e90fc224 */ /* 0x004fca00078e02ff */
[----:B------:R2:W-:Y:S01]  /*33d40*/  @!P4 STG.E.U8 desc[UR36][R4.64+0x159], R15 ;  /* 0x0001590f0400c986 */ /* 0x0005e2000c101124 */
[----:B------:R-:W-:Y:S02]  /*33d50*/  ISETP.LT.OR P4, PT, R0, 0x15a, !P3 ;  /* 0x0000015a0000780c */ /* 0x000fe40005f81670 */
[----:B---3--:R-:W-:-:S05]  /*33d60*/  @!P5 IMAD R21, R232, R17, RZ ;  /* 0x00000011e815d224 */ /* 0x008fca00078e02ff */
        /* <DEDUP_REMOVED lines=228> */
[----:B------:R-:W-:Y:S01]  /*34bb0*/  @!P5 STG.E.U8 desc[UR36][R10.64+0x1f0], R21 ;  /* 0x0001f0150a00d986 */ /* 0x000fe2000c101124 */
[C---:B------:R-:W-:Y:S02]  /*34bc0*/  ISETP.LT.OR P5, PT, R0.reuse, 0x1f9, !P2 ;  /* 0x000001f90000780c */ /* 0x040fe400057a1670 */
[----:B------:R-:W-:-:S03]  /*34bd0*/  ISETP.LT.OR P2, PT, R0, 0x1fa, !P2 ;  /* 0x000001fa0000780c */ /* 0x000fc60005741670 */
[----:B0-----:R-:W-:-:S05]  /*34be0*/  @!P4 IMAD R3, R152, R17, RZ ;  /* 0x000000119803c224 */ /* 0x001fca00078e02ff */
[----:B------:R0:W-:Y:S01]  /*34bf0*/  @!P4 STG.E.U8 desc[UR36][R10.64+0x1f1], R3 ;  /* 0x0001f1030a00c986 */ /* 0x0001e2000c101124 */
[----:B------:R-:W-:Y:S02]  /*34c00*/  ISETP.LT.OR P4, PT, R0, 0x1f9, !P3 ;  /* 0x000001f90000780c */ /* 0x000fe40005f81670 */
[-C--:B-1----:R-:W-:Y:S02]  /*34c10*/  @!P5 IMAD R13, R23, R17.reuse, RZ ;  /* 0x00000011170dd224 */ /* 0x082fe400078e02ff */
[----:B------:R-:W-:Y:S01]  /*34c20*/  @!P2 IMAD R23, R22, R17, RZ ;  /* 0x000000111617a224 */ /* 0x000fe200078e02ff */
[C---:B------:R-:W-:Y:S02]  /*34c30*/  ISETP.LT.OR P3, PT, R0.reuse, 0x1fa, !P3 ;  /* 0x000001fa0000780c */ /* 0x040fe40005f61670 */
[----:B------:R-:W-:Y:S01]  /*34c40*/  @!P5 STG.E.U8 desc[UR36][R4.64+0x1f8], R13 ;  /* 0x0001f80d0400d986 */ /* 0x000fe2000c101124 */
[----:B------:R-:W-:-:S03]  /*34c50*/  ISETP.LT.OR P5, PT, R0, 0x101, !P0 ;  /* 0x000001010000780c */ /* 0x000fc600047a1670 */
[----:B------:R1:W-:Y:S01]  /*34c60*/  @!P2 STG.E.U8 desc[UR36][R4.64+0x1f9], R23 ;  /* 0x0001f9170400a986 */ /* 0x0003e2000c101124 */
[----:B------:R-:W-:Y:S01]  /*34c70*/  ISETP.LT.OR P2, PT, R0, 0x102, !P0 ;  /* 0x000001020000780c */ /* 0x000fe20004741670 */
[----:B--2---:R-:W-:-:S05]  /*34c80*/  @!P4 IMAD R15, R20, R17, RZ ;  /* 0x00000011140fc224 */ /* 0x004fca00078e02ff */
[----:B0-----:R-:W-:-:S03]  /*34c90*/  @!P3 IMAD R3, R14, R17, RZ ;  /* 0x000000110e03b224 */ /* 0x001fc600078e02ff */
[-C--:B------:R-:W-:Y:S01]  /*34ca0*/  @!P5 IMAD R21, R24, R17.reuse, RZ ;  /* 0x000000111815d224 */ /* 0x080fe200078e02ff */
[----:B------:R-:W-:Y:S03]  /*34cb0*/  @!P4 STG.E.U8 desc[UR36][R10.64+0x1f8], R15 ;  /* 0x0001f80f0a00c986 */ /* 0x000fe6000c101124 */
[----:B------:R-:W-:Y:S01]  /*34cc0*/  @!P2 IMAD R25, R25, R17, RZ ;  /* 0x000000111919a224 */ /* 0x000fe200078e02ff */
[----:B------:R0:W-:Y:S01]  /*34cd0*/  @!P3 STG.E.U8 desc[UR36][R10.64+0x1f9], R3 ;  /* 0x0001f9030a00b986 */ /* 0x0001e2000c101124 */
[C---:B------:R-:W-:Y:S02]  /*34ce0*/  ISETP.LT.OR P4, PT, R0.reuse, 0x101, !P1 ;  /* 0x000001010000780c */ /* 0x040fe40004f81670 */
[C---:B------:R-:W-:Y:S01]  /*34cf0*/  ISETP.LT.OR P3, PT, R0.reuse, 0x102, !P1 ;  /* 0x000001020000780c */ /* 0x040fe20004f61670 */
[----:B------:R-:W-:Y:S01]  /*34d00*/  @!P5 STG.E.U8 desc[UR36][R6.64+0x100], R21 ;  /* 0x000100150600d986 */ /* 0x000fe2000c101124 */
[----:B------:R-:W-:-:S03]  /*34d10*/  ISETP.LT.OR P5, PT, R0, 0x109, !P0 ;  /* 0x000001090000780c */ /* 0x000fc600047a1670 */
[----:B------:R-:W-:Y:S01]  /*34d20*/  @!P2 STG.E.U8 desc[UR36][R6.64+0x101], R25 ;  /* 0x000101190600a986 */ /* 0x000fe2000c101124 */
[----:B------:R-:W-:-:S05]  /*34d30*/  ISETP.LT.OR P2, PT, R0, 0x10a, !P0 ;  /* 0x0000010a0000780c */ /* 0x000fca0004741670 */
[-C--:B-1----:R-:W-:Y:S02]  /*34d40*/  @!P4 IMAD R5, R26, R17.reuse, RZ ;  /* 0x000000111a05c224 */ /* 0x082fe400078e02ff */
[-C--:B------:R-:W-:Y:S02]  /*34d50*/  @!P3 IMAD R27, R27, R17.reuse, RZ ;  /* 0x000000111b1bb224 */ /* 0x080fe400078e02ff */
[-C--:B------:R-:W-:Y:S01]  /*34d60*/  @!P5 IMAD R13, R28, R17.reuse, RZ ;  /* 0x000000111c0dd224 */ /* 0x080fe200078e02ff */
[----:B------:R1:W-:Y:S03]  /*34d70*/  @!P4 STG.E.U8 desc[UR36][R8.64+0x100], R5 ;  /* 0x000100050800c986 */ /* 0x0003e6000c101124 */
[----:B------:R-:W-:Y:S01]  /*34d80*/  @!P2 IMAD R29, R29, R17, RZ ;  /* 0x000000111d1da224 */ /* 0x000fe200078e02ff */
[----:B------:R-:W-:Y:S01]  /*34d90*/  @!P3 STG.E.U8 desc[UR36][R8.64+0x101], R27 ;  /* 0x0001011b0800b986 */ /* 0x000fe2000c101124 */
[----:B------:R-:W-:-:S02]  /*34da0*/  ISETP.LT.OR P4, PT, R0, 0x109, !P1 ;  /* 0x000001090000780c */ /* 0x000fc40004f81670 */
[C---:B------:R-:W-:Y:S01]  /*34db0*/  ISETP.LT.OR P3, PT, R0.reuse, 0x10a, !P1 ;  /* 0x0000010a0000780c */ /* 0x040fe20004f61670 */
[----:B------:R-:W-:Y:S01]  /*34dc0*/  @!P5 STG.E.U8 desc[UR36][R6.64+0x108], R13 ;  /* 0x0001080d0600d986 */ /* 0x000fe2000c101124 */
[----:B------:R-:W-:-:S03]  /*34dd0*/  ISETP.LT.OR P5, PT, R0, 0x111, !P0 ;  /* 0x000001110000780c */ /* 0x000fc600047a1670 */
[----:B------:R-:W-:Y:S01]  /*34de0*/  @!P2 STG.E.U8 desc[UR36][R6.64+0x109], R29 ;  /* 0x0001091d0600a986 */ /* 0x000fe2000c101124 */
[----:B------:R-:W-:-:S05]  /*34df0*/  ISETP.LT.OR P2, PT, R0, 0x112, !P0 ;  /* 0x000001120000780c */ /* 0x000fca0004741670 */
[-C--:B0-----:R-:W-:Y:S02]  /*34e00*/  @!P4 IMAD R3, R30, R17.reuse, RZ ;  /* 0x000000111e03c224 */ /* 0x081fe400078e02ff */
[-C--:B------:R-:W-:Y:S02]  /*34e10*/  @!P3 IMAD R31, R31, R17.reuse, RZ ;  /* 0x000000111f1fb224 */ /* 0x080fe400078e02ff */
[-C--:B-1----:R-:W-:Y:S01]  /*34e20*/  @!P5 IMAD R5, R32, R17.reuse, RZ ;  /* 0x000000112005d224 */ /* 0x082fe200078e02ff */
        /* <DEDUP_REMOVED lines=35> */
[----:B------:R-:W-:-:S04]  /*35060*/  @!P5 IMAD R11, R44, R17, RZ ;  /* 0x000000112c0bd224 */ /* 0x000fc800078e02ff */
[----:B------:R-:W-:Y:S01]  /*35070*/  @!P2 IMAD R45, R45, R17, RZ ;  /* 0x000000112d2da224 */ /* 0x000fe200078e02ff */
[----:B------:R0:W-:Y:S01]  /*35080*/  @!P4 STG.E.U8 desc[UR36][R8.64+0x120], R3 ;  /* 0x000120030800c986 */ /* 0x0001e2000c101124 */
[----:B------:R-:W-:-:S03]  /*35090*/  ISETP.LT.OR P4, PT, R0, 0x129, !P1 ;  /* 0x000001290000780c */ /* 0x000fc60004f81670 */
[----:B------:R-:W-:Y:S01]  /*350a0*/  @!P3 STG.E.U8 desc[UR36][R8.64+0x121], R43 ;  /* 0x0001212b0800b986 */ /* 0x000fe2000c101124 */
[----:B------:R-:W-:-:S03]  /*350b0*/  ISETP.LT.OR P3, PT, R0, 0x12a, !P1 ;  /* 0x0000012a0000780c */ /* 0x000fc60004f61670 */
[----:B------:R-:W-:Y:S01]  /*350c0*/  @!P2 STG.E.U8 desc[UR36][R6.64+0x129], R45 ;  /* 0x0001292d0600a986 */ /* 0x000fe2000c101124 */
[----:B------:R-:W-:-:S03]  /*350d0*/  ISETP.LT.OR P2, PT, R0, 0x132, !P0 ;  /* 0x000001320000780c */ /* 0x000fc60004741670 */
[----:B------:R-:W-:Y:S01]  /*350e0*/  @!P5 STG.E.U8 desc[UR36][R6.64+0x128], R11 ;  /* 0x0001280b0600d986 */ /* 0x000fe2000c101124 */
[----:B------:R-:W-:Y:S01]  /*350f0*/  ISETP.LT.OR P5, PT, R0, 0x131, !P0 ;  /* 0x000001310000780c */ /* 0x000fe200047a1670 */
[----:B0-----:R-:W-:-:S04]  /*35100*/  @!P4 IMAD R3, R46, R17, RZ ;  /* 0x000000112e03c224 */ /* 0x001fc800078e02ff */
[----:B------:R-:W-:-:S04]  /*35110*/  @!P3 IMAD R47, R47, R17, RZ ;  /* 0x000000112f2fb224 */ /* 0x000fc800078e02ff */
[-C--:B------:R-:W-:Y:S01]  /*35120*/  @!P2 IMAD R49, R49, R17.reuse, RZ ;  /* 0x000000113131a224 */ /* 0x080fe200078e02ff */
[----:B------:R0:W-:Y:S03]  /*35130*/  @!P4 STG.E.U8 desc[UR36][R8.64+0x128], R3 ;  /* 0x000128030800c986 */ /* 0x0001e6000c101124 */
[----:B------:R-:W-:Y:S01]  /*35140*/  @!P5 IMAD R5, R48, R17, RZ ;  /* 0x000000113005d224 */ /* 0x000fe200078e02ff */
[----:B------:R-:W-:Y:S01]  /*35150*/  @!P3 STG.E.U8 desc[UR36][R8.64+0x129], R47 ;  /* 0x0001292f0800b986 */ /* 0x000fe2000c101124 */
[C---:B------:R-:W-:Y:S02]  /*35160*/  ISETP.LT.OR P4, PT, R0.reuse, 0x131, !P1 ;  /* 0x000001310000780c */ /* 0x040fe40004f81670 */
        /* <DEDUP_REMOVED lines=255> */
[----:B------:R1:W-:Y:S01]  /*36160*/  @!P5 STG.E.U8 desc[UR36][R6.64+0x1d8], R11 ;  /* 0x0001d80b0600d986 */ /* 0x0003e2000c101124 */
        /* <DEDUP_REMOVED lines=13> */
[-C--:B-1----:R-:W-:Y:S02]  /*36240*/  @!P4 IMAD R11, R138, R17.reuse, RZ ;  /* 0x000000118a0bc224 */ /* 0x082fe400078e02ff */
[-C--:B------:R-:W-:Y:S02]  /*36250*/  @!P3 IMAD R139, R139, R17.reuse, RZ ;  /* 0x000000118b8bb224 */ /* 0x080fe400078e02ff */
[-C--:B------:R-:W-:Y:S01]  /*36260*/  @!P2 IMAD R141, R141, R17.reuse, RZ ;  /* 0x000000118d8da224 */ /* 0x080fe200078e02ff */
[----:B------:R1:W-:Y:S03]  /*36270*/  @!P4 STG.E.U8 desc[UR36][R8.64+0x1e0], R11 ;  /* 0x0001e00b0800c986 */ /* 0x0003e6000c101124 */
[----:B0-----:R-:W-:Y:S01]  /*36280*/  @!P5 IMAD R3, R140, R17, RZ ;  /* 0x000000118c03d224 */ /* 0x001fe200078e02ff */
[----:B------:R-:W-:Y:S01]  /*36290*/  @!P3 STG.E.U8 desc[UR36][R8.64+0x1e1], R139 ;  /* 0x0001e18b0800b986 */ /* 0x000fe2000c101124 */
[----:B------:R-:W-:-:S02]  /*362a0*/  ISETP.LT.OR P3, PT, R0, 0x1e9, !P1 ;  /* 0x000001e90000780c */ /* 0x000fc40004f61670 */
[C---:B------:R-:W-:Y:S01]  /*362b0*/  ISETP.LT.OR P4, PT, R0.reuse, 0x1ea, !P1 ;  /* 0x000001ea0000780c */ /* 0x040fe20004f81670 */
[----:B------:R-:W-:Y:S01]  /*362c0*/  @!P2 STG.E.U8 desc[UR36][R6.64+0x1e9], R141 ;  /* 0x0001e98d0600a986 */ /* 0x000fe2000c101124 */
[----:B------:R-:W-:-:S03]  /*362d0*/  ISETP.LT.OR P2, PT, R0, 0x1f2, !P0 ;  /* 0x000001f20000780c */ /* 0x000fc60004741670 */
[----:B------:R0:W-:Y:S01]  /*362e0*/  @!P5 STG.E.U8 desc[UR36][R6.64+0x1e8], R3 ;  /* 0x0001e8030600d986 */ /* 0x0001e2000c101124 */
[----:B------:R-:W-:-:S05]  /*362f0*/  ISETP.LT.OR P5, PT, R0, 0x1f1, !P0 ;  /* 0x000001f10000780c */ /* 0x000fca00047a1670 */
[-C--:B--2---:R-:W-:Y:S02]  /*36300*/  @!P3 IMAD R5, R142, R17.reuse, RZ ;  /* 0x000000118e05b224 */ /* 0x084fe400078e02ff */
[-C--:B------:R-:W-:Y:S02]  /*36310*/  @!P4 IMAD R143, R143, R17.reuse, RZ ;  /* 0x000000118f8fc224 */ /* 0x080fe400078e02ff */
[-C--:B------:R-:W-:Y:S01]  /*36320*/  @!P2 IMAD R145, R145, R17.reuse, RZ ;  /* 0x000000119191a224 */ /* 0x080fe200078e02ff */
[----:B------:R2:W-:Y:S03]  /*36330*/  @!P3 STG.E.U8 desc[UR36][R8.64+0x1e8], R5 ;  /* 0x0001e8050800b986 */ /* 0x0005e6000c101124 */
[----:B-1----:R-:W-:Y:S01]  /*36340*/  @!P5 IMAD R11, R144, R17, RZ ;  /* 0x00000011900bd224 */ /* 0x002fe200078e02ff */
[----:B------:R-:W-:Y:S01]  /*36350*/  @!P4 STG.E.U8 desc[UR36][R8.64+0x1e9], R143 ;  /* 0x0001e98f0800c986 */ /* 0x000fe2000c101124 */
[----:B------:R-:W-:-:S02]  /*36360*/  ISETP.LT.OR P3, PT, R0, 0x1fa, !P0 ;  /* 0x000001fa0000780c */ /* 0x000fc40004761670 */
[C---:B------:R-:W-:Y:S01]  /*36370*/  ISETP.LT.OR P4, PT, R0.reuse, 0x1f2, !P1 ;  /* 0x000001f20000780c */ /* 0x040fe20004f81670 */
[----:B------:R-:W-:Y:S01]  /*36380*/  @!P2 STG.E.U8 desc[UR36][R6.64+0x1f1], R145 ;  /* 0x0001f1910600a986 */ /* 0x000fe2000c101124 */
[C---:B------:R-:W-:Y:S02]  /*36390*/  ISETP.LT.OR P2, PT, R0.reuse, 0x1f1, !P1 ;  /* 0x000001f10000780c */ /* 0x040fe40004f41670 */
[C---:B------:R-:W-:Y:S01]  /*363a0*/  ISETP.LT.OR P0, PT, R0.reuse, 0x1f9, !P0 ;  /* 0x000001f90000780c */ /* 0x040fe20004701670 */
[----:B------:R1:W-:Y:S01]  /*363b0*/  @!P5 STG.E.U8 desc[UR36][R6.64+0x1f0], R11 ;  /* 0x0001f00b0600d986 */ /* 0x0003e2000c101124 */
[C---:B------:R-:W-:Y:S02]  /*363c0*/  ISETP.LT.OR P5, PT, R0.reuse, 0x1fa, !P1 ;  /* 0x000001fa0000780c */ /* 0x040fe40004fa1670 */
[----:B------:R-:W-:-:S03]  /*363d0*/  ISETP.LT.OR P1, PT, R0, 0x1f9, !P1 ;  /* 0x000001f90000780c */ /* 0x000fc60004f21670 */
[-C--:B------:R-:W-:Y:S02]  /*363e0*/  @!P3 IMAD R149, R149, R17.reuse, RZ ;  /* 0x000000119595b224 */ /* 0x080fe400078e02ff */
[-C--:B------:R-:W-:Y:S02]  /*363f0*/  @!P4 IMAD R147, R147, R17.reuse, RZ ;  /* 0x000000119393c224 */ /* 0x080fe400078e02ff */
[-C--:B0-----:R-:W-:Y:S02]  /*36400*/  @!P2 IMAD R3, R146, R17.reuse, RZ ;  /* 0x000000119203a224 */ /* 0x081fe400078e02ff */
[-C--:B--2---:R-:W-:Y:S02]  /*36410*/  @!P0 IMAD R5, R148, R17.reuse, RZ ;  /* 0x0000001194058224 */ /* 0x084fe400078e02ff */
[-C--:B------:R-:W-:Y:S02]  /*36420*/  @!P5 IMAD R151, R151, R17.reuse, RZ ;  /* 0x000000119797d224 */ /* 0x080fe400078e02ff */
[----:B-1----:R-:W-:Y:S01]  /*36430*/  @!P1 IMAD R11, R150, R17, RZ ;  /* 0x00000011960b9224 */ /* 0x002fe200078e02ff */
[----:B------:R0:W-:Y:S04]  /*36440*/  @!P2 STG.E.U8 desc[UR36][R8.64+0x1f0], R3 ;  /* 0x0001f0030800a986 */ /* 0x0001e8000c101124 */
[----:B------:R0:W-:Y:S04]  /*36450*/  @!P4 STG.E.U8 desc[UR36][R8.64+0x1f1], R147 ;  /* 0x0001f1930800c986 */ /* 0x0001e8000c101124 */
[----:B------:R0:W-:Y:S04]  /*36460*/  @!P0 STG.E.U8 desc[UR36][R6.64+0x1f8], R5 ;  /* 0x0001f80506008986 */ /* 0x0001e8000c101124 */
[----:B------:R0:W-:Y:S04]  /*36470*/  @!P3 STG.E.U8 desc[UR36][R6.64+0x1f9], R149 ;  /* 0x0001f9950600b986 */ /* 0x0001e8000c101124 */
[----:B------:R0:W-:Y:S04]  /*36480*/  @!P5 STG.E.U8 desc[UR36][R8.64+0x1f9], R151 ;  /* 0x0001f9970800d986 */ /* 0x0001e8000c101124 */
[----:B------:R0:W-:Y:S02]  /*36490*/  @!P1 STG.E.U8 desc[UR36][R8.64+0x1f8], R11 ;  /* 0x0001f80b08009986 */ /* 0x0001e4000c101124 */
.L_x_1058:
[----:B------:R-:W-:Y:S05]  /*364a0*/  BSYNC B0 ;  /* 0x0000000000007941 */ /* 0x000fea0003800000 */
.L_x_32:
[----:B0-2---:R-:W2:Y:S04]  /*364b0*/  LDL.LU R3, [R1+0x604] ;  /* 0x0006040001037983 */ /* 0x005ea80000300800 */
[----:B------:R-:W2:Y:S01]  /*364c0*/  LDL.LU R2, [R1+0x608] ;  /* 0x0006080001027983 */ /* 0x000ea20000300800 */
[----:B------:R-:W-:Y:S01]  /*364d0*/  ULDC UR4, c[0x0][0xc] ;  /* 0x0000030000047ab9 */ /* 0x000fe20000000800 */
[----:B------:R-:W-:Y:S01]  /*364e0*/  ULDC UR5, c[0x0][0x10] ;  /* 0x0000040000057ab9 */ /* 0x000fe20000000800 */
[----:B------:R-:W2:Y:S01]  /*364f0*/  LDC R5, c[0x0][0x14] ;  /* 0x00000500ff057b82 */ /* 0x000ea20000000800 */
[----:B------:R-:W-:Y:S01]  /*36500*/  UIMAD.WIDE.U32 UR4, UR4, UR5, URZ ;  /* 0x00000005040472a5 */ /* 0x000fe2000f8e003f */
[----:B------:R-:W-:Y:S01]  /*36510*/  PRMT R0, RZ, 0x7610, R0 ;  /* 0x00007610ff007816 */ /* 0x000fe20000000000 */
[----:B------:R-:W-:Y:S01]  /*36520*/  IMAD.MOV.U32 R152, RZ, RZ, -0x1 ;  /* 0xffffffffff987424 */ /* 0x000fe200078e00ff */
[----:B------:R-:W-:-:S03]  /*36530*/  MOV R22, 0xffffffff ;  /* 0xffffffff00167802 */ /* 0x000fc60000000f00 */
[----:B--2---:R-:W-:-:S04]  /*36540*/  IMAD.WIDE.U32 R2, R5, UR4, R2 ;  /* 0x0000000405027c25 */ /* 0x004fc8000f8e0002 */
[----:B------:R-:W-:Y:S01]  /*36550*/  IMAD R5, R5, UR5, RZ ;  /* 0x0000000505057c24 */ /* 0x000fe2000f8e02ff */
[----:B------:R-:W-:Y:S01]  /*36560*/  MOV R23, R2 ;  /* 0x0000000200177202 */ /* 0x000fe20000000f00 */
[----:B------:R-:W-:Y:S02]  /*36570*/  ULDC.64 UR4, c[0x0][0x650] ;  /* 0x0001940000047ab9 */ /* 0x000fe40000000a00 */
[----:B------:R-:W-:Y:S01]  /*36580*/  IMAD.IADD R24, R3, 0x1, R5 ;  /* 0x0000000103187824 */ /* 0x000fe200078e0205 */
[----:B------:R-:W-:-:S04]  /*36590*/  ISETP.GE.U32.AND P0, PT, R2, UR4, PT ;  /* 0x0000000402007c0c */ /* 0x000fc8000bf06070 */
[----:B------:R0:W-:Y:S01]  /*365a0*/  STL [R1+0x604], R24 ;  /* 0x0006041801007387 */ /* 0x0001e20000100800 */
[----:B------:R-:W-:-:S03]  /*365b0*/  ISETP.GE.U32.AND.EX P0, PT, R24, UR5, PT, P0 ;  /* 0x0000000518007c0c */ /* 0x000fc6000bf06100 */
[----:B------:R0:W-:Y:S10]  /*365c0*/  STL [R1+0x608], R23 ;  /* 0x0006081701007387 */ /* 0x0001f40000100800 */
[----:B0-----:R-:W-:Y:S05]  /*365d0*/  @P0 BRA `(.L_x_1059) ;  /* 0x0000000400700947 */ /* 0x001fea0003800000 */
[----:B------:R-:W0:Y:S01]  /*365e0*/  S2R R14, SR_CTAID.X ;  /* 0x00000000000e7919 */ /* 0x000e220000002500 */
[----:B----4-:R-:W2:Y:S01]  /*365f0*/  LDC.64 R8, c[0x0][0x628] ;  /* 0x00018a00ff087b82 */ /* 0x010ea20000000a00 */
[----:B------:R-:W-:Y:S01]  /*36600*/  ULDC UR4, c[0x0][0x150] ;  /* 0x0000540000047ab9 */ /* 0x000fe20000000800 */
[----:B---3--:R-:W-:Y:S01]  /*36610*/  IMAD.MOV.U32 R6, RZ, RZ, R23 ;  /* 0x000000ffff067224 */ /* 0x008fe200078e0017 */
[----:B------:R-:W3:Y:S01]  /*36620*/  S2R R20, SR_CTAID.Y ;  /* 0x0000000000147919 */ /* 0x000ee20000002600 */
[----:B------:R-:W-:-:S04]  /*36630*/  MOV R7, R24 ;  /* 0x0000001800077202 */ /* 0x000fc80000000f00 */
[----:B------:R-:W4:Y:S08]  /*36640*/  LDC R21, c[0x0][0x144] ;  /* 0x00005100ff157b82 */ /* 0x000f300000000800 */
[----:B-1----:R-:W1:Y:S08]  /*36650*/  LDC R10, c[0x0][0x630] ;  /* 0x00018c00ff0a7b82 */ /* 0x002e700000000800 */
[----:B------:R-:W1:Y:S01]  /*36660*/  LDC.64 R12, c[0x0][0x620] ;  /* 0x00018800ff0c7b82 */ /* 0x000e620000000a00 */
[----:B--2---:R-:W-:-:S04]  /*36670*/  ISETP.NE.U32.AND P0, PT, R8, RZ, PT ;  /* 0x000000ff0800720c */ /* 0x004fc80003f05070 */
[----:B------:R-:W-:Y:S02]  /*36680*/  ISETP.NE.AND.EX P0, PT, R9, RZ, PT, P0 ;  /* 0x000000ff0900720c */ /* 0x000fe40003f05300 */
[----:B0-----:R-:W-:-:S05]  /*36690*/  I2FP.F32.U32 R0, R14 ;  /* 0x0000000e00007245 */ /* 0x001fca0000201000 */
[----:B------:R-:W-:-:S04]  /*366a0*/  FMUL R0, R0, UR4 ;  /* 0x0000000400007c20 */ /* 0x000fc80008400000 */
[----:B------:R0:W2:Y:S02]  /*366b0*/  F2I.U32.TRUNC.NTZ R15, R0 ;  /* 0x00000000000f7305 */ /* 0x0000a4000020f000 */
[----:B---34-:R-:W-:Y:S05]  /*366c0*/  @!P0 BRA `(.L_x_1060) ;  /* 0x0000000000288947 */ /* 0x018fea0003800000 */
[----:B0-----:R-:W0:Y:S02]  /*366d0*/  LDC R0, c[0x0][0x634] ;  /* 0x00018d00ff007b82 */ /* 0x001e240000000800 */
[----:B0-----:R-:W-:-:S05]  /*366e0*/  IADD3 R7, P0, R23, R0, RZ ;  /* 0x0000000017077210 */ /* 0x001fca0007f1e0ff */
        /* <DEDUP_REMOVED lines=8> */
.L_x_1060:
[-CC-:B-1----:R-:W-:Y:S01]  /*36770*/  SHF.R.U64 R22, R6, R10.reuse, R7.reuse ;  /* 0x0000000a06167219 */ /* 0x182fe20000001207 */
[----:B------:R-:W1:Y:S01]  /*36780*/  LDC.64 R28, c[0x0][0x640] ;  /* 0x00019000ff1c7b82 */ /* 0x000e620000000a00 */
[----:B0-----:R-:W-:Y:S01]  /*36790*/  SHF.R.U32.HI R0, RZ, R10, R7 ;  /* 0x0000000aff007219 */ /* 0x001fe20000011607 */
[----:B--2---:R-:W-:Y:S01]  /*367a0*/  IMAD.MOV R15, RZ, RZ, -R15 ;  /* 0x000000ffff0f7224 */ /* 0x004fe200078e0a0f */
[----:B------:R-:W-:Y:S01]  /*367b0*/  IADD3 R5, P0, RZ, -R22, RZ ;  /* 0x80000016ff057210 */ /* 0x000fe20007f1e0ff */
[----:B------:R-:W-:Y:S01]  /*367c0*/  ULDC UR4, c[0x0][0x154] ;  /* 0x0000550000047ab9 */ /* 0x000fe20000000800 */
[----:B------:R-:W-:Y:S02]  /*367d0*/  MOV R2, R23 ;  /* 0x0000001700027202 */ /* 0x000fe40000000f00 */
[----:B------:R-:W-:Y:S01]  /*367e0*/  IADD3.X R3, RZ, ~R0, RZ, P0, !PT ;  /* 0x80000000ff037210 */ /* 0x000fe200007fe4ff */
[----:B------:R-:W0:Y:S01]  /*367f0*/  LDC R4, c[0x0][0x618] ;  /* 0x00018600ff047b82 */ /* 0x000e220000000800 */
[----:B------:R-:W-:-:S03]  /*36800*/  MOV R7, 0x1 ;  /* 0x0000000100077802 */ /* 0x000fc60000000f00 */
[-C--:B------:R-:W-:Y:S02]  /*36810*/  IMAD R0, R3, R12.reuse, RZ ;  /* 0x0000000c03007224 */ /* 0x080fe400078e02ff */
[----:B------:R-:W-:Y:S02]  /*36820*/  IMAD.MOV.U32 R3, RZ, RZ, R24 ;  /* 0x000000ffff037224 */ /* 0x000fe400078e0018 */
[----:B------:R-:W2:Y:S01]  /*36830*/  LDC R6, c[0x0][0x608] ;  /* 0x00018200ff067b82 */ /* 0x000ea20000000800 */
[----:B------:R-:W-:Y:S02]  /*36840*/  IMAD R24, R21, R15, R14 ;  /* 0x0000000f15187224 */ /* 0x000fe400078e020e */
[----:B------:R-:W-:-:S04]  /*36850*/  IMAD.WIDE.U32 R2, R5, R12, R2 ;  /* 0x0000000c05027225 */ /* 0x000fc800078e0002 */
[----:B------:R-:W-:Y:S01]  /*36860*/  IMAD R5, R5, R13, R0 ;  /* 0x0000000d05057224 */ /* 0x000fe200078e0200 */
[----:B------:R-:W3:Y:S01]  /*36870*/  LDC R26, c[0x0][0x658] ;  /* 0x00019600ff1a7b82 */ /* 0x000ee20000000800 */
[----:B------:R-:W-:Y:S02]  /*36880*/  I2FP.F32.U32 R0, R20 ;  /* 0x0000001400007245 */ /* 0x000fe40000201000 */
[----:B-1----:R-:W-:Y:S02]  /*36890*/  ISETP.NE.U32.AND P0, PT, R28, RZ, PT ;  /* 0x000000ff1c00720c */ /* 0x002fe40003f05070 */
[----:B------:R-:W-:Y:S01]  /*368a0*/  IADD3 R3, R3, R5, RZ ;  /* 0x0000000503037210 */ /* 0x000fe20007ffe0ff */
[----:B------:R-:W-:Y:S01]  /*368b0*/  FMUL R0, R0, UR4 ;  /* 0x0000000400007c20 */ /* 0x000fe20008400000 */
[----:B------:R-:W-:Y:S01]  /*368c0*/  ISETP.NE.AND.EX P0, PT, R29, RZ, PT, P0 ;  /* 0x000000ff1d00720c */ /* 0x000fe20003f05300 */
[----:B------:R-:W1:Y:S01]  /*368d0*/  LDC R13, c[0x0][0x148] ;  /* 0x00005200ff0d7b82 */ /* 0x000e620000000800 */
[-CC-:B0-----:R-:W-:Y:S01]  /*368e0*/  SHF.R.U64 R10, R2, R4.reuse, R3.reuse ;  /* 0x00000004020a7219 */ /* 0x181fe20000001203 */
[----:B------:R0:W4:Y:S01]  /*368f0*/  F2I.U32.TRUNC.NTZ R12, R0 ;  /* 0x00000000000c7305 */ /* 0x000122000020f000 */
[----:B------:R-:W-:Y:S01]  /*36900*/  SHF.R.U32.HI R3, RZ, R4, R3 ;  /* 0x00000004ff037219 */ /* 0x000fe20000011603 */
[----:B------:R-:W-:-:S04]  /*36910*/  IMAD.MOV.U32 R5, RZ, RZ, -0x1 ;  /* 0xffffffffff057424 */ /* 0x000fc800078e00ff */
[----:B------:R-:W0:Y:S01]  /*36920*/  LDC R14, c[0x0][0x600] ;  /* 0x00018000ff0e7b82 */ /* 0x000e220000000800 */
[-CC-:B--2---:R-:W-:Y:S02]  /*36930*/  SHF.R.U64 R8, R10, R6.reuse, R3.reuse ;  /* 0x000000060a087219 */ /* 0x184fe40000001203 */
[----:B------:R-:W-:-:S05]  /*36940*/  SHF.R.U32.HI R3, RZ, R6, R3 ;  /* 0x00000006ff037219 */ /* 0x000fca0000011603 */
[----:B------:R-:W2:Y:S01]  /*36950*/  LDC R15, c[0x0][0x648] ;  /* 0x00019200ff0f7b82 */ /* 0x000ea20000000800 */
[-CC-:B---3--:R-:W-:Y:S02]  /*36960*/  SHF.R.U64 R11, R8, R26.reuse, R3.reuse ;  /* 0x0000001a080b7219 */ /* 0x188fe40000001203 */
[-C--:B------:R-:W-:Y:S02]  /*36970*/  SHF.L.U32 R5, R5, R26.reuse, RZ ;  /* 0x0000001a05057219 */ /* 0x080fe400000006ff */
[-C--:B------:R-:W-:Y:S01]  /*36980*/  SHF.R.U32.HI R3, RZ, R26.reuse, R3 ;  /* 0x0000001aff037219 */ /* 0x080fe20000011603 */
[----:B------:R-:W-:Y:S01]  /*36990*/  IMAD.MOV.U32 R2, RZ, RZ, R11 ;  /* 0x000000ffff027224 */ /* 0x000fe200078e000b */
[----:B------:R-:W-:Y:S01]  /*369a0*/  SHF.L.U32 R26, R7, R26, RZ ;  /* 0x0000001a071a7219 */ /* 0x000fe200000006ff */
[----:B------:R-:W3:Y:S01]  /*369b0*/  LDC R21, c[0x0][0x638] ;  /* 0x00018e00ff157b82 */ /* 0x000ee20000000800 */
[----:B------:R-:W-:-:S07]  /*369c0*/  LOP3.LUT R167, RZ, R5, RZ, 0x33, !PT ;  /* 0x00000005ffa77212 */ /* 0x000fce00078e33ff */
[----:B------:R-:W0:Y:S01]  /*369d0*/  LDC R23, c[0x0][0x610] ;  /* 0x00018400ff177b82 */ /* 0x000e220000000800 */
[----:B----4-:R-:W-:Y:S05]  /*369e0*/  @!P0 BRA `(.L_x_1061) ;  /* 0x0000000000288947 */ /* 0x010fea0003800000 */
[----:B0-----:R-:W0:Y:S02]  /*369f0*/  LDC R0, c[0x0][0x64c] ;  /* 0x00019300ff007b82 */ /* 0x001e240000000800 */
[----:B0-----:R-:W-:-:S04]  /*36a00*/  IADD3 R7, P0, R11, R0, RZ ;  /* 0x000000000b077210 */ /* 0x001fc80007f1e0ff */
[----:B------:R-:W-:-:S05]  /*36a10*/  IADD3.X R9, RZ, R3, RZ, P0, !PT ;  /* 0x00000003ff097210 */ /* 0x000fca00007fe4ff */
[----:B------:R-:W-:-:S04]  /*36a20*/  IMAD.WIDE.U32 R2, R9, R28, RZ ;  /* 0x0000001c09027225 */ /* 0x000fc800078e00ff */
[----:B------:R-:W-:-:S04]  /*36a30*/  IMAD.WIDE.U32 R4, P0, R7, R29, R2 ;  /* 0x0000001d07047225 */ /* 0x000fc80007800002 */
[----:B------:R-:W-:Y:S01]  /*36a40*/  IMAD.WIDE.U32 R2, R7, R28, RZ ;  /* 0x0000001c07027225 */ /* 0x000fe200078e00ff */
[----:B------:R-:W-:-:S03]  /*36a50*/  MOV R6, R5 ;  /* 0x0000000500067202 */ /* 0x000fc60000000f00 */
[----:B------:R-:W-:Y:S01]  /*36a60*/  IMAD.X R7, RZ, RZ, RZ, P0 ;  /* 0x000000ffff077224 */ /* 0x000fe200000e06ff */
[----:B------:R-:W-:-:S05]  /*36a70*/  IADD3 RZ, P0, R3, R4, RZ ;  /* 0x0000000403ff7210 */ /* 0x000fca0007f1e0ff */
[----:B------:R-:W-:-:S08]  /*36a80*/  IMAD.WIDE.U32.X R2, R9, R29, R6, P0 ;  /* 0x0000001d09027225 */ /* 0x000fd000000e0406 */
.L_x_1061:
[----:B------:R-:W4:Y:S01]  /*36a90*/  LDC R4, c[0x0][0x65c] ;  /* 0x00019700ff047b82 */ /* 0x000f220000000800 */
[----:B0-2---:R-:W-:Y:S01]  /*36aa0*/  SHF.R.U64 R0, R2, R15, R3 ;  /* 0x0000000f02007219 */ /* 0x005fe20000001203 */
[----:B------:R-:W-:Y:S01]  /*36ab0*/  IMAD.MOV R12, RZ, RZ, -R12 ;  /* 0x000000ffff0c7224 */ /* 0x000fe200078e0a0c */
[----:B------:R-:W-:Y:S02]  /*36ac0*/  LOP3.LUT R167, R8, R167, RZ, 0xc0, !PT ;  /* 0x000000a708a77212 */ /* 0x000fe400078ec0ff */
[----:B------:R-:W-:Y:S01]  /*36ad0*/  IADD3 R3, R14, -0x1, RZ ;  /* 0xffffffff0e037810 */ /* 0x000fe20007ffe0ff */
[----:B------:R-:W-:Y:S02]  /*36ae0*/  IMAD.MOV R2, RZ, RZ, -R0 ;  /* 0x000000ffff027224 */ /* 0x000fe400078e0a00 */
[----:B------:R-:W-:Y:S01]  /*36af0*/  IMAD R167, R26, R0, R167 ;  /* 0x000000001aa77224 */ /* 0x000fe200078e02a7 */
[----:B------:R-:W-:Y:S01]  /*36b00*/  LOP3.LUT R3, R10, R3, RZ, 0xc0, !PT ;  /* 0x000000030a037212 */ /* 0x000fe200078ec0ff */
[----:B---3--:R-:W-:-:S04]  /*36b10*/  IMAD R0, R2, R21, R11 ;  /* 0x0000001502007224 */ /* 0x008fc800078e020b */
[----:B------:R-:W-:Y:S01]  /*36b20*/  IMAD R2, R0, R14, R3 ;  /* 0x0000000e00027224 */ /* 0x000fe200078e0203 */
[----:B----4-:R-:W-:Y:S02]  /*36b30*/  ISETP.NE.AND P0, PT, R4, 0x1, PT ;  /* 0x000000010400780c */ /* 0x010fe40003f05270 */
[----:B------:R-:W-:-:S04]  /*36b40*/  MOV R4, 0x1 ;  /* 0x0000000100047802 */ /* 0x000fc80000000f00 */
[----:B------:R-:W-:-:S07]  /*36b50*/  PRMT R0, R4, 0x7610, R0 ;  /* 0x0000761004007816 */ /* 0x000fce0000000000 */
[----:B-1----:R-:W-:-:S04]  /*36b60*/  @P0 IMAD R24, R13, R12, R20 ;  /* 0x0000000c0d180224 */ /* 0x002fc800078e0214 */
[----:B------:R-:W-:-:S05]  /*36b70*/  IMAD R167, R167, R23, R24 ;  /* 0x00000017a7a77224 */ /* 0x000fca00078e0218 */
[----:B------:R-:W-:Y:S02]  /*36b80*/  SEL R152, R2, R167, !P0 ;  /* 0x000000a702987207 */ /* 0x000fe40004000000 */
[----:B------:R-:W-:-:S07]  /*36b90*/  SEL R167, R167, R2, !P0 ;  /* 0x00000002a7a77207 */ /* 0x000fce0004000000 */
.L_x_1059:
[----:B------:R-:W-:Y:S01]  /*36ba0*/  LOP3.LUT P0, RZ, R0, 0xff, RZ, 0xc0, !PT ;  /* 0x000000ff00ff7812 */ /* 0x000fe2000780c0ff */
[----:B------:R-:W-:-:S12]  /*36bb0*/  IMAD.MOV.U32 R23, RZ, RZ, R167 ;  /* 0x000000ffff177224 */ /* 0x000fd800078e00a7 */
[----:B------:R-:W-:Y:S05]  /*36bc0*/  @P0 BRA `(.L_x_1062) ;  /* 0xfffffca4008c0947 */ /* 0x000fea000383ffff */
[----:B------:R-:W-:Y:S05]  /*36bd0*/  EXIT ;  /* 0x000000000000794d */ /* 0x000fea0003800000 */
.L_x_7:
[----:B------:R-:W2:Y:S01]  /*36be0*/  LDL R17, [R1+0x608] ;  /* 0x0006080001117983 */ /* 0x000ea20000100800 */
[----:B------:R-:W-:-:S03]  /*36bf0*/  ULDC.64 UR4, c[0x0][0x650] ;  /* 0x0001940000047ab9 */ /* 0x000fc60000000a00 */
[----:B------:R-:W3:Y:S01]  /*36c00*/  LDL R20, [R1+0x604] ;  /* 0x0006040001147983 */ /* 0x000ee20000100800 */
[----:B------:R-:W-:Y:S01]  /*36c10*/  PRMT R8, RZ, 0x7610, R8 ;  /* 0x00007610ff087816 */ /* 0x000fe20000000008 */
[----:B------:R-:W-:Y:S01]  /*36c20*/  IMAD.MOV.U32 R2, RZ, RZ, -0x1 ;  /* 0xffffffffff027424 */ /* 0x000fe200078e00ff */
[----:B------:R-:W-:Y:S02]  /*36c30*/  MOV R3, 0xffffffff ;  /* 0xffffffff00037802 */ /* 0x000fe40000000f00 */
[----:B------:R-:W-:Y:S02]  /*36c40*/  MOV R11, 0xffffffff ;  /* 0xffffffff000b7802 */ /* 0x000fe40000000f00 */
[----:B--2---:R-:W-:-:S04]  /*36c50*/  ISETP.GE.U32.AND P0, PT, R17, UR4, PT ;  /* 0x0000000411007c0c */ /* 0x004fc8000bf06070 */
[----:B---3--:R-:W-:-:S13]  /*36c60*/  ISETP.GE.U32.AND.EX P0, PT, R20, UR5, PT, P0 ;  /* 0x0000000514007c0c */ /* 0x008fda000bf06100 */
[----:B------:R-:W-:Y:S05]  /*36c70*/  @P0 BRA `(.L_x_1063) ;  /* 0x0000000400340947 */ /* 0x000fea0003800000 */
[----:B------:R-:W1:Y:S01]  /*36c80*/  LDC.64 R12, c[0x0][0x628] ;  /* 0x00018a00ff0c7b82 */ /* 0x000e620000000a00 */
[----:B------:R-:W-:Y:S01]  /*36c90*/  IMAD.MOV.U32 R10, RZ, RZ, R17 ;  /* 0x000000ffff0a7224 */ /* 0x000fe200078e0011 */
[----:B------:R-:W-:-:S06]  /*36ca0*/  MOV R11, R20 ;  /* 0x00000014000b7202 */ /* 0x000fcc0000000f00 */
[----:B------:R-:W2:Y:S08]  /*36cb0*/  LDC R16, c[0x0][0x630] ;  /* 0x00018c00ff107b82 */ /* 0x000eb00000000800 */
[----:B0-----:R-:W0:Y:S01]  /*36cc0*/  LDC.64 R18, c[0x0][0x620] ;  /* 0x00018800ff127b82 */ /* 0x001e220000000a00 */
[----:B-1----:R-:W-:-:S04]  /*36cd0*/  ISETP.NE.U32.AND P0, PT, R12, RZ, PT ;  /* 0x000000ff0c00720c */ /* 0x002fc80003f05070 */
[----:B------:R-:W-:-:S13]  /*36ce0*/  ISETP.NE.AND.EX P0, PT, R13, RZ, PT, P0 ;  /* 0x000000ff0d00720c */ /* 0x000fda0003f05300 */
[----:B0-2---:R-:W-:Y:S05]  /*36cf0*/  @!P0 BRA `(.L_x_1064) ;  /* 0x0000000000288947 */ /* 0x005fea0003800000 */
[----:B------:R-:W0:Y:S02]  /*36d00*/  LDC R2, c[0x0][0x634] ;  /* 0x00018d00ff027b82 */ /* 0x000e240000000800 */
        /* <DEDUP_REMOVED lines=9> */
.L_x_1064:
[----:B------:R-:W0:Y:S01]  /*36da0*/  LDC.64 R22, c[0x0][0x640] ;  /* 0x00019000ff167b82 */ /* 0x000e220000000a00 */
[-CC-:B------:R-:W-:Y:S01]  /*36db0*/  SHF.R.U64 R15, R10, R16.reuse, R11.reuse ;  /* 0x000000100a0f7219 */ /* 0x180fe2000000120b */
[----:B------:R-:W-:Y:S01]  /*36dc0*/  IMAD.MOV.U32 R24, RZ, RZ, 0x1 ;  /* 0x00000001ff187424 */ /* 0x000fe200078e00ff */
[----:B------:R-:W-:Y:S02]  /*36dd0*/  SHF.R.U32.HI R2, RZ, R16, R11 ;  /* 0x00000010ff027219 */ /* 0x000fe4000001160b */
[----:B------:R-:W-:-:S03]  /*36de0*/  IADD3 R9, P0, RZ, -R15, RZ ;  /* 0x8000000fff097210 */ /* 0x000fc60007f1e0ff */
[----:B------:R-:W1:Y:S01]  /*36df0*/  LDC R10, c[0x0][0x618] ;  /* 0x00018600ff0a7b82 */ /* 0x000e620000000800 */
[----:B------:R-:W-:Y:S01]  /*36e00*/  IADD3.X R3, RZ, ~R2, RZ, P0, !PT ;  /* 0x80000002ff037210 */ /* 0x000fe200007fe4ff */
[----:B------:R-:W-:-:S04]  /*36e10*/  IMAD.MOV.U32 R2, RZ, RZ, R17 ;  /* 0x000000ffff027224 */ /* 0x000fc800078e0011 */
[----:B------:R-:W-:Y:S01]  /*36e20*/  IMAD R8, R3, R18, RZ ;  /* 0x0000001203087224 */ /* 0x000fe200078e02ff */
[----:B------:R-:W-:Y:S01]  /*36e30*/  MOV R3, R20 ;  /* 0x0000001400037202 */ /* 0x000fe20000000f00 */
[----:B------:R-:W2:Y:S02]  /*36e40*/  LDC R16, c[0x0][0x608] ;  /* 0x00018200ff107b82 */ /* 0x000ea40000000800 */
[----:B------:R-:W-:-:S06]  /*36e50*/  IMAD.WIDE.U32 R2, R9, R18, R2 ;  /* 0x0000001209027225 */ /* 0x000fcc00078e0002 */
[----:B------:R-:W3:Y:S01]  /*36e60*/  LDC R21, c[0x0][0x658] ;  /* 0x00019600ff157b82 */ /* 0x000ee20000000800 */
[----:B------:R-:W-:Y:S01]  /*36e70*/  IMAD R9, R9, R19, R8 ;  /* 0x0000001309097224 */ /* 0x000fe200078e0208 */
[----:B0-----:R-:W-:Y:S02]  /*36e80*/  ISETP.NE.U32.AND P0, PT, R22, RZ, PT ;  /* 0x000000ff1600720c */ /* 0x001fe40003f05070 */
[----:B------:R-:W-:Y:S01]  /*36e90*/  MOV R8, 0xffffffff ;  /* 0xffffffff00087802 */ /* 0x000fe20000000f00 */
[----:B------:R-:W-:Y:S01]  /*36ea0*/  IMAD.IADD R3, R3, 0x1, R9 ;  /* 0x0000000103037824 */ /* 0x000fe200078e0209 */
[----:B------:R-:W-:Y:S02]  /*36eb0*/  ISETP.NE.AND.EX P0, PT, R23, RZ, PT, P0 ;  /* 0x000000ff1700720c */ /* 0x000fe40003f05300 */
[----:B------:R-:W0:Y:S02]  /*36ec0*/  LDC R18, c[0x0][0x600] ;  /* 0x00018000ff127b82 */ /* 0x000e240000000800 */
[----:B-1----:R-:W-:-:S02]  /*36ed0*/  SHF.R.U64 R12, R2, R10, R3 ;  /* 0x0000000a020c7219 */ /* 0x002fc40000001203 */
[----:B------:R-:W-:-:S04]  /*36ee0*/  SHF.R.U32.HI R3, RZ, R10, R3 ;  /* 0x0000000aff037219 */ /* 0x000fc80000011603 */
[----:B------:R-:W1:Y:S01]  /*36ef0*/  LDC R19, c[0x0][0x648] ;  /* 0x00019200ff137b82 */ /* 0x000e620000000800 */
[-CC-:B--2---:R-:W-:Y:S02]  /*36f00*/  SHF.R.U64 R17, R12, R16.reuse, R3.reuse ;  /* 0x000000100c117219 */ /* 0x184fe40000001203 */
[----:B------:R-:W-:-:S05]  /*36f10*/  SHF.R.U32.HI R2, RZ, R16, R3 ;  /* 0x00000010ff027219 */ /* 0x000fca0000011603 */
[----:B------:R-:W2:Y:S01]  /*36f20*/  LDC R20, c[0x0][0x638] ;  /* 0x00018e00ff147b82 */ /* 0x000ea20000000800 */
[-C--:B---3--:R-:W-:Y:S02]  /*36f30*/  SHF.L.U32 R8, R8, R21.reuse, RZ ;  /* 0x0000001508087219 */ /* 0x088fe400000006ff */
[-CC-:B------:R-:W-:Y:S02]  /*36f40*/  SHF.R.U64 R16, R17, R21.reuse, R2.reuse ;  /* 0x0000001511107219 */ /* 0x180fe40000001202 */
[----:B------:R-:W-:Y:S02]  /*36f50*/  SHF.R.U32.HI R3, RZ, R21, R2 ;  /* 0x00000015ff037219 */ /* 0x000fe40000011602 */
[----:B------:R-:W-:Y:S01]  /*36f60*/  LOP3.LUT R26, RZ, R8, RZ, 0x33, !PT ;  /* 0x00000008ff1a7212 */ /* 0x000fe200078e33ff */
[----:B------:R-:W3:Y:S01]  /*36f70*/  LDC R25, c[0x0][0x610] ;  /* 0x00018400ff197b82 */ /* 0x000ee20000000800 */
[----:B------:R-:W-:Y:S01]  /*36f80*/  MOV R2, R16 ;  /* 0x0000001000027202 */ /* 0x000fe20000000f00 */
[----:B------:R-:W-:Y:S06]  /*36f90*/  @!P0 BRA `(.L_x_1065) ;  /* 0x0000000000288947 */ /* 0x000fec0003800000 */
[----:B------:R-:W4:Y:S02]  /*36fa0*/  LDC R11, c[0x0][0x64c] ;  /* 0x00019300ff0b7b82 */ /* 0x000f240000000800 */
[----:B----4-:R-:W-:-:S05]  /*36fb0*/  IADD3 R11, P0, R16, R11, RZ ;  /* 0x0000000b100b7210 */ /* 0x010fca0007f1e0ff */
        /* <DEDUP_REMOVED lines=8> */
.L_x_1065:
[----:B------:R-:W4:Y:S01]  /*37040*/  LDC R8, c[0x0][0x65c] ;  /* 0x00019700ff087b82 */ /* 0x000f220000000800 */
[----:B-1----:R-:W-:Y:S01]  /*37050*/  SHF.R.U64 R3, R2, R19, R3 ;  /* 0x0000001302037219 */ /* 0x002fe20000001203 */
[----:B------:R-:W-:Y:S01]  /*37060*/  IMAD.MOV.U32 R11, RZ, RZ, R15 ;  /* 0x000000ffff0b7224 */ /* 0x000fe200078e000f */
[----:B------:R-:W-:Y:S02]  /*37070*/  SHF.L.U32 R24, R24, R21, RZ ;  /* 0x0000001518187219 */ /* 0x000fe400000006ff */
[----:B------:R-:W-:Y:S01]  /*37080*/  LOP3.LUT R2, R17, R26, RZ, 0xc0, !PT ;  /* 0x0000001a11027212 */ /* 0x000fe200078ec0ff */
[----:B------:R-:W-:Y:S01]  /*37090*/  IMAD.MOV R5, RZ, RZ, -R3 ;  /* 0x000000ffff057224 */ /* 0x000fe200078e0a03 */
[----:B0-----:R-:W-:-:S03]  /*370a0*/  IADD3 R9, R18, -0x1, RZ ;  /* 0xffffffff12097810 */ /* 0x001fc60007ffe0ff */
[----:B------:R-:W-:Y:S02]  /*370b0*/  IMAD R3, R24, R3, R2 ;  /* 0x0000000318037224 */ /* 0x000fe400078e0202 */
[----:B--2---:R-:W-:Y:S01]  /*370c0*/  IMAD R2, R5, R20, R16 ;  /* 0x0000001405027224 */ /* 0x004fe200078e0210 */
[----:B----4-:R-:W-:Y:S02]  /*370d0*/  ISETP.NE.AND P0, PT, R8, 0x1, PT ;  /* 0x000000010800780c */ /* 0x010fe40003f05270 */
[----:B------:R-:W-:-:S11]  /*370e0*/  MOV R8, 0x1 ;  /* 0x0000000100087802 */ /* 0x000fd60000000f00 */
[----:B------:R-:W-:Y:S01]  /*370f0*/  @P0 IMAD R6, R7, R14, R4 ;  /* 0x0000000e07060224 */ /* 0x000fe200078e0204 */
[----:B------:R-:W-:-:S03]  /*37100*/  LOP3.LUT R7, R12, R9, RZ, 0xc0, !PT ;  /* 0x000000090c077212 */ /* 0x000fc600078ec0ff */
[----:B---3--:R-:W-:Y:S02]  /*37110*/  IMAD R3, R3, R25, R6 ;  /* 0x0000001903037224 */ /* 0x008fe400078e0206 */
[----:B------:R-:W-:-:S05]  /*37120*/  IMAD R4, R2, R18, R7 ;  /* 0x0000001202047224 */ /* 0x000fca00078e0207 */
[----:B------:R-:W-:Y:S02]  /*37130*/  SEL R2, R4, R3, !P0 ;  /* 0x0000000304027207 */ /* 0x000fe40004000000 */
[----:B------:R-:W-:-:S07]  /*37140*/  SEL R3, R3, R4, !P0 ;  /* 0x0000000403037207 */ /* 0x000fce0004000000 */
.L_x_1063:
[----:B------:R-:W-:-:S08]  /*37150*/  NOP ;  /* 0x0000000000007918 */ /* 0x000fd00000000000 */
[----:B0-----:R-:W0:-:S00]  /*37160*/  USETMAXREG.DEALLOC.CTAPOOL 0x18 ;  /* 0x00000018000079c8 */ /* 0x001e0000080e0500 */
[----:B0-----:R-:W-:-:S13]  /*37170*/  ISETP.NE.AND P0, PT, R0, RZ, PT ;  /* 0x000000ff0000720c */ /* 0x001fda0003f05270 */
[----:B------:R-:W-:Y:S05]  /*37180*/  @P0 EXIT ;  /* 0x000000000000094d */ /* 0x000fea0003800000 */
[----:B------:R-:W-:Y:S01]  /*37190*/  LOP3.LUT P0, RZ, R8, 0xff, RZ, 0xc0, !PT ;  /* 0x000000ff08ff7812 */ /* 0x000fe2000780c0ff */
[----:B------:R-:W-:Y:S01]  /*371a0*/  IMAD.MOV.U32 R4, RZ, RZ, RZ ;  /* 0x000000ffff047224 */ /* 0x000fe200078e00ff */
[----:B------:R-:W-:-:S11]  /*371b0*/  MOV R0, 0x1 ;  /* 0x0000000100007802 */ /* 0x000fd60000000f00 */
[----:B------:R-:W-:Y:S05]  /*371c0*/  @!P0 BRA `(.L_x_1066) ;  /* 0x0000000c00648947 */ /* 0x000fea0003800000 */
[----:B------:R-:W2:Y:S01]  /*371d0*/  LDL R7, [R1+0x600] ;  /* 0x0006000001077983 */ /* 0x000ea20000100800 */
[----:B------:R-:W0:Y:S01]  /*371e0*/  LDC R4, c[0x0][0x28c] ;  /* 0x0000a300ff047b82 */ /* 0x000e220000000800 */
[----:B------:R-:W-:Y:S01]  /*371f0*/  ULDC UR5, c[0x0][0x658] ;  /* 0x0001960000057ab9 */ /* 0x000fe20000000800 */
[----:B------:R-:W-:Y:S01]  /*37200*/  UMOV UR7, 0xffffffff ;  /* 0xffffffff00077882 */ /* 0x000fe20000000000 */
[----:B------:R-:W1:Y:S01]  /*37210*/  S2R R0, SR_CgaCtaId ;  /* 0x0000000000007919 */ /* 0x000e620000008800 */
[----:B------:R-:W-:Y:S01]  /*37220*/  ULDC UR6, c[0x0][0xc] ;  /* 0x0000030000067ab9 */ /* 0x000fe20000000800 */
[----:B------:R-:W-:Y:S01]  /*37230*/  USHF.L.U32 UR8, UR7, UR5, URZ ;  /* 0x0000000507087299 */ /* 0x000fe2000800063f */
[----:B------:R-:W-:Y:S01]  /*37240*/  BSSY B0, `(.L_x_1066) ;  /* 0x00000d1000007945 */ /* 0x000fe20003800000 */
[----:B------:R-:W-:Y:S01]  /*37250*/  UMOV UR9, 0x1 ;  /* 0x0000000100097882 */ /* 0x000fe20000000000 */
[----:B------:R-:W-:Y:S01]  /*37260*/  ULDC UR7, c[0x0][0x10] ;  /* 0x0000040000077ab9 */ /* 0x000fe20000000800 */
[----:B------:R-:W-:Y:S01]  /*37270*/  USHF.L.U32 UR18, UR9, UR5, URZ ;  /* 0x0000000509127299 */ /* 0x000fe2000800063f */
[----:B------:R-:W-:Y:S01]  /*37280*/  IMAD.MOV.U32 R16, RZ, RZ, 0x1 ;  /* 0x00000001ff107424 */ /* 0x000fe200078e00ff */
[----:B------:R-:W-:Y:S01]  /*37290*/  UIMAD.WIDE.U32 UR6, UR6, UR7, URZ ;  /* 0x00000007060672a5 */ /* 0x000fe2000f8e003f */
[----:B------:R-:W-:Y:S01]  /*372a0*/  ULDC UR5, c[0x0][0x14] ;  /* 0x0000050000057ab9 */ /* 0x000fe20000000800 */
[----:B------:R-:W-:-:S02]  /*372b0*/  ULDC UR4, c[0x0][0x600] ;  /* 0x0001800000047ab9 */ /* 0x000fc40000000800 */
[----:B------:R-:W-:Y:S02]  /*372c0*/  UIMAD.WIDE.U32 UR22, UR6, UR5, URZ ;  /* 0x00000005061672a5 */ /* 0x000fe4000f8e003f */
[----:B------:R-:W-:Y:S02]  /*372d0*/  UIMAD UR13, UR7, UR5, URZ ;  /* 0x00000005070d72a4 */ /* 0x000fe4000f8e023f */
[----:B------:R-:W-:Y:S02]  /*372e0*/  UIADD3 UR4, UR4, -0x1, URZ ;  /* 0xffffffff04047890 */ /* 0x000fe4000fffe03f */
[----:B------:R-:W-:Y:S02]  /*372f0*/  ULOP3.LUT UR17, URZ, UR8, URZ, 0x33, !UPT ;  /* 0x000000083f117292 */ /* 0x000fe4000f8e333f */
[----:B------:R-:W-:Y:S01]  /*37300*/  UIADD3 UR13, UR23, UR13, URZ ;  /* 0x0000000d170d7290 */ /* 0x000fe2000fffe03f */
[----:B0-----:R-:W-:Y:S01]  /*37310*/  IADD3 R4, R4, 0x7f, RZ ;  /* 0x0000007f04047810 */ /* 0x001fe20007ffe0ff */
[----:B------:R-:W-:-:S03]  /*37320*/  ULDC.64 UR24, c[0x0][0x198] ;  /* 0x0000660000187ab9 */ /* 0x000fc60000000a00 */
[----:B------:R-:W-:-:S04]  /*37330*/  SHF.R.S32.HI R5, RZ, 0x1f, R4 ;  /* 0x0000001fff057819 */ /* 0x000fc80000011404 */
[----:B------:R-:W-:Y:S02]  /*37340*/  LEA.HI R6, R5, R4, RZ, 0x7 ;  /* 0x0000000405067211 */ /* 0x000fe400078f38ff */
[----:B------:R-:W-:Y:S01]  /*37350*/  MOV R4, RZ ;  /* 0x000000ff00047202 */ /* 0x000fe20000000f00 */
[C---:B-1----:R-:W-:Y:S01]  /*37360*/  IMAD.SHL.U32 R17, R0.reuse, 0x100, RZ ;  /* 0x0000010000117824 */ /* 0x042fe200078e00ff */
[----:B------:R-:W-:Y:S02]  /*37370*/  SHF.L.U32 R0, R0, 0xf, RZ ;  /* 0x0000000f00007819 */ /* 0x000fe400000006ff */
[----:B------:R-:W-:Y:S02]  /*37380*/  SHF.R.S32.HI R6, RZ, 0x7, R6 ;  /* 0x00000007ff067819 */ /* 0x000fe40000011406 */
[----:B------:R-:W-:Y:S02]  /*37390*/  LOP3.LUT R0, R0, 0x8000, RZ, 0xc0, !PT ;  /* 0x0000800000007812 */ /* 0x000fe400078ec0ff */
[----:B------:R-:W-:Y:S01]  /*373a0*/  LOP3.LUT R17, R17, 0x100, RZ, 0xc0, !PT ;  /* 0x0000010011117812 */ /* 0x000fe200078ec0ff */
[----:B------:R-:W-:Y:S01]  /*373b0*/  VIADD R18, R6, 0x1 ;  /* 0x0000000106127836 */ /* 0x000fe20000000000 */
[----:B------:R-:W-:Y:S01]  /*373c0*/  IADD3 R5, R0, 0xc100, RZ ;  /* 0x0000c10000057810 */ /* 0x000fe20007ffe0ff */
[----:B------:R-:W-:Y:S01]  /*373d0*/  IMAD.MOV.U32 R0, RZ, RZ, 0x1 ;  /* 0x00000001ff007424 */ /* 0x000fe200078e00ff */
[----:B--2---:R-:W-:-:S07]  /*373e0*/  LOP3.LUT R7, R7, 0x2, RZ, 0xfc, !PT ;  /* 0x0000000207077812 */ /* 0x004fce00078efcff */
.L_x_1077:
[----:B------:R-:W-:-:S03]  /*373f0*/  UMOV UR5, 0xffffffff ;  /* 0xffffffff00057882 */ /* 0x000fc60000000000 */
[----:B------:R-:W-:Y:S05]  /*37400*/  BRA.DIV UR5, `(.L_x_1067) ;  /* 0x0000000e05787947 */ /* 0x000fea000b800000 */
[----:B------:R-:W-:-:S13]  /*37410*/  ELECT P6, URZ, PT ;  /* 0x00000000003f782f */ /* 0x000fda00038c0000 */
.L_x_1086:
[----:B------:R-:W0:Y:S01]  /*37420*/  LDC R8, c[0x0][0x28c] ;  /* 0x0000a300ff087b82 */ /* 0x000e220000000800 */
[----:B------:R-:W-:Y:S01]  /*37430*/  BSSY B1, `(.L_x_1068) ;  /* 0x0000039000017945 */ /* 0x000fe20003800000 */
[----:B0-----:R-:W-:-:S13]  /*37440*/  ISETP.LT.OR P6, PT, R8, 0x1, !P6 ;  /* 0x000000010800780c */ /* 0x001fda00077c1670 */
[----:B------:R-:W-:Y:S05]  /*37450*/  @P6 BRA `(.L_x_1069) ;  /* 0x0000000000d86947 */ /* 0x000fea0003800000 */
[----:B------:R-:W-:Y:S01]  /*37460*/  LEA R2, R2, R17, 0x9 ;  /* 0x0000001102027211 */ /* 0x000fe200078e48ff */
[----:B------:R-:W-:Y:S01]  /*37470*/  IMAD R3, R3, 0xc0, RZ ;  /* 0x000000c003037824 */ /* 0x000fe200078e02ff */
[----:B------:R-:W-:Y:S01]  /*37480*/  MOV R9, R18 ;  /* 0x0000001200097202 */ /* 0x000fe20000000f00 */
[----:B------:R-:W-:Y:S01]  /*37490*/  IMAD.MOV.U32 R8, RZ, RZ, RZ ;  /* 0x000000ffff087224 */ /* 0x000fe200078e00ff */
[----:B------:R-:W-:Y:S01]  /*374a0*/  MOV R12, R4 ;  /* 0x00000004000c7202 */ /* 0x000fe20000000f00 */
[----:B------:R-:W-:-:S07]  /*374b0*/  IMAD.MOV.U32 R10, RZ, RZ, R0 ;  /* 0x000000ffff0a7224 */ /* 0x000fce00078e0000 */
.L_x_1072:
[----:B------:R-:W0:Y:S01]  /*374c0*/  S2R R13, SR_CgaCtaId ;  /* 0x00000000000d7919 */ /* 0x000e220000008800 */
[----:B------:R-:W-:Y:S02]  /*374d0*/  MOV R14, 0x400 ;  /* 0x00000400000e7802 */ /* 0x000fe40000000f00 */
[----:B------:R-:W-:Y:S02]  /*374e0*/  SHF.L.U32 R15, R10, 0x1f, RZ ;  /* 0x0000001f0a0f7819 */ /* 0x000fe400000006ff */
[----:B0-----:R-:W-:-:S05]  /*374f0*/  LEA R13, R13, R14, 0x18 ;  /* 0x0000000e0d0d7211 */ /* 0x001fca00078ec0ff */
[----:B------:R-:W-:-:S04]  /*37500*/  IMAD R14, R12, 0x8, R13 ;  /* 0x000000080c0e7824 */ /* 0x000fc800078e020d */
[----:B------:R-:W0:Y:S02]  /*37510*/  SYNCS.PHASECHK.TRANS64.TRYWAIT P0, [R14+URZ+0x10], R15 ;  /* 0x0000100f0e0075a7 */ /* 0x000e24000800017f */
[----:B0-----:R-:W-:Y:S05]  /*37520*/  @!P0 BRA `(.L_x_1070) ;  /* 0x0000000c00508947 */ /* 0x001fea0003800000 */
.L_x_1087:
[----:B------:R-:W1:Y:S02]  /*37530*/  S2R R19, SR_TID.X ;  /* 0x0000000000137919 */ /* 0x000e640000002100 */
[----:B-1----:R-:W-:-:S13]  /*37540*/  LOP3.LUT P0, RZ, R19, 0x7f, RZ, 0xc0, !PT ;  /* 0x0000007f13ff7812 */ /* 0x002fda000780c0ff */
[----:B0-----:R-:W0:Y:S02]  /*37550*/  @!P0 LDC R15, c[0x0][0x500] ;  /* 0x00014000ff0f8b82 */ /* 0x001e240000000800 */
[----:B0-----:R0:W-:Y:S02]  /*37560*/  @!P0 SYNCS.ARRIVE.TRANS64 RZ, [R14+URZ], R15 ;  /* 0x0000000f0eff89a7 */ /* 0x0011e4000800003f */
[----:B0-----:R-:W-:-:S04]  /*37570*/  PRMT R15, R7, 0x9910, RZ ;  /* 0x00009910070f7816 */ /* 0x001fc800000000ff */
[----:B------:R-:W-:-:S13]  /*37580*/  ISETP.NE.AND P0, PT, R15, 0x2, PT ;  /* 0x000000020f00780c */ /* 0x000fda0003f05270 */
[----:B------:R-:W-:Y:S05]  /*37590*/  @P0 BRA `(.L_x_1071) ;  /* 0x0000000000040947 */ /* 0x000fea0003800000 */
[----:B------:R-:W-:Y:S01]  /*375a0*/  BPT.TRAP 0x1 ;  /* 0x000000040000795c */ /* 0x000fe20000300000 */
.L_x_1071:
[----:B------:R-:W-:Y:S01]  /*375b0*/  R2UR UR9, R14 ;  /* 0x000000000e0972ca */ /* 0x000fe200000e0000 */
[C---:B------:R-:W-:Y:S01]  /*375c0*/  IMAD R14, R12.reuse, 0x6000, R13 ;  /* 0x000060000c0e7824 */ /* 0x040fe200078e020d */
[----:B------:R-:W-:Y:S01]  /*375d0*/  R2UR UR19, R13 ;  /* 0x000000000d1372ca */ /* 0x000fe200000e0000 */
[----:B------:R-:W-:Y:S01]  /*375e0*/  UIADD3 UR6, UP0, UR24, 0xf0, URZ ;  /* 0x000000f018067890 */ /* 0x000fe2000ff1e03f */
[----:B------:R-:W-:Y:S01]  /*375f0*/  LEA R13, R12, R5, 0x10 ;  /* 0x000000050c0d7211 */ /* 0x000fe200078e80ff */
[----:B------:R-:W-:Y:S01]  /*37600*/  UIADD3 UR26, UP1, UR24, 0x1f0, URZ ;  /* 0x000001f0181a7890 */ /* 0x000fe2000ff3e03f */
[----:B------:R-:W-:Y:S01]  /*37610*/  R2UR UR5, R14 ;  /* 0x000000000e0572ca */ /* 0x000fe200000e0000 */
[----:B------:R-:W-:Y:S01]  /*37620*/  UIADD3.X UR7, URZ, UR25, URZ, UP0, !UPT ;  /* 0x000000193f077290 */ /* 0x000fe200087fe43f */
[----:B------:R-:W-:Y:S01]  /*37630*/  R2UR UR8, R13 ;  /* 0x000000000d0872ca */ /* 0x000fe200000e0000 */
[----:B------:R-:W-:Y:S01]  /*37640*/  VIADD R12, R12, 0x1 ;  /* 0x000000010c0c7836 */ /* 0x000fe20000000000 */
[----:B------:R-:W-:Y:S01]  /*37650*/  R2UR UR11, R3 ;  /* 0x00000000030b72ca */ /* 0x000fe200000e0000 */
[----:B------:R-:W-:Y:S01]  /*37660*/  UIADD3.X UR27, URZ, UR25, URZ, UP1, !UPT ;  /* 0x000000193f1b7290 */ /* 0x000fe20008ffe43f */
[----:B------:R-:W-:Y:S01]  /*37670*/  R2UR UR10, R8 ;  /* 0x00000000080a72ca */ /* 0x000fe200000e0000 */
[----:B------:R-:W-:Y:S01]  /*37680*/  UMOV UR14, 0x0 ;  /* 0x00000000000e7882 */ /* 0x000fe20000000000 */
[----:B------:R-:W-:Y:S01]  /*37690*/  R2UR UR12, R11 ;  /* 0x000000000b0c72ca */ /* 0x000fe200000e0000 */
[----:B------:R-:W-:Y:S01]  /*376a0*/  UMOV UR15, 0x10000000 ;  /* 0x10000000000f7882 */ /* 0x000fe20000000000 */
[----:B------:R-:W-:Y:S01]  /*376b0*/  IADD3 R9, R9, -0x1, RZ ;  /* 0xffffffff09097810 */ /* 0x000fe20007ffe0ff */
[----:B------:R-:W-:Y:S01]  /*376c0*/  UMOV UR21, 0x30000 ;  /* 0x0003000000157882 */ /* 0x000fe20000000000 */
[----:B------:R-:W-:Y:S01]  /*376d0*/  R2UR UR20, R2 ;  /* 0x00000000021472ca */ /* 0x000fe200000e0000 */
[----:B------:R-:W-:Y:S01]  /*376e0*/  UIADD3 UR16, UR5, 0x100, URZ ;  /* 0x0000010005107890 */ /* 0x000fe2000fffe03f */
[----:B------:R-:W-:Y:S01]  /*376f0*/  ISETP.GT.AND P1, PT, R9, 0x1, PT ;  /* 0x000000010900780c */ /* 0x000fe20003f24270 */
[----:B------:R-:W-:Y:S01]  /*37700*/  UIADD3 UR5, UR19, UR8, URZ ;  /* 0x0000000813057290 */ /* 0x000fe2000fffe03f */
[----:B------:R-:W-:Y:S01]  /*37710*/  ISETP.NE.AND P0, PT, R12, 0x2, PT ;  /* 0x000000020c00780c */ /* 0x000fe20003f05270 */
[----:B------:R-:W-:-:S03]  /*37720*/  VIADD R8, R8, 0x80 ;  /* 0x0000008008087836 */ /* 0x000fc60000000000 */
[----:B------:R-:W-:Y:S01]  /*37730*/  UMOV UR8, UR16 ;  /* 0x0000001000087c82 */ /* 0x000fe20008000000 */
[----:B------:R-:W-:Y:S01]  /*37740*/  SEL R13, RZ, 0x1, P0 ;  /* 0x00000001ff0d7807 */ /* 0x000fe20000000000 */
[----:B------:R0:W-:Y:S01]  /*37750*/  UTMALDG.3D [UR8], [UR6], desc[UR14] ;  /* 0x00000e08060075b4 */ /* 0x0001e20008011000 */
[----:B------:R-:W-:Y:S02]  /*37760*/  SEL R12, R12, RZ, P0 ;  /* 0x000000ff0c0c7207 */ /* 0x000fe40000000000 */
[----:B------:R-:W-:Y:S01]  /*37770*/  LOP3.LUT R10, R10, R13, RZ, 0x3c, !PT ;  /* 0x0000000d0a0a7212 */ /* 0x000fe200078e3cff */
[----:B0-----:R-:W-:Y:S01]  /*37780*/  UMOV UR11, UR20 ;  /* 0x00000014000b7c82 */ /* 0x001fe20008000000 */
[----:B------:R-:W-:Y:S02]  /*37790*/  UMOV UR8, UR5 ;  /* 0x0000000500087c82 */ /* 0x000fe40008000000 */
[----:B------:R0:W-:Y:S02]  /*377a0*/  UTMALDG.3D.MULTICAST [UR8], [UR26], UR21, desc[UR14] ;  /* 0x00000e081a0073b4 */ /* 0x0001e40008011815 */
[----:B0-----:R-:W-:Y:S05]  /*377b0*/  @P1 BRA `(.L_x_1072) ;  /* 0xfffffffc00401947 */ /* 0x001fea000383ffff */
.L_x_1069:
[----:B------:R-:W-:Y:S05]  /*377c0*/  BSYNC B1 ;  /* 0x0000000000017941 */ /* 0x000fea0003800000 */
.L_x_1068:
[----:B------:R-:W2:Y:S01]  /*377d0*/  LDL.LU R15, [R1+0x604] ;  /* 0x00060400010f7983 */ /* 0x000ea20000300800 */
[----:B------:R-:W-:Y:S01]  /*377e0*/  LOP3.LUT P2, RZ, R16, 0xff, RZ, 0xc0, !PT ;  /* 0x000000ff10ff7812 */ /* 0x000fe2000784c0ff */
[----:B------:R-:W-:Y:S02]  /*377f0*/  ULDC.64 UR6, c[0x0][0x650] ;  /* 0x0001940000067ab9 */ /* 0x000fe40000000a00 */
[----:B------:R-:W3:Y:S01]  /*37800*/  LDL.LU R14, [R1+0x608] ;  /* 0x00060800010e7983 */ /* 0x000ee20000300800 */
[----:B------:R-:W-:Y:S01]  /*37810*/  IADD3 R4, R6, R4, RZ ;  /* 0x0000000406047210 */ /* 0x000fe20007ffe0ff */
[----:B------:R-:W-:Y:S01]  /*37820*/  BSSY B1, `(.L_x_1073) ;  /* 0x0000070000017945 */ /* 0x000fe20003800000 */
[----:B------:R-:W-:Y:S01]  /*37830*/  IMAD.MOV.U32 R11, RZ, RZ, -0x1 ;  /* 0xffffffffff0b7424 */ /* 0x000fe200078e00ff */
[----:B------:R-:W-:Y:S02]  /*37840*/  PRMT R8, RZ, 0x7610, R8 ;  /* 0x00007610ff087816 */ /* 0x000fe40000000008 */
[----:B------:R-:W-:-:S02]  /*37850*/  SHF.R.U32.HI R2, RZ, 0x1, R4 ;  /* 0x00000001ff027819 */ /* 0x000fc40000011604 */
[----:B------:R-:W-:Y:S02]  /*37860*/  ISETP.GT.U32.AND P0, PT, R4, 0x1, PT ;  /* 0x000000010400780c */ /* 0x000fe40003f04070 */
[----:B------:R-:W0:Y:S01]  /*37870*/  @P2 S2R R3, SR_CgaCtaId ;  /* 0x0000000000032919 */ /* 0x000e220000008800 */
[----:B------:R-:W-:Y:S02]  /*37880*/  LOP3.LUT R2, R2, 0x1, RZ, 0xc0, !PT ;  /* 0x0000000102027812 */ /* 0x000fe400078ec0ff */
[----:B------:R-:W-:Y:S02]  /*37890*/  ISETP.LT.U32.AND P0, PT, R6, 0x2, P0 ;  /* 0x000000020600780c */ /* 0x000fe40000701070 */
[----:B------:R-:W-:Y:S02]  /*378a0*/  ISETP.NE.U32.AND P1, PT, R2, 0x1, PT ;  /* 0x000000010200780c */ /* 0x000fe40003f25070 */
[----:B------:R-:W-:Y:S02]  /*378b0*/  @P2 MOV R2, 0x400 ;  /* 0x0000040000022802 */ /* 0x000fe40000000f00 */
[----:B------:R-:W-:-:S02]  /*378c0*/  ISETP.GT.U32.AND P1, PT, R6, 0x1, !P1 ;  /* 0x000000010600780c */ /* 0x000fc40004f24070 */
[----:B------:R-:W-:Y:S02]  /*378d0*/  LOP3.LUT R4, R4, 0x1, RZ, 0xc0, !PT ;  /* 0x0000000104047812 */ /* 0x000fe400078ec0ff */
[----:B------:R-:W-:Y:S02]  /*378e0*/  PRMT R16, RZ, 0x7610, R16 ;  /* 0x00007610ff107816 */ /* 0x000fe40000000010 */
[----:B0-----:R-:W-:Y:S02]  /*378f0*/  @P2 LEA R2, R3, R2, 0x18 ;  /* 0x0000000203022211 */ /* 0x001fe400078ec0ff */
[----:B------:R-:W-:Y:S02]  /*37900*/  SEL R3, RZ, 0x1, !P0 ;  /* 0x00000001ff037807 */ /* 0x000fe40004000000 */
[----:B------:R0:W-:Y:S02]  /*37910*/  @P2 SYNCS.ARRIVE.TRANS64.A1T0 RZ, [R2+URZ+0x38], RZ ;  /* 0x000038ff02ff29a7 */ /* 0x0001e4000810003f */
[----:B0-----:R-:W-:-:S04]  /*37920*/  SEL R2, RZ, 0x1, !P1 ;  /* 0x00000001ff027807 */ /* 0x001fc80004800000 */
[----:B------:R-:W-:Y:S01]  /*37930*/  LOP3.LUT R0, R2, R0, R3, 0x96, !PT ;  /* 0x0000000002007212 */ /* 0x000fe200078e9603 */
[----:B------:R-:W-:Y:S01]  /*37940*/  IMAD.MOV.U32 R3, RZ, RZ, -0x1 ;  /* 0xffffffffff037424 */ /* 0x000fe200078e00ff */
[----:B------:R-:W-:Y:S02]  /*37950*/  MOV R2, 0xffffffff ;  /* 0xffffffff00027802 */ /* 0x000fe40000000f00 */
[----:B---3--:R-:W-:-:S04]  /*37960*/  IADD3 R14, P0, R14, UR22, RZ ;  /* 0x000000160e0e7c10 */ /* 0x008fc8000ff1e0ff */
[----:B--2---:R-:W-:Y:S01]  /*37970*/  IADD3.X R15, R15, UR13, RZ, P0, !PT ;  /* 0x0000000d0f0f7c10 */ /* 0x004fe200087fe4ff */
[----:B------:R0:W-:Y:S01]  /*37980*/  STL [R1+0x608], R14 ;  /* 0x0006080e01007387 */ /* 0x0001e20000100800 */
[----:B------:R-:W-:-:S03]  /*37990*/  ISETP.GE.U32.AND P0, PT, R14, UR6, PT ;  /* 0x000000060e007c0c */ /* 0x000fc6000bf06070 */
[----:B------:R0:W-:Y:S01]  /*379a0*/  STL [R1+0x604], R15 ;  /* 0x0006040f01007387 */ /* 0x0001e20000100800 */
[----:B------:R-:W-:-:S13]  /*379b0*/  ISETP.GE.U32.AND.EX P0, PT, R15, UR7, PT, P0 ;  /* 0x000000070f007c0c */ /* 0x000fda000bf06100 */
[----:B0-----:R-:W-:Y:S05]  /*379c0*/  @P0 BRA `(.L_x_1074) ;  /* 0x0000000400540947 */ /* 0x001fea0003800000 */
[----:B------:R-:W0:Y:S01]  /*379d0*/  S2R R10, SR_CTAID.X ;  /* 0x00000000000a7919 */ /* 0x000e220000002500 */
[----:B------:R-:W1:Y:S01]  /*379e0*/  LDC R13, c[0x0][0x65c] ;  /* 0x00019700ff0d7b82 */ /* 0x000e620000000800 */
[----:B------:R-:W-:Y:S01]  /*379f0*/  ULDC UR5, c[0x0][0x150] ;  /* 0x0000540000057ab9 */ /* 0x000fe20000000800 */
[----:B------:R-:W-:Y:S01]  /*37a00*/  ULDC.64 UR6, c[0x0][0x628] ;  /* 0x00018a0000067ab9 */ /* 0x000fe20000000a00 */
[----:B------:R-:W2:Y:S01]  /*37a10*/  S2R R2, SR_CTAID.Y ;  /* 0x0000000000027919 */ /* 0x000ea20000002600 */
[----:B------:R-:W-:Y:S01]  /*37a20*/  ISETP.NE.U32.AND P0, PT, RZ, UR6, PT ;  /* 0x00000006ff007c0c */ /* 0x000fe2000bf05070 */
[----:B------:R-:W-:-:S03]  /*37a30*/  ULDC UR8, c[0x0][0x630] ;  /* 0x00018c0000087ab9 */ /* 0x000fc60000000800 */
[----:B------:R-:W-:Y:S02]  /*37a40*/  ISETP.NE.AND.EX P0, PT, RZ, UR7, PT, P0 ;  /* 0x00000007ff007c0c */ /* 0x000fe4000bf05300 */
[----:B-1----:R-:W-:Y:S02]  /*37a50*/  ISETP.NE.AND P3, PT, R13, 0x1, PT ;  /* 0x000000010d00780c */ /* 0x002fe40003f65270 */
[----:B0-----:R-:W-:Y:S02]  /*37a60*/  I2FP.F32.U32 R3, R10 ;  /* 0x0000000a00037245 */ /* 0x001fe40000201000 */
[----:B--2---:R-:W-:-:S03]  /*37a70*/  I2FP.F32.U32 R9, R2 ;  /* 0x0000000200097245 */ /* 0x004fc60000201000 */
[----:B------:R-:W-:Y:S01]  /*37a80*/  FMUL R8, R3, UR5 ;  /* 0x0000000503087c20 */ /* 0x000fe20008400000 */
[----:B------:R-:W-:Y:S01]  /*37a90*/  ULDC UR5, c[0x0][0x154] ;  /* 0x0000550000057ab9 */ /* 0x000fe20000000800 */
[----:B------:R-:W0:Y:S01]  /*37aa0*/  LDC R3, c[0x0][0x144] ;  /* 0x00005100ff037b82 */ /* 0x000e220000000800 */
[----:B------:R-:W-:-:S03]  /*37ab0*/  FMUL R12, R9, UR5 ;  /* 0x00000005090c7c20 */ /* 0x000fc60008400000 */
[----:B------:R-:W1:Y:S04]  /*37ac0*/  F2I.U32.TRUNC.NTZ R8, R8 ;  /* 0x0000000800087305 */ /* 0x000e68000020f000 */
[----:B------:R-:W2:Y:S04]  /*37ad0*/  LDC R9, c[0x0][0x148] ;  /* 0x00005200ff097b82 */ /* 0x000ea80000000800 */
[----:B------:R-:W3:Y:S01]  /*37ae0*/  F2I.U32.TRUNC.NTZ R12, R12 ;  /* 0x0000000c000c7305 */ /* 0x000ee2000020f000 */
[----:B-1----:R-:W-:-:S05]  /*37af0*/  IADD3 R11, -R8, RZ, RZ ;  /* 0x000000ff080b7210 */ /* 0x002fca0007ffe1ff */
[----:B0-----:R-:W-:Y:S02]  /*37b00*/  IMAD R10, R3, R11, R10 ;  /* 0x0000000b030a7224 */ /* 0x001fe400078e020a */
[----:B---3--:R-:W-:-:S04]  /*37b10*/  IMAD.MOV R3, RZ, RZ, -R12 ;  /* 0x000000ffff037224 */ /* 0x008fc800078e0a0c */
[----:B--2---:R-:W-:Y:S01]  /*37b20*/  @P3 IMAD R10, R9, R3, R2 ;  /* 0x00000003090a3224 */ /* 0x004fe200078e0202 */
[----:B------:R-:W-:Y:S01]  /*37b30*/  MOV R2, R14 ;  /* 0x0000000e00027202 */ /* 0x000fe20000000f00 */
[----:B------:R-:W-:Y:S01]  /*37b40*/  IMAD.MOV.U32 R3, RZ, RZ, R15 ;  /* 0x000000ffff037224 */ /* 0x000fe200078e000f */
[----:B------:R-:W-:Y:S06]  /*37b50*/  @!P0 BRA `(.L_x_1075) ;  /* 0x0000000000288947 */ /* 0x000fec0003800000 */
[----:B------:R-:W-:Y:S02]  /*37b60*/  ULDC UR5, c[0x0][0x634] ;  /* 0x00018d0000057ab9 */ /* 0x000fe40000000800 */
[----:B------:R-:W-:-:S04]  /*37b70*/  IADD3 R3, P0, R14, UR5, RZ ;  /* 0x000000050e037c10 */ /* 0x000fc8000ff1e0ff */
[----:B------:R-:W-:-:S05]  /*37b80*/  IADD3.X R11, RZ, R15, RZ, P0, !PT ;  /* 0x0000000fff0b7210 */ /* 0x000fca00007fe4ff */
[----:B------:R-:W-:-:S04]  /*37b90*/  IMAD.WIDE.U32 R8, R11, UR6, RZ ;  /* 0x000000060b087c25 */ /* 0x000fc8000f8e00ff */
[----:B------:R-:W-:-:S04]  /*37ba0*/  IMAD.WIDE.U32 R8, P0, R3, UR7, R8 ;  /* 0x0000000703087c25 */ /* 0x000fc8000f800008 */
[----:B------:R-:W-:Y:S01]  /*37bb0*/  IMAD.WIDE.U32 R2, R3, UR6, RZ ;  /* 0x0000000603027c25 */ /* 0x000fe2000f8e00ff */
[----:B------:R-:W-:-:S04]  /*37bc0*/  MOV R2, R9 ;  /* 0x0000000900027202 */ /* 0x000fc80000000f00 */
[----:B------:R-:W-:Y:S01]  /*37bd0*/  IADD3 RZ, P1, R3, R8, RZ ;  /* 0x0000000803ff7210 */ /* 0x000fe20007f3e0ff */
[----:B------:R-:W-:-:S04]  /*37be0*/  IMAD.X R3, RZ, RZ, RZ, P0 ;  /* 0x000000ffff037224 */ /* 0x000fc800000e06ff */
[----:B------:R-:W-:-:S08]  /*37bf0*/  IMAD.WIDE.U32.X R2, R11, UR7, R2, P1 ;  /* 0x000000070b027c25 */ /* 0x000fd000088e0402 */
.L_x_1075:
[--C-:B------:R-:W-:Y:S01]  /*37c00*/  SHF.R.U64 R11, R2, UR8, R3.reuse ;  /* 0x00000008020b7c19 */ /* 0x100fe20008001203 */
[----:B------:R-:W-:Y:S01]  /*37c10*/  ULDC.64 UR6, c[0x0][0x620] ;  /* 0x0001880000067ab9 */ /* 0x000fe20000000a00 */
[----:B------:R-:W-:Y:S01]  /*37c20*/  SHF.R.U32.HI R2, RZ, UR8, R3 ;  /* 0x00000008ff027c19 */ /* 0x000fe20008011603 */
[----:B------:R-:W-:Y:S01]  /*37c30*/  IMAD.MOV.U32 R3, RZ, RZ, R15 ;  /* 0x000000ffff037224 */ /* 0x000fe200078e000f */
[----:B------:R-:W-:Y:S01]  /*37c40*/  IADD3 R9, P0, RZ, -R11, RZ ;  /* 0x8000000bff097210 */ /* 0x000fe20007f1e0ff */
[----:B------:R-:W-:-:S04]  /*37c50*/  ULDC UR5, c[0x0][0x618] ;  /* 0x0001860000057ab9 */ /* 0x000fc80000000800 */
[----:B------:R-:W-:-:S04]  /*37c60*/  IMAD.X R2, RZ, RZ, ~R2, P0 ;  /* 0x000000ffff027224 */ /* 0x000fc800000e0e02 */
[----:B------:R-:W-:-:S04]  /*37c70*/  IMAD R2, R2, UR6, RZ ;  /* 0x0000000602027c24 */ /* 0x000fc8000f8e02ff */
[----:B------:R-:W-:Y:S01]  /*37c80*/  IMAD R13, R9, UR7, R2 ;  /* 0x00000007090d7c24 */ /* 0x000fe2000f8e0202 */
[----:B------:R-:W-:-:S05]  /*37c90*/  MOV R2, R14 ;  /* 0x0000000e00027202 */ /* 0x000fca0000000f00 */
[----:B------:R-:W-:Y:S01]  /*37ca0*/  IMAD.WIDE.U32 R2, R9, UR6, R2 ;  /* 0x0000000609027c25 */ /* 0x000fe2000f8e0002 */
[----:B------:R-:W-:Y:S02]  /*37cb0*/  ULDC.64 UR6, c[0x0][0x640] ;  /* 0x0001900000067ab9 */ /* 0x000fe40000000a00 */
[----:B------:R-:W-:Y:S02]  /*37cc0*/  ISETP.NE.U32.AND P0, PT, RZ, UR6, PT ;  /* 0x00000006ff007c0c */ /* 0x000fe4000bf05070 */
[----:B------:R-:W-:Y:S02]  /*37cd0*/  IADD3 R3, R3, R13, RZ ;  /* 0x0000000d03037210 */ /* 0x000fe40007ffe0ff */
[----:B------:R-:W-:Y:S02]  /*37ce0*/  ISETP.NE.AND.EX P0, PT, RZ, UR7, PT, P0 ;  /* 0x00000007ff007c0c */ /* 0x000fe4000bf05300 */
[--C-:B------:R-:W-:Y:S02]  /*37cf0*/  SHF.R.U64 R12, R2, UR5, R3.reuse ;  /* 0x00000005020c7c19 */ /* 0x100fe40008001203 */
[----:B------:R-:W-:Y:S01]  /*37d00*/  SHF.R.U32.HI R3, RZ, UR5, R3 ;  /* 0x00000005ff037c19 */ /* 0x000fe20008011603 */
[----:B------:R-:W-:-:S03]  /*37d10*/  ULDC UR5, c[0x0][0x608] ;  /* 0x0001820000057ab9 */ /* 0x000fc60000000800 */
[--C-:B------:R-:W-:Y:S02]  /*37d20*/  SHF.R.U64 R13, R12, UR5, R3.reuse ;  /* 0x000000050c0d7c19 */ /* 0x100fe40008001203 */
[----:B------:R-:W-:Y:S01]  /*37d30*/  SHF.R.U32.HI R2, RZ, UR5, R3 ;  /* 0x00000005ff027c19 */ /* 0x000fe20008011603 */
[----:B------:R-:W-:-:S03]  /*37d40*/  ULDC UR5, c[0x0][0x658] ;  /* 0x0001960000057ab9 */ /* 0x000fc60000000800 */
[--C-:B------:R-:W-:Y:S02]  /*37d50*/  SHF.R.U64 R14, R13, UR5, R2.reuse ;  /* 0x000000050d0e7c19 */ /* 0x100fe40008001202 */
[----:B------:R-:W-:-:S03]  /*37d60*/  SHF.R.U32.HI R3, RZ, UR5, R2 ;  /* 0x00000005ff037c19 */ /* 0x000fc60008011602 */
        /* <DEDUP_REMOVED lines=12> */
.L_x_1076:
[----:B------:R-:W-:Y:S01]  /*37e30*/  ULDC UR5, c[0x0][0x648] ;  /* 0x0001920000057ab9 */ /* 0x000fe20000000800 */
[----:B------:R-:W-:Y:S02]  /*37e40*/  LOP3.LUT R13, R13, UR17, RZ, 0xc0, !PT ;  /* 0x000000110d0d7c12 */ /* 0x000fe4000f8ec0ff */
[----:B------:R-:W-:Y:S01]  /*37e50*/  SHF.R.U64 R2, R2, UR5, R3 ;  /* 0x0000000502027c19 */ /* 0x000fe20008001203 */
[----:B------:R-:W-:Y:S01]  /*37e60*/  ULDC UR5, c[0x0][0x638] ;  /* 0x00018e0000057ab9 */ /* 0x000fe20000000800 */
[----:B------:R-:W-:-:S03]  /*37e70*/  MOV R8, 0x1 ;  /* 0x0000000100087802 */ /* 0x000fc60000000f00 */
[----:B------:R-:W-:Y:S02]  /*37e80*/  IMAD.MOV R3, RZ, RZ, -R2 ;  /* 0x000000ffff037224 */ /* 0x000fe400078e0a02 */
[----:B------:R-:W-:Y:S02]  /*37e90*/  IMAD R13, R2, UR18, R13 ;  /* 0x00000012020d7c24 */ /* 0x000fe4000f8e020d */
[----:B------:R-:W-:Y:S01]  /*37ea0*/  IMAD R14, R3, UR5, R14 ;  /* 0x00000005030e7c24 */ /* 0x000fe2000f8e020e */
[----:B------:R-:W-:Y:S01]  /*37eb0*/  ULDC UR5, c[0x0][0x610] ;  /* 0x0001840000057ab9 */ /* 0x000fe20000000800 */
[----:B------:R-:W-:Y:S01]  /*37ec0*/  LOP3.LUT R3, R12, UR4, RZ, 0xc0, !PT ;  /* 0x000000040c037c12 */ /* 0x000fe2000f8ec0ff */
[----:B------:R-:W-:Y:S01]  /*37ed0*/  IMAD R10, R13, UR5, R10 ;  /* 0x000000050d0a7c24 */ /* 0x000fe2000f8e020a */
[----:B------:R-:W-:-:S03]  /*37ee0*/  ULDC UR5, c[0x0][0x600] ;  /* 0x0001800000057ab9 */ /* 0x000fc60000000800 */
[----:B------:R-:W-:-:S05]  /*37ef0*/  IMAD R3, R14, UR5, R3 ;  /* 0x000000050e037c24 */ /* 0x000fca000f8e0203 */
[----:B------:R-:W-:Y:S02]  /*37f00*/  SEL R2, R3, R10, !P3 ;  /* 0x0000000a03027207 */ /* 0x000fe40005800000 */
[----:B------:R-:W-:-:S07]  /*37f10*/  SEL R3, R10, R3, !P3 ;  /* 0x000000030a037207 */ /* 0x000fce0005800000 */
.L_x_1074:
[----:B------:R-:W-:Y:S05]  /*37f20*/  BSYNC B1 ;  /* 0x0000000000017941 */ /* 0x000fea0003800000 */
.L_x_1073:
[----:B------:R-:W-:-:S13]  /*37f30*/  LOP3.LUT P0, RZ, R8, 0xff, RZ, 0xc0, !PT ;  /* 0x000000ff08ff7812 */ /* 0x000fda000780c0ff */
[----:B------:R-:W-:Y:S05]  /*37f40*/  @P0 BRA `(.L_x_1077) ;  /* 0xfffffff400280947 */ /* 0x000fea000383ffff */
[----:B------:R-:W-:Y:S05]  /*37f50*/  BSYNC B0 ;  /* 0x0000000000007941 */ /* 0x000fea0003800000 */
.L_x_1066:
[----:B------:R-:W-:-:S03]  /*37f60*/  UMOV UR5, 0xffffffff ;  /* 0xffffffff00057882 */ /* 0x000fc60000000000 */
[----:B------:R-:W-:Y:S05]  /*37f70*/  BRA.DIV UR5, `(.L_x_1078) ;  /* 0x0000000205d07947 */ /* 0x000fea000b800000 */
[----:B------:R-:W-:-:S13]  /*37f80*/  ELECT P6, URZ, PT ;  /* 0x00000000003f782f */ /* 0x000fda00038c0000 */
.L_x_1090:
[----:B------:R-:W-:Y:S04]  /*37f90*/  BSSY B0, `(.L_x_1079) ;  /* 0x000001a000007945 */ /* 0x000fe80003800000 */
[----:B------:R-:W-:Y:S05]  /*37fa0*/  @!P6 BRA `(.L_x_1080) ;  /* 0x000000000060e947 */ /* 0x000fea0003800000 */
[----:B------:R-:W2:Y:S02]  /*37fb0*/  LDL.LU R2, [R1+0x600] ;  /* 0x0006000001027983 */ /* 0x000ea40000300800 */
[----:B--2---:R-:W-:-:S04]  /*37fc0*/  LOP3.LUT R2, R2, 0x2, RZ, 0xfc, !PT ;  /* 0x0000000202027812 */ /* 0x004fc800078efcff */
[----:B------:R-:W-:-:S13]  /*37fd0*/  ISETP.NE.AND P0, PT, R2, 0x3, PT ;  /* 0x000000030200780c */ /* 0x000fda0003f05270 */
[----:B------:R-:W-:Y:S05]  /*37fe0*/  @!P0 BRA `(.L_x_1081) ;  /* 0x0000000000048947 */ /* 0x000fea0003800000 */
[----:B------:R-:W-:Y:S01]  /*37ff0*/  BPT.TRAP 0x1 ;  /* 0x000000040000795c */ /* 0x000fe20000300000 */
.L_x_1081:
[----:B------:R-:W0:Y:S01]  /*38000*/  S2R R3, SR_CgaCtaId ;  /* 0x0000000000037919 */ /* 0x000e220000008800 */
[----:B------:R-:W-:-:S04]  /*38010*/  MOV R2, 0x400 ;  /* 0x0000040000027802 */ /* 0x000fc80000000f00 */
[----:B0-----:R-:W-:Y:S02]  /*38020*/  LEA R3, R3, R2, 0x18 ;  /* 0x0000000203037211 */ /* 0x001fe400078ec0ff */
[----:B------:R-:W-:-:S03]  /*38030*/  SHF.L.U32 R2, R0, 0x1f, RZ ;  /* 0x0000001f00027819 */ /* 0x000fc600000006ff */
[----:B------:R-:W-:-:S05]  /*38040*/  VIADD R3, R3, 0x10 ;  /* 0x0000001003037836 */ /* 0x000fca0000000000 */
[----:B------:R-:W-:-:S04]  /*38050*/  LEA R5, R4, R3, 0x3 ;  /* 0x0000000304057211 */ /* 0x000fc800078e18ff */
[----:B------:R-:W0:Y:S02]  /*38060*/  SYNCS.PHASECHK.TRANS64.TRYWAIT P0, [R5+URZ], R2 ;  /* 0x00000002050075a7 */ /* 0x000e24000800017f */
[----:B0-----:R-:W-:Y:S05]  /*38070*/  @!P0 BRA `(.L_x_1082) ;  /* 0x0000000000b08947 */ /* 0x001fea0003800000 */
.L_x_1091:
[----:B------:R-:W-:-:S05]  /*38080*/  VIADD R4, R4, 0x1 ;  /* 0x0000000104047836 */ /* 0x000fca0000000000 */
[----:B------:R-:W-:-:S04]  /*38090*/  ISETP.NE.AND P0, PT, R4, 0x2, PT ;  /* 0x000000020400780c */ /* 0x000fc80003f05270 */
[----:B0-----:R-:W-:Y:S02]  /*380a0*/  SEL R5, RZ, 0x1, P0 ;  /* 0x00000001ff057807 */ /* 0x001fe40000000000 */
[----:B------:R-:W-:Y:S02]  /*380b0*/  SEL R4, R4, RZ, P0 ;  /* 0x000000ff04047207 */ /* 0x000fe40000000000 */
[----:B------:R-:W-:Y:S02]  /*380c0*/  LOP3.LUT R0, R0, R5, RZ, 0x3c, !PT ;  /* 0x0000000500007212 */ /* 0x000fe400078e3cff */
[----:B------:R-:W-:Y:S02]  /*380d0*/  LEA R3, R4, R3, 0x3 ;  /* 0x0000000304037211 */ /* 0x000fe400078e18ff */
[----:B------:R-:W-:-:S07]  /*380e0*/  SHF.L.U32 R0, R0, 0x1f, RZ ;  /* 0x0000001f00007819 */ /* 0x000fce00000006ff */
.L_x_1083:
[----:B0-----:R0:W1:Y:S02]  /*380f0*/  SYNCS.PHASECHK.TRANS64.TRYWAIT P0, [R3+URZ], R0 ;  /* 0x00000000030075a7 */ /* 0x001064000800017f */
[----:B-1----:R-:W-:Y:S05]  /*38100*/  @!P0 NANOSLEEP.SYNCS 0x989680 ;  /* 0x009896800000895d */ /* 0x002fea0003900000 */
[----:B------:R-:W1:Y:S02]  /*38110*/  @!P0 SYNCS.PHASECHK.TRANS64 P0, [R3+URZ], R0 ;  /* 0x00000000030085a7 */ /* 0x000e64000800007f */
[----:B-1----:R-:W-:Y:S05]  /*38120*/  @!P0 BRA `(.L_x_1083) ;  /* 0xfffffffc00f08947 */ /* 0x002fea000383ffff */
.L_x_1080:
[----:B------:R-:W-:Y:S05]  /*38130*/  BSYNC B0 ;  /* 0x0000000000007941 */ /* 0x000fea0003800000 */
.L_x_1079:
[----:B------:R-:W-:Y:S05]  /*38140*/  EXIT ;  /* 0x000000000000794d */ /* 0x000fea0003800000 */
.L_x_21:
[----:B-1----:R1:W2:Y:S02]  /*38150*/  SYNCS.PHASECHK.TRANS64.TRYWAIT P1, [R3+URZ], R2 ;  /* 0x00000002030075a7 */ /* 0x0022a4000802017f */
[----:B--2---:R-:W-:Y:S05]  /*38160*/  @!P1 NANOSLEEP.SYNCS 0x989680 ;  /* 0x009896800000995d */ /* 0x004fea0003900000 */
[----:B------:R-:W2:Y:S02]  /*38170*/  @!P1 SYNCS.PHASECHK.TRANS64 P1, [R3+URZ], R2 ;  /* 0x00000002030095a7 */ /* 0x000ea4000802007f */
[----:B--2---:R-:W-:Y:S05]  /*38180*/  @!P1 BRA `(.L_x_21) ;  /* 0xfffffffc00f09947 */ /* 0x004fea000383ffff */
[----:B------:R-:W-:Y:S05]  /*38190*/  BRA `(.L_x_20) ;  /* 0xfffffc9000f07947 */ /* 0x000fea000383ffff */
.L_x_26:
[----:B--2---:R2:W3:Y:S02]  /*381a0*/  SYNCS.PHASECHK.TRANS64.TRYWAIT P1, [R5+URZ], R6 ;  /* 0x00000006050075a7 */ /* 0x0044e4000802017f */
[----:B---3--:R-:W-:Y:S05]  /*381b0*/  @!P1 NANOSLEEP.SYNCS 0x989680 ;  /* 0x009896800000995d */ /* 0x008fea0003900000 */
[----:B------:R-:W3:Y:S02]  /*381c0*/  @!P1 SYNCS.PHASECHK.TRANS64 P1, [R5+URZ], R6 ;  /* 0x00000006050095a7 */ /* 0x000ee4000802007f */
[----:B---3--:R-:W-:Y:S05]  /*381d0*/  @!P1 BRA `(.L_x_26) ;  /* 0xfffffffc00f09947 */ /* 0x008fea000383ffff */
[----:B------:R-:W-:Y:S05]  /*381e0*/  BRA `(.L_x_25) ;  /* 0xfffffd50005c7947 */ /* 0x000fea000383ffff */
.L_x_1067:
[----:B------:R-:W-:Y:S01]  /*381f0*/  BSSY B1, `(.L_x_1084) ;  /* 0x0000006000017945 */ /* 0x000fe20003800000 */
[----:B------:R-:W-:-:S07]  /*38200*/  IMAD.MOV.U32 R15, RZ, RZ, -0x1 ;  /* 0xffffffffff0f7424 */ /* 0x000fce00078e00ff */
[----:B------:R-:W-:Y:S05]  /*38210*/  WARPSYNC.COLLECTIVE R15, `(.L_x_1085) ;  /* 0x000000000f0c7348 */ /* 0x000fea0003c00000 */
[----:B------:R-:W-:Y:S02]  /*38220*/  ELECT P6, UR62, PT ;  /* 0x00000000003e782f */ /* 0x000fe400038c0000 */
[----:B------:R-:W-:Y:S01]  /*38230*/  MOV R14, UR62 ;  /* 0x0000003e000e7c02 */ /* 0x000fe20008000f00 */
[----:B------:R-:W-:Y:S10]  /*38240*/  ENDCOLLECTIVE ;  /* 0x000000000000791b */ /* 0x000ff40003800000 */
.L_x_1085:
[----:B------:R-:W-:Y:S05]  /*38250*/  BSYNC B1 ;  /* 0x0000000000017941 */ /* 0x000fea0003800000 */
.L_x_1084:
[----:B------:R-:W-:Y:S05]  /*38260*/  BRA `(.L_x_1086) ;  /* 0xfffffff0006c7947 */ /* 0x000fea000383ffff */
.L_x_1070:
[----:B0-----:R0:W1:Y:S02]  /*38270*/  SYNCS.PHASECHK.TRANS64.TRYWAIT P0, [R14+URZ+0x10], R15 ;  /* 0x0000100f0e0075a7 */ /* 0x001064000800017f */
[----:B-1----:R-:W-:Y:S05]  /*38280*/  @!P0 NANOSLEEP.SYNCS 0x989680 ;  /* 0x009896800000895d */ /* 0x002fea0003900000 */
[----:B------:R-:W1:Y:S02]  /*38290*/  @!P0 SYNCS.PHASECHK.TRANS64 P0, [R14+URZ+0x10], R15 ;  /* 0x0000100f0e0085a7 */ /* 0x000e64000800007f */
[----:B-1----:R-:W-:Y:S05]  /*382a0*/  @!P0 BRA `(.L_x_1070) ;  /* 0xfffffffc00f08947 */ /* 0x002fea000383ffff */
[----:B------:R-:W-:Y:S05]  /*382b0*/  BRA `(.L_x_1087) ;  /* 0xfffffff0009c7947 */ /* 0x000fea000383ffff */
.L_x_1078:
[----:B------:R-:W-:Y:S01]  /*382c0*/  BSSY B0, `(.L_x_1088) ;  /* 0x0000006000007945 */ /* 0x000fe20003800000 */
[----:B------:R-:W-:-:S07]  /*382d0*/  MOV R15, 0xffffffff ;  /* 0xffffffff000f7802 */ /* 0x000fce0000000f00 */
[----:B------:R-:W-:Y:S05]  /*382e0*/  WARPSYNC.COLLECTIVE R15, `(.L_x_1089) ;  /* 0x000000000f0c7348 */ /* 0x000fea0003c00000 */
[----:B------:R-:W-:Y:S02]  /*382f0*/  ELECT P6, UR62, PT ;  /* 0x00000000003e782f */ /* 0x000fe400038c0000 */
[----:B------:R-:W-:Y:S01]  /*38300*/  MOV R14, UR62 ;  /* 0x0000003e000e7c02 */ /* 0x000fe20008000f00 */
[----:B------:R-:W-:Y:S10]  /*38310*/  ENDCOLLECTIVE ;  /* 0x000000000000791b */ /* 0x000ff40003800000 */
.L_x_1089:
[----:B------:R-:W-:Y:S05]  /*38320*/  BSYNC B0 ;  /* 0x0000000000007941 */ /* 0x000fea0003800000 */
.L_x_1088:
[----:B------:R-:W-:Y:S05]  /*38330*/  BRA `(.L_x_1090) ;  /* 0xfffffffc00147947 */ /* 0x000fea000383ffff */
.L_x_1082:
[----:B0-----:R0:W1:Y:S02]  /*38340*/  SYNCS.PHASECHK.TRANS64.TRYWAIT P0, [R5+URZ], R2 ;  /* 0x00000002050075a7 */ /* 0x001064000800017f */
[----:B-1----:R-:W-:Y:S05]  /*38350*/  @!P0 NANOSLEEP.SYNCS 0x989680 ;  /* 0x009896800000895d */ /* 0x002fea0003900000 */
[----:B------:R-:W1:Y:S02]  /*38360*/  @!P0 SYNCS.PHASECHK.TRANS64 P0, [R5+URZ], R2 ;  /* 0x00000002050085a7 */ /* 0x000e64000800007f */
[----:B-1----:R-:W-:Y:S05]  /*38370*/  @!P0 BRA `(.L_x_1082) ;  /* 0xfffffffc00f08947 */ /* 0x002fea000383ffff */
[----:B------:R-:W-:Y:S05]  /*38380*/  BRA `(.L_x_1091) ;  /* 0xfffffffc003c7947 */ /* 0x000fea000383ffff */
.L_x_1092:
[----:B------:R-:W-:-:S00]  /*38390*/  BRA `(.L_x_1092) ;  /* 0xfffffffc00fc7947 */ /* 0x000fc0000383ffff */
[----:B------:R-:W-:-:S00]  /*383a0*/  NOP ;  /* 0x0000000000007918 */ /* 0x000fc00000000000 */
        /* <DEDUP_REMOVED lines=13> */
.L_x_1093:


//--------------------- .nv.global.init           --------------------------
	.section	.nv.global.init,"aw",@progbits
.nv.global.init:
	.type		$str$22,@object
	.size		$str$22,($str$23 - $str$22)
$str$22:
        /*0000*/ 	.byte	0x6b, 0x5f, 0x74, 0x69, 0x6c, 0x65, 0x5f, 0x63, 0x6f, 0x75, 0x6e, 0x74, 0x20, 0x3e, 0x3d, 0x20
        /*0010*/ 	.byte	0x31, 0x00
	.type		$str$23,@object
	.size		$str$23,(__unnamed_1 - $str$23)
$str$23:
        /*0012*/ 	.byte	0x2f, 0x74, 0x6d, 0x70, 0x2f, 0x63, 0x75, 0x74, 0x6c, 0x61, 0x73, 0x73, 0x5f, 0x73, 0x77, 0x65
        /*0022*/ 	.byte	0x65, 0x70, 0x5f, 0x73, 0x72, 0x63, 0x2f, 0x69, 0x6e, 0x63, 0x6c, 0x75, 0x64, 0x65, 0x2f, 0x63
        /*0032*/ 	.byte	0x75, 0x74, 0x6c, 0x61, 0x73, 0x73, 0x2f, 0x67, 0x65, 0x6d, 0x6d, 0x2f, 0x63, 0x6f, 0x6c, 0x6c
        /*0042*/ 	.byte	0x65, 0x63, 0x74, 0x69, 0x76, 0x65, 0x2f, 0x73, 0x6d, 0x39, 0x30, 0x5f, 0x6d, 0x6d, 0x61, 0x5f
        /*0052*/ 	.byte	0x74, 0x6d, 0x61, 0x5f, 0x67, 0x6d, 0x6d, 0x61, 0x5f, 0x73, 0x73, 0x5f, 0x77, 0x61, 0x72, 0x70
        /*0062*/ 	.byte	0x73, 0x70, 0x65, 0x63, 0x69, 0x61, 0x6c, 0x69, 0x7a, 0x65, 0x64, 0x2e, 0x68, 0x70, 0x70, 0x00
	.type		__unnamed_1,@object
	.size		__unnamed_1,(.L_0 - __unnamed_1)
__unnamed_1:
        /* <DEDUP_REMOVED lines=174> */
        /*0b52*/ 	.byte	0x79, 0x5d, 0x00
.L_0:


//--------------------- .nv.shared._ZN7cutlass13device_kernelINS_4gemm6kernel13GemmUniversalIN4cute5tupleIJiiiiEEENS1_10collective13CollectiveMmaINS1_34MainloopSm90TmaGmmaWarpSpecializedILi2ENS5_IJNS4_1CILi2EEENSA_ILi1EEESC_EEENS1_35KernelTmaWarpSpecializedCooperativeEEENS5_IJNSA_ILi192EEENSA_ILi512EEENSA_ILi128EEEEEEaNS5_IJlSC_lEEEaSK_NS4_8TiledMMAINS4_8MMA_AtomIJNS4_4SM904GMMA27MMA_64x256x32_S32S8S8_SS_TNEEEENS4_6LayoutISD_NS5_IJSC_NSA_ILi0EEESS_EEEEENS5_IJNS4_10UnderscoreESV_SV_EEEEENS4_13SM90_TMA_LOADENS4_14ComposedLayoutINS4_7SwizzleILi3ELi4ELi3EEENS4_18smem_ptr_flag_bitsILi8EEENSR_INS5_IJNSA_ILi8EEESI_EEENS5_IJSI_SC_EEEEEEEvNS4_8identityENS4_23SM90_TMA_LOAD_MULTICASTES18_vS19_EENS_8epilogue10collective6detail29Sm90TmaWarpSpecializedAdapterINS1D_15DefaultEpilogueIaSK_SK_NS1C_6thread17LinearCombinationIaLi1EiiLNS1H_9ScaleType4KindE0ELNS_15FloatRoundStyleE2EaEENS1_15EpilogueDefaultEEEEEvvEEEEvNT_6ParamsE --------------------------
	.section	.nv.shared._ZN7cutlass13device_kernelINS_4gemm6kernel13GemmUniversalIN4cute5tupleIJiiiiEEENS1_10collective13CollectiveMmaINS1_34MainloopSm90TmaGmmaWarpSpecializedILi2ENS5_IJNS4_1CILi2EEENSA_ILi1EEESC_EEENS1_35KernelTmaWarpSpecializedCooperativeEEENS5_IJNSA_ILi192EEENSA_ILi512EEENSA_ILi128EEEEEEaNS5_IJlSC_lEEEaSK_NS4_8TiledMMAINS4_8MMA_AtomIJNS4_4SM904GMMA27MMA_64x256x32_S32S8S8_SS_TNEEEENS4_6LayoutISD_NS5_IJSC_NSA_ILi0EEESS_EEEEENS5_IJNS4_10UnderscoreESV_SV_EEEEENS4_13SM90_TMA_LOADENS4_14ComposedLayoutINS4_7SwizzleILi3ELi4ELi3EEENS4_18smem_ptr_flag_bitsILi8EEENSR_INS5_IJNSA_ILi8EEESI_EEENS5_IJSI_SC_EEEEEEEvNS4_8identityENS4_23SM90_TMA_LOAD_MULTICASTES18_vS19_EENS_8epilogue10collective6detail29Sm90TmaWarpSpecializedAdapterINS1D_15DefaultEpilogueIaSK_SK_NS1C_6thread17LinearCombinationIaLi1EiiLNS1H_9ScaleType4KindE0ELNS_15FloatRoundStyleE2EaEENS1_15EpilogueDefaultEEEEEvvEEEEvNT_6ParamsE,"aw",@nobits
	.sectionflags	@""
	.align	16
	.zero		1024


//--------------------- .nv.shared.reserved.0     --------------------------
	.section	.nv.shared.reserved.0,"aw",@nobits
	.weak		__nv_reservedSMEM_offset_0_alias
	.size		__nv_reservedSMEM_offset_0_alias, 0, 0
	.other		__nv_reservedSMEM_offset_0_alias,@"STO_CUDA_RESERVED_SHARED STV_DEFAULT"
__nv_reservedSMEM_offset_0_alias:
	.zero		0


//--------------------- .nv.global                --------------------------
	.section	.nv.global,"aw",@nobits
.nv.global:
	.type		_ZN40_INTERNAL_5a87fa1a_4_k_cu_68e1818d_167704cute1_E,@object
	.size		_ZN40_INTERNAL_5a87fa1a_4_k_cu_68e1818d_167704cute1_E,(_ZN40_INTERNAL_5a87fa1a_4_k_cu_68e1818d_167704cuda3std3__45__cpo6cbeginE - _ZN40_INTERNAL_5a87fa1a_4_k_cu_68e1818d_167704cute1_E)
_ZN40_INTERNAL_5a87fa1a_4_k_cu_68e1818d_167704cute1_E:
	.zero		1
	.type		_ZN40_INTERNAL_5a87fa1a_4_k_cu_68e1818d_167704cuda3std3__45__cpo6cbeginE,@object
	.size		_ZN40_INTERNAL_5a87fa1a_4_k_cu_68e1818d_167704cuda3std3__45__cpo6cbeginE,(_ZN40_INTERNAL_5a87fa1a_4_k_cu_68e1818d_167704cuda3std3__48in_placeE - _ZN40_INTERNAL_5a87fa1a_4_k_cu_68e1818d_167704cuda3std3__45__cpo6cbeginE)
_ZN40_INTERNAL_5a87fa1a_4_k_cu_68e1818d_167704cuda3std3__45__cpo6cbeginE:
	.zero		1
	.type		_ZN40_INTERNAL_5a87fa1a_4_k_cu_68e1818d_167704cuda3std3__48in_placeE,@object
	.size		_ZN40_INTERNAL_5a87fa1a_4_k_cu_68e1818d_167704cuda3std3__48in_placeE,(_ZN40_INTERNAL_5a87fa1a_4_k_cu_68e1818d_167704cuda3std6ranges3__45__cpo9iter_moveE - _ZN40_INTERNAL_5a87fa1a_4_k_cu_68e1818d_167704cuda3std3__48in_placeE)
_ZN40_INTERNAL_5a87fa1a_4_k_cu_68e1818d_167704cuda3std3__48in_placeE:
	.zero		1
	.type		_ZN40_INTERNAL_5a87fa1a_4_k_cu_68e1818d_167704cuda3std6ranges3__45__cpo9iter_moveE,@object
	.size		_ZN40_INTERNAL_5a87fa1a_4_k_cu_68e1818d_167704cuda3std6ranges3__45__cpo9iter_moveE,(_ZN40_INTERNAL_5a87fa1a_4_k_cu_68e1818d_167704cuda3std3__45__cpo5beginE - _ZN40_INTERNAL_5a87fa1a_4_k_cu_68e1818d_167704cuda3std6ranges3__45__cpo9iter_moveE)
_ZN40_INTERNAL_5a87fa1a_4_k_cu_68e1818d_167704cuda3std6ranges3__45__cpo9iter_moveE:
	.zero		1
	.type		_ZN40_INTERNAL_5a87fa1a_4_k_cu_68e1818d_167704cuda3std3__45__cpo5beginE,@object
	.size		_ZN40_INTERNAL_5a87fa1a_4_k_cu_68e1818d_167704cuda3std3__45__cpo5beginE,(_ZN40_INTERNAL_5a87fa1a_4_k_cu_68e1818d_167704cuda3std3__442_GLOBAL__N__5a87fa1a_4_k_cu_68e1818d_167706ignoreE - _ZN40_INTERNAL_5a87fa1a_4_k_cu_68e1818d_167704cuda3std3__45__cpo5beginE)
_ZN40_INTERNAL_5a87fa1a_4_k_cu_68e1818d_167704cuda3std3__45__cpo5beginE:
	.zero		1
	.type		_ZN40_INTERNAL_5a87fa1a_4_k_cu_68e1818d_167704cuda3std3__442_GLOBAL__N__5a87fa1a_4_k_cu_68e1818d_167706ignoreE,@object
	.size		_ZN40_INTERNAL_5a87fa1a_4_k_cu_68e1818d_167704cuda3std3__442_GLOBAL__N__5a87fa1a_4_k_cu_68e1818d_167706ignoreE,(_ZN40_INTERNAL_5a87fa1a_4_k_cu_68e1818d_167704cute7productE - _ZN40_INTERNAL_5a87fa1a_4_k_cu_68e1818d_167704cuda3std3__442_GLOBAL__N__5a87fa1a_4_k_cu_68e1818d_167706ignoreE)
_ZN40_INTERNAL_5a87fa1a_4_k_cu_68e1818d_167704cuda3std3__442_GLOBAL__N__5a87fa1a_4_k_cu_68e1818d_167706ignoreE:
	.zero		1
	.type		_ZN40_INTERNAL_5a87fa1a_4_k_cu_68e1818d_167704cute7productE,@object
	.size		_ZN40_INTERNAL_5a87fa1a_4_k_cu_68e1818d_167704cute7productE,(_ZN40_INTERNAL_5a87fa1a_4_k_cu_68e1818d_167704cuda3std3__45__cpo3endE - _ZN40_INTERNAL_5a87fa1a_4_k_cu_68e1818d_167704cute7productE)
_ZN40_INTERNAL_5a87fa1a_4_k_cu_68e1818d_167704cute7productE:
	.zero		1
	.type		_ZN40_INTERNAL_5a87fa1a_4_k_cu_68e1818d_167704cuda3std3__45__cpo3endE,@object
	.size		_ZN40_INTERNAL_5a87fa1a_4_k_cu_68e1818d_167704cuda3std3__45__cpo3endE,(_ZN40_INTERNAL_5a87fa1a_4_k_cu_68e1818d_167704cuda3std3__419piecewise_constructE - _ZN40_INTERNAL_5a87fa1a_4_k_cu_68e1818d_167704cuda3std3__45__cpo3endE)
_ZN40_INTERNAL_5a87fa1a_4_k_cu_68e1818d_167704cuda3std3__45__cpo3endE:
	.zero		1
	.type		_ZN40_INTERNAL_5a87fa1a_4_k_cu_68e1818d_167704cuda3std3__419piecewise_constructE,@object
	.size		_ZN40_INTERNAL_5a87fa1a_4_k_cu_68e1818d_167704cuda3std3__419piecewise_constructE,(_ZN40_INTERNAL_5a87fa1a_4_k_cu_68e1818d_167704cuda3std3__45__cpo4cendE - _ZN40_INTERNAL_5a87fa1a_4_k_cu_68e1818d_167704cuda3std3__419piecewise_constructE)
_ZN40_INTERNAL_5a87fa1a_4_k_cu_68e1818d_167704cuda3std3__419piecewise_constructE:
	.zero		1
	.type		_ZN40_INTERNAL_5a87fa1a_4_k_cu_68e1818d_167704cuda3std3__45__cpo4cendE,@object
	.size		_ZN40_INTERNAL_5a87fa1a_4_k_cu_68e1818d_167704cuda3std3__45__cpo4cendE,(_ZN40_INTERNAL_5a87fa1a_4_k_cu_68e1818d_167704cuda3std6ranges3__45__cpo4swapE - _ZN40_INTERNAL_5a87fa1a_4_k_cu_68e1818d_167704cuda3std3__45__cpo4cendE)
_ZN40_INTERNAL_5a87fa1a_4_k_cu_68e1818d_167704cuda3std3__45__cpo4cendE:
	.zero		1
	.type		_ZN40_INTERNAL_5a87fa1a_4_k_cu_68e1818d_167704cuda3std6ranges3__45__cpo4swapE,@object
	.size		_ZN40_INTERNAL_5a87fa1a_4_k_cu_68e1818d_167704cuda3std6ranges3__45__cpo4swapE,(.L_8 - _ZN40_INTERNAL_5a87fa1a_4_k_cu_68e1818d_167704cuda3std6ranges3__45__cpo4swapE)
_ZN40_INTERNAL_5a87fa1a_4_k_cu_68e1818d_167704cuda3std6ranges3__45__cpo4swapE:
	.zero		1
.L_8:


//--------------------- .nv.constant0._ZN7cutlass13device_kernelINS_4gemm6kernel13GemmUniversalIN4cute5tupleIJiiiiEEENS1_10collective13CollectiveMmaINS1_34MainloopSm90TmaGmmaWarpSpecializedILi2ENS5_IJNS4_1CILi2EEENSA_ILi1EEESC_EEENS1_35KernelTmaWarpSpecializedCooperativeEEENS5_IJNSA_ILi192EEENSA_ILi512EEENSA_ILi128EEEEEEaNS5_IJlSC_lEEEaSK_NS4_8TiledMMAINS4_8MMA_AtomIJNS4_4SM904GMMA27MMA_64x256x32_S32S8S8_SS_TNEEEENS4_6LayoutISD_NS5_IJSC_NSA_ILi0EEESS_EEEEENS5_IJNS4_10UnderscoreESV_SV_EEEEENS4_13SM90_TMA_LOADENS4_14ComposedLayoutINS4_7SwizzleILi3ELi4ELi3EEENS4_18smem_ptr_flag_bitsILi8EEENSR_INS5_IJNSA_ILi8EEESI_EEENS5_IJSI_SC_EEEEEEEvNS4_8identityENS4_23SM90_TMA_LOAD_MULTICASTES18_vS19_EENS_8epilogue10collective6detail29Sm90TmaWarpSpecializedAdapterINS1D_15DefaultEpilogueIaSK_SK_NS1C_6thread17LinearCombinationIaLi1EiiLNS1H_9ScaleType4KindE0ELNS_15FloatRoundStyleE2EaEENS1_15EpilogueDefaultEEEEEvvEEEEvNT_6ParamsE --------------------------
	.section	.nv.constant0._ZN7cutlass13device_kernelINS_4gemm6kernel13GemmUniversalIN4cute5tupleIJiiiiEEENS1_10collective13CollectiveMmaINS1_34MainloopSm90TmaGmmaWarpSpecializedILi2ENS5_IJNS4_1CILi2EEENSA_ILi1EEESC_EEENS1_35KernelTmaWarpSpecializedCooperativeEEENS5_IJNSA_ILi192EEENSA_ILi512EEENSA_ILi128EEEEEEaNS5_IJlSC_lEEEaSK_NS4_8TiledMMAINS4_8MMA_AtomIJNS4_4SM904GMMA27MMA_64x256x32_S32S8S8_SS_TNEEEENS4_6LayoutISD_NS5_IJSC_NSA_ILi0EEESS_EEEEENS5_IJNS4_10UnderscoreESV_SV_EEEEENS4_13SM90_TMA_LOADENS4_14ComposedLayoutINS4_7SwizzleILi3ELi4ELi3EEENS4_18smem_ptr_flag_bitsILi8EEENSR_INS5_IJNSA_ILi8EEESI_EEENS5_IJSI_SC_EEEEEEEvNS4_8identityENS4_23SM90_TMA_LOAD_MULTICASTES18_vS19_EENS_8epilogue10collective6detail29Sm90TmaWarpSpecializedAdapterINS1D_15DefaultEpilogueIaSK_SK_NS1C_6thread17LinearCombinationIaLi1EiiLNS1H_9ScaleType4KindE0ELNS_15FloatRoundStyleE2EaEENS1_15EpilogueDefaultEEEEEvvEEEEvNT_6ParamsE,"a",@progbits
	.sectionflags	@""
	.align	4
.nv.constant0._ZN7cutlass13device_kernelINS_4gemm6kernel13GemmUniversalIN4cute5tupleIJiiiiEEENS1_10collective13CollectiveMmaINS1_34MainloopSm90TmaGmmaWarpSpecializedILi2ENS5_IJNS4_1CILi2EEENSA_ILi1EEESC_EEENS1_35KernelTmaWarpSpecializedCooperativeEEENS5_IJNSA_ILi192EEENSA_ILi512EEENSA_ILi128EEEEEEaNS5_IJlSC_lEEEaSK_NS4_8TiledMMAINS4_8MMA_AtomIJNS4_4SM904GMMA27MMA_64x256x32_S32S8S8_SS_TNEEEENS4_6LayoutISD_NS5_IJSC_NSA_ILi0EEESS_EEEEENS5_IJNS4_10UnderscoreESV_SV_EEEEENS4_13SM90_TMA_LOADENS4_14ComposedLayoutINS4_7SwizzleILi3ELi4ELi3EEENS4_18smem_ptr_flag_bitsILi8EEENSR_INS5_IJNSA_ILi8EEESI_EEENS5_IJSI_SC_EEEEEEEvNS4_8identityENS4_23SM90_TMA_LOAD_MULTICASTES18_vS19_EENS_8epilogue10collective6detail29Sm90TmaWarpSpecializedAdapterINS1D_15DefaultEpilogueIaSK_SK_NS1C_6thread17LinearCombinationIaLi1EiiLNS1H_9ScaleType4KindE0ELNS_15FloatRoundStyleE2EaEENS1_15EpilogueDefaultEEEEEvvEEEEvNT_6ParamsE:
	.zero		1664


//--------------------- SYMBOLS --------------------------

	.type		.nv.reservedSmem.offset0,@object
	.size		.nv.reservedSmem.offset0,0x4
	.type		__assertfail,@function
